	.target	sm_90a

	.elftype	@"ET_EXEC"


//--------------------- .note.nv.tkinfo           --------------------------
	.section	.note.nv.tkinfo,"",@"SHT_NOTE"
	.sectionflags	@"SHF_NOTE_NV_TKINFO"
	.tkinfo
        /*0018*/ 	.word	0x00000002
        /*0030*/ 	.string	""
        /*0030*/ 	.string	"ptxas"
        /*0030*/ 	.string	"Cuda compilation tools, release 13.0, V13.0.88"
        /*0030*/ 	.string	"Build cuda_13.0.r13.0/compiler.36424714_0"
        /*0030*/ 	.string	"-arch sm_90a -m 64 "



//--------------------- .note.nv.cuinfo           --------------------------
	.section	.note.nv.cuinfo,"",@"SHT_NOTE"
	.sectionflags	@"SHF_NOTE_NV_CUINFO"
        /*0018*/ 	.short	0x0002
        /*001a*/ 	.short	0x005a
        /*001c*/ 	.short	0x0082
	.zero		2


//--------------------- .nv.info                  --------------------------
	.section	.nv.info,"",@"SHT_CUDA_INFO"
	.align	4


	//----- nvinfo : EIATTR_REGCOUNT
	.align		4
        /*0000*/ 	.byte	0x04, 0x2f
        /*0002*/ 	.short	(.L_41 - .L_40)
	.align		4
.L_40:
        /*0004*/ 	.word	index@(_ZN3cub17CUB_300001_SM_9006detail11EmptyKernelIvEEvv)
        /*0008*/ 	.word	0x00000004


	//----- nvinfo : EIATTR_FRAME_SIZE
	.align		4
.L_41:
        /*000c*/ 	.byte	0x04, 0x11
        /*000e*/ 	.short	(.L_43 - .L_42)
	.align		4
.L_42:
        /*0010*/ 	.word	index@(_ZN3cub17CUB_300001_SM_9006detail11EmptyKernelIvEEvv)
        /*0014*/ 	.word	0x00000000


	//----- nvinfo : EIATTR_REGCOUNT
	.align		4
.L_43:
        /*0018*/ 	.byte	0x04, 0x2f
        /*001a*/ 	.short	(.L_45 - .L_44)
	.align		4
.L_44:
        /*001c*/ 	.word	index@(_ZN4vllm33apply_repetition_penalties_kernelIfEEvPT_PKbS4_PKS1_iii)
        /*0020*/ 	.word	0x0000000e


	//----- nvinfo : EIATTR_FRAME_SIZE
	.align		4
.L_45:
        /*0024*/ 	.byte	0x04, 0x11
        /*0026*/ 	.short	(.L_47 - .L_46)
	.align		4
.L_46:
        /*0028*/ 	.word	index@(_ZN4vllm33apply_repetition_penalties_kernelIfEEvPT_PKbS4_PKS1_iii)
        /*002c*/ 	.word	0x00000000


	//----- nvinfo : EIATTR_REGCOUNT
	.align		4
.L_47:
        /*0030*/ 	.byte	0x04, 0x2f
        /*0032*/ 	.short	(.L_49 - .L_48)
	.align		4
.L_48:
        /*0034*/ 	.word	index@(_ZN4vllm33apply_repetition_penalties_kernelIN3c104HalfEEEvPT_PKbS6_PKS3_iii)
        /*0038*/ 	.word	0x0000000d


	//----- nvinfo : EIATTR_FRAME_SIZE
	.align		4
.L_49:
        /*003c*/ 	.byte	0x04, 0x11
        /*003e*/ 	.short	(.L_51 - .L_50)
	.align		4
.L_50:
        /*0040*/ 	.word	index@(_ZN4vllm33apply_repetition_penalties_kernelIN3c104HalfEEEvPT_PKbS6_PKS3_iii)
        /*0044*/ 	.word	0x00000000


	//----- nvinfo : EIATTR_REGCOUNT
	.align		4
.L_51:
        /*0048*/ 	.byte	0x04, 0x2f
        /*004a*/ 	.short	(.L_53 - .L_52)
	.align		4
.L_52:
        /*004c*/ 	.word	index@(_ZN4vllm33apply_repetition_penalties_kernelIN3c108BFloat16EEEvPT_PKbS6_PKS3_iii)
        /*0050*/ 	.word	0x0000000d


	//----- nvinfo : EIATTR_FRAME_SIZE
	.align		4
.L_53:
        /*0054*/ 	.byte	0x04, 0x11
        /*0056*/ 	.short	(.L_55 - .L_54)
	.align		4
.L_54:
        /*0058*/ 	.word	index@(_ZN4vllm33apply_repetition_penalties_kernelIN3c108BFloat16EEEvPT_PKbS6_PKS3_iii)
        /*005c*/ 	.word	0x00000000


	//----- nvinfo : EIATTR_REGCOUNT
	.align		4
.L_55:
        /*0060*/ 	.byte	0x04, 0x2f
        /*0062*/ 	.short	(.L_57 - .L_56)
	.align		4
.L_56:
        /*0064*/ 	.word	index@(_ZN4vllm16topKPerRowDecodeILi512ELb0ELb0ELb0EEEvPKfPKiPiiiiiiPfiS4_)
        /*0068*/ 	.word	0x00000028


	//----- nvinfo : EIATTR_FRAME_SIZE
	.align		4
.L_57:
        /*006c*/ 	.byte	0x04, 0x11
        /*006e*/ 	.short	(.L_59 - .L_58)
	.align		4
.L_58:
        /*0070*/ 	.word	index@(_ZN4vllm16topKPerRowDecodeILi512ELb0ELb0ELb0EEEvPKfPKiPiiiiiiPfiS4_)
        /*0074*/ 	.word	0x00000000


	//----- nvinfo : EIATTR_REGCOUNT
	.align		4
.L_59:
        /*0078*/ 	.byte	0x04, 0x2f
        /*007a*/ 	.short	(.L_61 - .L_60)
	.align		4
.L_60:
        /*007c*/ 	.word	index@(_ZN4vllm16topKPerRowDecodeILi512ELb1ELb0ELb0EEEvPKfPKiPiiiiiiPfiS4_)
        /*0080*/ 	.word	0x00000030


	//----- nvinfo : EIATTR_FRAME_SIZE
	.align		4
.L_61:
        /*0084*/ 	.byte	0x04, 0x11
        /*0086*/ 	.short	(.L_63 - .L_62)
	.align		4
.L_62:
        /*0088*/ 	.word	index@(_ZN4vllm16topKPerRowDecodeILi512ELb1ELb0ELb0EEEvPKfPKiPiiiiiiPfiS4_)
        /*008c*/ 	.word	0x00000000


	//----- nvinfo : EIATTR_REGCOUNT
	.align		4
.L_63:
        /*0090*/ 	.byte	0x04, 0x2f
        /*0092*/ 	.short	(.L_65 - .L_64)
	.align		4
.L_64:
        /*0094*/ 	.word	index@(_ZN4vllm16topKPerRowDecodeILi512ELb1ELb1ELb0EEEvPKfPKiPiiiiiiPfiS4_)
        /*0098*/ 	.word	0x00000040


	//----- nvinfo : EIATTR_FRAME_SIZE
	.align		4
.L_65:
        /*009c*/ 	.byte	0x04, 0x11
        /*009e*/ 	.short	(.L_67 - .L_66)
	.align		4
.L_66:
        /*00a0*/ 	.word	index@(_ZN4vllm16topKPerRowDecodeILi512ELb1ELb1ELb0EEEvPKfPKiPiiiiiiPfiS4_)
        /*00a4*/ 	.word	0x00000000


	//----- nvinfo : EIATTR_REGCOUNT
	.align		4
.L_67:
        /*00a8*/ 	.byte	0x04, 0x2f
        /*00aa*/ 	.short	(.L_69 - .L_68)
	.align		4
.L_68:
        /*00ac*/ 	.word	index@(_ZN4vllm16topKPerRowDecodeILi1024ELb1ELb0ELb1EEEvPKfPKiPiiiiiiPfiS4_)
        /*00b0*/ 	.word	0x0000003c


	//----- nvinfo : EIATTR_FRAME_SIZE
	.align		4
.L_69:
        /*00b4*/ 	.byte	0x04, 0x11
        /*00b6*/ 	.short	(.L_71 - .L_70)
	.align		4
.L_70:
        /*00b8*/ 	.word	index@(_ZN4vllm16topKPerRowDecodeILi1024ELb1ELb0ELb1EEEvPKfPKiPiiiiiiPfiS4_)
        /*00bc*/ 	.word	0x00000000


	//----- nvinfo : EIATTR_REGCOUNT
	.align		4
.L_71:
        /*00c0*/ 	.byte	0x04, 0x2f
        /*00c2*/ 	.short	(.L_73 - .L_72)
	.align		4
.L_72:
        /*00c4*/ 	.word	index@(_ZN4vllm17topKPerRowPrefillILi512ELb0EEEvPKfPKiS4_Piiiii)
        /*00c8*/ 	.word	0x00000028


	//----- nvinfo : EIATTR_FRAME_SIZE
	.align		4
.L_73:
        /*00cc*/ 	.byte	0x04, 0x11
        /*00ce*/ 	.short	(.L_75 - .L_74)
	.align		4
.L_74:
        /*00d0*/ 	.word	index@(_ZN4vllm17topKPerRowPrefillILi512ELb0EEEvPKfPKiS4_Piiiii)
        /*00d4*/ 	.word	0x00000000


	//----- nvinfo : EIATTR_REGCOUNT
	.align		4
.L_75:
        /*00d8*/ 	.byte	0x04, 0x2f
        /*00da*/ 	.short	(.L_77 - .L_76)
	.align		4
.L_76:
        /*00dc*/ 	.word	index@(_ZN4vllm17topKPerRowPrefillILi512ELb1EEEvPKfPKiS4_Piiiii)
        /*00e0*/ 	.word	0x00000032


	//----- nvinfo : EIATTR_FRAME_SIZE
	.align		4
.L_77:
        /*00e4*/ 	.byte	0x04, 0x11
        /*00e6*/ 	.short	(.L_79 - .L_78)
	.align		4
.L_78:
        /*00e8*/ 	.word	index@(_ZN4vllm17topKPerRowPrefillILi512ELb1EEEvPKfPKiS4_Piiiii)
        /*00ec*/ 	.word	0x00000000


	//----- nvinfo : EIATTR_MIN_STACK_SIZE
	.align		4
.L_79:
        /*00f0*/ 	.byte	0x04, 0x12
        /*00f2*/ 	.short	(.L_81 - .L_80)
	.align		4
.L_80:
        /*00f4*/ 	.word	index@(_ZN4vllm17topKPerRowPrefillILi512ELb1EEEvPKfPKiS4_Piiiii)
        /*00f8*/ 	.word	0x00000000


	//----- nvinfo : EIATTR_MIN_STACK_SIZE
	.align		4
.L_81:
        /*00fc*/ 	.byte	0x04, 0x12
        /*00fe*/ 	.short	(.L_83 - .L_82)
	.align		4
.L_82:
        /*0100*/ 	.word	index@(_ZN4vllm17topKPerRowPrefillILi512ELb0EEEvPKfPKiS4_Piiiii)
        /*0104*/ 	.word	0x00000000


	//----- nvinfo : EIATTR_MIN_STACK_SIZE
	.align		4
.L_83:
        /*0108*/ 	.byte	0x04, 0x12
        /*010a*/ 	.short	(.L_85 - .L_84)
	.align		4
.L_84:
        /*010c*/ 	.word	index@(_ZN4vllm16topKPerRowDecodeILi1024ELb1ELb0ELb1EEEvPKfPKiPiiiiiiPfiS4_)
        /*0110*/ 	.word	0x00000000


	//----- nvinfo : EIATTR_MIN_STACK_SIZE
	.align		4
.L_85:
        /*0114*/ 	.byte	0x04, 0x12
        /*0116*/ 	.short	(.L_87 - .L_86)
	.align		4
.L_86:
        /*0118*/ 	.word	index@(_ZN4vllm16topKPerRowDecodeILi512ELb1ELb1ELb0EEEvPKfPKiPiiiiiiPfiS4_)
        /*011c*/ 	.word	0x00000000


	//----- nvinfo : EIATTR_MIN_STACK_SIZE
	.align		4
.L_87:
        /*0120*/ 	.byte	0x04, 0x12
        /*0122*/ 	.short	(.L_89 - .L_88)
	.align		4
.L_88:
        /*0124*/ 	.word	index@(_ZN4vllm16topKPerRowDecodeILi512ELb1ELb0ELb0EEEvPKfPKiPiiiiiiPfiS4_)
        /*0128*/ 	.word	0x00000000


	//----- nvinfo : EIATTR_MIN_STACK_SIZE
	.align		4
.L_89:
        /*012c*/ 	.byte	0x04, 0x12
        /*012e*/ 	.short	(.L_91 - .L_90)
	.align		4
.L_90:
        /*0130*/ 	.word	index@(_ZN4vllm16topKPerRowDecodeILi512ELb0ELb0ELb0EEEvPKfPKiPiiiiiiPfiS4_)
        /*0134*/ 	.word	0x00000000


	//----- nvinfo : EIATTR_MIN_STACK_SIZE
	.align		4
.L_91:
        /*0138*/ 	.byte	0x04, 0x12
        /*013a*/ 	.short	(.L_93 - .L_92)
	.align		4
.L_92:
        /*013c*/ 	.word	index@(_ZN4vllm33apply_repetition_penalties_kernelIN3c108BFloat16EEEvPT_PKbS6_PKS3_iii)
        /*0140*/ 	.word	0x00000000


	//----- nvinfo : EIATTR_MIN_STACK_SIZE
	.align		4
.L_93:
        /*0144*/ 	.byte	0x04, 0x12
        /*0146*/ 	.short	(.L_95 - .L_94)
	.align		4
.L_94:
        /*0148*/ 	.word	index@(_ZN4vllm33apply_repetition_penalties_kernelIN3c104HalfEEEvPT_PKbS6_PKS3_iii)
        /*014c*/ 	.word	0x00000000


	//----- nvinfo : EIATTR_MIN_STACK_SIZE
	.align		4
.L_95:
        /*0150*/ 	.byte	0x04, 0x12
        /*0152*/ 	.short	(.L_97 - .L_96)
	.align		4
.L_96:
        /*0154*/ 	.word	index@(_ZN4vllm33apply_repetition_penalties_kernelIfEEvPT_PKbS4_PKS1_iii)
        /*0158*/ 	.word	0x00000000


	//----- nvinfo : EIATTR_MIN_STACK_SIZE
	.align		4
.L_97:
        /*015c*/ 	.byte	0x04, 0x12
        /*015e*/ 	.short	(.L_99 - .L_98)
	.align		4
.L_98:
        /*0160*/ 	.word	index@(_ZN3cub17CUB_300001_SM_9006detail11EmptyKernelIvEEvv)
        /*0164*/ 	.word	0x00000000
.L_99:


//--------------------- .nv.compat                --------------------------
	.section	.nv.compat,"",@"SHT_CUDA_COMPAT_INFO"
	.align	4
        /*0000*/ 	.byte	0x02, 0x09, 0x01, 0x00, 0x02, 0x02, 0x01, 0x00, 0x02, 0x05, 0x05, 0x00, 0x03, 0x07, 0x01, 0x01
        /*0010*/ 	.byte	0x02, 0x03, 0x00, 0x00, 0x02, 0x06, 0x01, 0x00, 0x04, 0x0b, 0x08, 0x00, 0x00, 0x00, 0x00, 0x00
        /*0020*/ 	.byte	0x00, 0x00, 0x00, 0x00


//--------------------- .nv.info._ZN4vllm17topKPerRowPrefillILi512ELb1EEEvPKfPKiS4_Piiiii --------------------------
	.section	.nv.info._ZN4vllm17topKPerRowPrefillILi512ELb1EEEvPKfPKiS4_Piiiii,"",@"SHT_CUDA_INFO"
	.sectionflags	@""
	.align	4


	//----- nvinfo : EIATTR_CUDA_API_VERSION
	.align		4
        /*0000*/ 	.byte	0x04, 0x37
        /*0002*/ 	.short	(.L_101 - .L_100)
.L_100:
        /*0004*/ 	.word	0x00000082


	//----- nvinfo : EIATTR_KPARAM_INFO
	.align		4
.L_101:
        /*0008*/ 	.byte	0x04, 0x17
        /*000a*/ 	.short	(.L_103 - .L_102)
.L_102:
        /*000c*/ 	.word	0x00000000
        /*0010*/ 	.short	0x0007
        /*0012*/ 	.short	0x002c
        /*0014*/ 	.byte	0x00, 0xf0, 0x11, 0x00


	//----- nvinfo : EIATTR_KPARAM_INFO
	.align		4
.L_103:
        /*0018*/ 	.byte	0x04, 0x17
        /*001a*/ 	.short	(.L_105 - .L_104)
.L_104:
        /*001c*/ 	.word	0x00000000
        /*0020*/ 	.short	0x0006
        /*0022*/ 	.short	0x0028
        /*0024*/ 	.byte	0x00, 0xf0, 0x11, 0x00


	//----- nvinfo : EIATTR_KPARAM_INFO
	.align		4
.L_105:
        /*0028*/ 	.byte	0x04, 0x17
        /*002a*/ 	.short	(.L_107 - .L_106)
.L_106:
        /*002c*/ 	.word	0x00000000
        /*0030*/ 	.short	0x0005
        /*0032*/ 	.short	0x0024
        /*0034*/ 	.byte	0x00, 0xf0, 0x11, 0x00


	//----- nvinfo : EIATTR_KPARAM_INFO
	.align		4
.L_107:
        /*0038*/ 	.byte	0x04, 0x17
        /*003a*/ 	.short	(.L_109 - .L_108)
.L_108:
        /*003c*/ 	.word	0x00000000
        /*0040*/ 	.short	0x0004
        /*0042*/ 	.short	0x0020
        /*0044*/ 	.byte	0x00, 0xf0, 0x11, 0x00


	//----- nvinfo : EIATTR_KPARAM_INFO
	.align		4
.L_109:
        /*0048*/ 	.byte	0x04, 0x17
        /*004a*/ 	.short	(.L_111 - .L_110)
.L_110:
        /*004c*/ 	.word	0x00000000
        /*0050*/ 	.short	0x0003
        /*0052*/ 	.short	0x0018
        /*0054*/ 	.byte	0x00, 0xf0, 0x21, 0x00


	//----- nvinfo : EIATTR_KPARAM_INFO
	.align		4
.L_111:
        /*0058*/ 	.byte	0x04, 0x17
        /*005a*/ 	.short	(.L_113 - .L_112)
.L_112:
        /*005c*/ 	.word	0x00000000
        /*0060*/ 	.short	0x0002
        /*0062*/ 	.short	0x0010
        /*0064*/ 	.byte	0x00, 0xf0, 0x21, 0x00


	//----- nvinfo : EIATTR_KPARAM_INFO
	.align		4
.L_113:
        /*0068*/ 	.byte	0x04, 0x17
        /*006a*/ 	.short	(.L_115 - .L_114)
.L_114:
        /*006c*/ 	.word	0x00000000
        /*0070*/ 	.short	0x0001
        /*0072*/ 	.short	0x0008
        /*0074*/ 	.byte	0x00, 0xf0, 0x21, 0x00


	//----- nvinfo : EIATTR_KPARAM_INFO
	.align		4
.L_115:
        /*0078*/ 	.byte	0x04, 0x17
        /*007a*/ 	.short	(.L_117 - .L_116)
.L_116:
        /*007c*/ 	.word	0x00000000
        /*0080*/ 	.short	0x0000
        /*0082*/ 	.short	0x0000
        /*0084*/ 	.byte	0x00, 0xf0, 0x21, 0x00


	//----- nvinfo : EIATTR_SPARSE_MMA_MASK
	.align		4
.L_117:
        /*0088*/ 	.byte	0x03, 0x50
        /*008a*/ 	.short	0x0000


	//----- nvinfo : EIATTR_MAXREG_COUNT
	.align		4
        /*008c*/ 	.byte	0x03, 0x1b
        /*008e*/ 	.short	0x0080


	//----- nvinfo : EIATTR_NUM_BARRIERS
	.align		4
        /*0090*/ 	.byte	0x02, 0x4c
        /*0092*/ 	.byte	0x01
	.zero		1


	//----- nvinfo : EIATTR_MERCURY_ISA_VERSION
	.align		4
        /*0094*/ 	.byte	0x03, 0x5f
        /*0096*/ 	.short	0x0101


	//----- nvinfo : EIATTR_UNUSED_LOAD_BYTE_OFFSET
	.align		4
        /*0098*/ 	.byte	0x04, 0x44
        /*009a*/ 	.short	(.L_119 - .L_118)


	//   ....[0]....
.L_118:
        /*009c*/ 	.word	0x0000e6c0
        /*00a0*/ 	.word	0x0000f0ff


	//   ....[1]....
        /*00a4*/ 	.word	0x0000e740
        /*00a8*/ 	.word	0x0000fff0


	//   ....[2]....
        /*00ac*/ 	.word	0x0000e880
        /*00b0*/ 	.word	0x0000f0ff


	//   ....[3]....
        /*00b4*/ 	.word	0x0000f430
        /*00b8*/ 	.word	0x0000f0ff


	//   ....[4]....
        /*00bc*/ 	.word	0x0000f4f0
        /*00c0*/ 	.word	0x0000fff0


	//   ....[5]....
        /*00c4*/ 	.word	0x0000f670
        /*00c8*/ 	.word	0x0000f0ff


	//----- nvinfo : EIATTR_INT_WARP_WIDE_INSTR_OFFSETS
	.align		4
.L_119:
        /*00cc*/ 	.byte	0x04, 0x31
        /*00ce*/ 	.short	(.L_121 - .L_120)


	//   ....[0]....
.L_120:
        /*00d0*/ 	.word	0x00002ab0


	//   ....[1]....
        /*00d4*/ 	.word	0x00002b80


	//   ....[2]....
        /*00d8*/ 	.word	0x00002c20


	//   ....[3]....
        /*00dc*/ 	.word	0x00002cd0


	//   ....[4]....
        /*00e0*/ 	.word	0x00003060


	//   ....[5]....
        /*00e4*/ 	.word	0x00003130


	//   ....[6]....
        /*00e8*/ 	.word	0x000031f0


	//   ....[7]....
        /*00ec*/ 	.word	0x00003290


	//   ....[8]....
        /*00f0*/ 	.word	0x000033a0


	//   ....[9]....
        /*00f4*/ 	.word	0x00003470


	//   ....[10]....
        /*00f8*/ 	.word	0x00003530


	//   ....[11]....
        /*00fc*/ 	.word	0x000035e0


	//   ....[12]....
        /*0100*/ 	.word	0x000036c0


	//   ....[13]....
        /*0104*/ 	.word	0x00003790


	//   ....[14]....
        /*0108*/ 	.word	0x00003840


	//   ....[15]....
        /*010c*/ 	.word	0x000038f0


	//   ....[16]....
        /*0110*/ 	.word	0x000039b0


	//   ....[17]....
        /*0114*/ 	.word	0x00003a80


	//   ....[18]....
        /*0118*/ 	.word	0x00003b20


	//   ....[19]....
        /*011c*/ 	.word	0x00003bd0


	//   ....[20]....
        /*0120*/ 	.word	0x00004060


	//   ....[21]....
        /*0124*/ 	.word	0x00004130


	//   ....[22]....
        /*0128*/ 	.word	0x000041f0


	//   ....[23]....
        /*012c*/ 	.word	0x000042a0


	//   ....[24]....
        /*0130*/ 	.word	0x000043a0


	//   ....[25]....
        /*0134*/ 	.word	0x00004470


	//   ....[26]....
        /*0138*/ 	.word	0x00004530


	//   ....[27]....
        /*013c*/ 	.word	0x000045e0


	//   ....[28]....
        /*0140*/ 	.word	0x000046c0


	//   ....[29]....
        /*0144*/ 	.word	0x00004790


	//   ....[30]....
        /*0148*/ 	.word	0x00004840


	//   ....[31]....
        /*014c*/ 	.word	0x000048f0


	//   ....[32]....
        /*0150*/ 	.word	0x000049b0


	//   ....[33]....
        /*0154*/ 	.word	0x00004a80


	//   ....[34]....
        /*0158*/ 	.word	0x00004b20


	//   ....[35]....
        /*015c*/ 	.word	0x00004bd0


	//   ....[36]....
        /*0160*/ 	.word	0x00004e20


	//   ....[37]....
        /*0164*/ 	.word	0x00004ef0


	//   ....[38]....
        /*0168*/ 	.word	0x00004f90


	//   ....[39]....
        /*016c*/ 	.word	0x00005020


	//   ....[40]....
        /*0170*/ 	.word	0x00005220


	//   ....[41]....
        /*0174*/ 	.word	0x000052f0


	//   ....[42]....
        /*0178*/ 	.word	0x00005390


	//   ....[43]....
        /*017c*/ 	.word	0x00005430


	//   ....[44]....
        /*0180*/ 	.word	0x00006c20


	//   ....[45]....
        /*0184*/ 	.word	0x00006ce0


	//   ....[46]....
        /*0188*/ 	.word	0x00006d90


	//   ....[47]....
        /*018c*/ 	.word	0x00006e30


	//   ....[48]....
        /*0190*/ 	.word	0x00007120


	//   ....[49]....
        /*0194*/ 	.word	0x000071f0


	//   ....[50]....
        /*0198*/ 	.word	0x00007280


	//   ....[51]....
        /*019c*/ 	.word	0x00007320


	//   ....[52]....
        /*01a0*/ 	.word	0x00007470


	//   ....[53]....
        /*01a4*/ 	.word	0x00007550


	//   ....[54]....
        /*01a8*/ 	.word	0x000075f0


	//   ....[55]....
        /*01ac*/ 	.word	0x000076a0


	//   ....[56]....
        /*01b0*/ 	.word	0x00007770


	//   ....[57]....
        /*01b4*/ 	.word	0x00007840


	//   ....[58]....
        /*01b8*/ 	.word	0x000078f0


	//   ....[59]....
        /*01bc*/ 	.word	0x000079a0


	//   ....[60]....
        /*01c0*/ 	.word	0x00007a60


	//   ....[61]....
        /*01c4*/ 	.word	0x00007b30


	//   ....[62]....
        /*01c8*/ 	.word	0x00007bd0


	//   ....[63]....
        /*01cc*/ 	.word	0x00007c80


	//   ....[64]....
        /*01d0*/ 	.word	0x00008060


	//   ....[65]....
        /*01d4*/ 	.word	0x00008130


	//   ....[66]....
        /*01d8*/ 	.word	0x000081d0


	//   ....[67]....
        /*01dc*/ 	.word	0x00008270


	//   ....[68]....
        /*01e0*/ 	.word	0x000083b0


	//   ....[69]....
        /*01e4*/ 	.word	0x00008480


	//   ....[70]....
        /*01e8*/ 	.word	0x00008530


	//   ....[71]....
        /*01ec*/ 	.word	0x000085e0


	//   ....[72]....
        /*01f0*/ 	.word	0x000086b0


	//   ....[73]....
        /*01f4*/ 	.word	0x00008780


	//   ....[74]....
        /*01f8*/ 	.word	0x00008830


	//   ....[75]....
        /*01fc*/ 	.word	0x000088f0


	//   ....[76]....
        /*0200*/ 	.word	0x000089a0


	//   ....[77]....
        /*0204*/ 	.word	0x00008a70


	//   ....[78]....
        /*0208*/ 	.word	0x00008b10


	//   ....[79]....
        /*020c*/ 	.word	0x00008bc0


	//   ....[80]....
        /*0210*/ 	.word	0x00008de0


	//   ....[81]....
        /*0214*/ 	.word	0x00008eb0


	//   ....[82]....
        /*0218*/ 	.word	0x00008f50


	//   ....[83]....
        /*021c*/ 	.word	0x00008ff0


	//   ....[84]....
        /*0220*/ 	.word	0x000091b0


	//   ....[85]....
        /*0224*/ 	.word	0x00009270


	//   ....[86]....
        /*0228*/ 	.word	0x00009320


	//   ....[87]....
        /*022c*/ 	.word	0x000093c0


	//   ....[88]....
        /*0230*/ 	.word	0x0000b1a0


	//   ....[89]....
        /*0234*/ 	.word	0x0000b260


	//   ....[90]....
        /*0238*/ 	.word	0x0000b300


	//   ....[91]....
        /*023c*/ 	.word	0x0000b3b0


	//   ....[92]....
        /*0240*/ 	.word	0x0000b680


	//   ....[93]....
        /*0244*/ 	.word	0x0000b750


	//   ....[94]....
        /*0248*/ 	.word	0x0000b7d0


	//   ....[95]....
        /*024c*/ 	.word	0x0000b870


	//   ....[96]....
        /*0250*/ 	.word	0x0000ba20


	//   ....[97]....
        /*0254*/ 	.word	0x0000bb00


	//   ....[98]....
        /*0258*/ 	.word	0x0000bb80


	//   ....[99]....
        /*025c*/ 	.word	0x0000bc30


	//   ....[100]....
        /*0260*/ 	.word	0x0000bde0


	//   ....[101]....
        /*0264*/ 	.word	0x0000bec0


	//   ....[102]....
        /*0268*/ 	.word	0x0000bf40


	//   ....[103]....
        /*026c*/ 	.word	0x0000bff0


	//   ....[104]....
        /*0270*/ 	.word	0x0000c1a0


	//   ....[105]....
        /*0274*/ 	.word	0x0000c280


	//   ....[106]....
        /*0278*/ 	.word	0x0000c300


	//   ....[107]....
        /*027c*/ 	.word	0x0000c3b0


	//   ....[108]....
        /*0280*/ 	.word	0x0000c7c0


	//   ....[109]....
        /*0284*/ 	.word	0x0000c890


	//   ....[110]....
        /*0288*/ 	.word	0x0000c910


	//   ....[111]....
        /*028c*/ 	.word	0x0000c9c0


	//   ....[112]....
        /*0290*/ 	.word	0x0000cb40


	//   ....[113]....
        /*0294*/ 	.word	0x0000cc10


	//   ....[114]....
        /*0298*/ 	.word	0x0000cca0


	//   ....[115]....
        /*029c*/ 	.word	0x0000cd50


	//   ....[116]....
        /*02a0*/ 	.word	0x0000cee0


	//   ....[117]....
        /*02a4*/ 	.word	0x0000cfb0


	//   ....[118]....
        /*02a8*/ 	.word	0x0000d040


	//   ....[119]....
        /*02ac*/ 	.word	0x0000d0f0


	//   ....[120]....
        /*02b0*/ 	.word	0x0000d280


	//   ....[121]....
        /*02b4*/ 	.word	0x0000d350


	//   ....[122]....
        /*02b8*/ 	.word	0x0000d3e0


	//   ....[123]....
        /*02bc*/ 	.word	0x0000d490


	//   ....[124]....
        /*02c0*/ 	.word	0x0000d710


	//   ....[125]....
        /*02c4*/ 	.word	0x0000d7d0


	//   ....[126]....
        /*02c8*/ 	.word	0x0000d880


	//   ....[127]....
        /*02cc*/ 	.word	0x0000d920


	//   ....[128]....
        /*02d0*/ 	.word	0x0000db40


	//   ....[129]....
        /*02d4*/ 	.word	0x0000dc00


	//   ....[130]....
        /*02d8*/ 	.word	0x0000dcb0


	//   ....[131]....
        /*02dc*/ 	.word	0x0000dd50


	//   ....[132]....
        /*02e0*/ 	.word	0x00011960


	//   ....[133]....
        /*02e4*/ 	.word	0x00011a30


	//   ....[134]....
        /*02e8*/ 	.word	0x00011aa0


	//   ....[135]....
        /*02ec*/ 	.word	0x00011b20


	//   ....[136]....
        /*02f0*/ 	.word	0x00011df0


	//   ....[137]....
        /*02f4*/ 	.word	0x00011ec0


	//   ....[138]....
        /*02f8*/ 	.word	0x00011f30


	//   ....[139]....
        /*02fc*/ 	.word	0x00011fb0


	//   ....[140]....
        /*0300*/ 	.word	0x00012170


	//   ....[141]....
        /*0304*/ 	.word	0x00012240


	//   ....[142]....
        /*0308*/ 	.word	0x000122c0


	//   ....[143]....
        /*030c*/ 	.word	0x00012340


	//   ....[144]....
        /*0310*/ 	.word	0x00012510


	//   ....[145]....
        /*0314*/ 	.word	0x000125e0


	//   ....[146]....
        /*0318*/ 	.word	0x00012660


	//   ....[147]....
        /*031c*/ 	.word	0x000126e0


	//   ....[148]....
        /*0320*/ 	.word	0x000128b0


	//   ....[149]....
        /*0324*/ 	.word	0x00012980


	//   ....[150]....
        /*0328*/ 	.word	0x00012a00


	//   ....[151]....
        /*032c*/ 	.word	0x00012a80


	//   ....[152]....
        /*0330*/ 	.word	0x00012ec0


	//   ....[153]....
        /*0334*/ 	.word	0x00012f90


	//   ....[154]....
        /*0338*/ 	.word	0x00013000


	//   ....[155]....
        /*033c*/ 	.word	0x00013080


	//   ....[156]....
        /*0340*/ 	.word	0x00013220


	//   ....[157]....
        /*0344*/ 	.word	0x000132f0


	//   ....[158]....
        /*0348*/ 	.word	0x00013370


	//   ....[159]....
        /*034c*/ 	.word	0x000133f0


	//   ....[160]....
        /*0350*/ 	.word	0x000135a0


	//   ....[161]....
        /*0354*/ 	.word	0x00013670


	//   ....[162]....
        /*0358*/ 	.word	0x000136f0


	//   ....[163]....
        /*035c*/ 	.word	0x00013770


	//   ....[164]....
        /*0360*/ 	.word	0x00013920


	//   ....[165]....
        /*0364*/ 	.word	0x000139f0


	//   ....[166]....
        /*0368*/ 	.word	0x00013a70


	//   ....[167]....
        /*036c*/ 	.word	0x00013ae0


	//   ....[168]....
        /*0370*/ 	.word	0x00013d80


	//   ....[169]....
        /*0374*/ 	.word	0x00013e50


	//   ....[170]....
        /*0378*/ 	.word	0x00013ec0


	//   ....[171]....
        /*037c*/ 	.word	0x00013f60


	//   ....[172]....
        /*0380*/ 	.word	0x00014190


	//   ....[173]....
        /*0384*/ 	.word	0x00014250


	//   ....[174]....
        /*0388*/ 	.word	0x000142d0


	//   ....[175]....
        /*038c*/ 	.word	0x00014360


	//----- nvinfo : EIATTR_COOP_GROUP_MASK_REGIDS
	.align		4
.L_121:
        /*0390*/ 	.byte	0x04, 0x29
        /*0392*/ 	.short	(.L_123 - .L_122)


	//   ....[0]....
.L_122:
        /*0394*/ 	.word	0xffffffff


	//   ....[1]....
        /*0398*/ 	.word	0xffffffff


	//   ....[2]....
        /*039c*/ 	.word	0xffffffff


	//   ....[3]....
        /*03a0*/ 	.word	0xffffffff


	//   ....[4]....
        /*03a4*/ 	.word	0xffffffff


	//   ....[5]....
        /*03a8*/ 	.word	0xffffffff


	//   ....[6]....
        /*03ac*/ 	.word	0xffffffff


	//   ....[7]....
        /*03b0*/ 	.word	0xffffffff


	//   ....[8]....
        /*03b4*/ 	.word	0xffffffff


	//   ....[9]....
        /*03b8*/ 	.word	0xffffffff


	//   ....[10]....
        /*03bc*/ 	.word	0xffffffff


	//   ....[11]....
        /*03c0*/ 	.word	0xffffffff


	//   ....[12]....
        /*03c4*/ 	.word	0xffffffff


	//   ....[13]....
        /*03c8*/ 	.word	0xffffffff


	//   ....[14]....
        /*03cc*/ 	.word	0xffffffff


	//   ....[15]....
        /*03d0*/ 	.word	0xffffffff


	//   ....[16]....
        /*03d4*/ 	.word	0xffffffff


	//   ....[17]....
        /*03d8*/ 	.word	0xffffffff


	//   ....[18]....
        /*03dc*/ 	.word	0xffffffff


	//   ....[19]....
        /*03e0*/ 	.word	0xffffffff


	//   ....[20]....
        /*03e4*/ 	.word	0xffffffff


	//   ....[21]....
        /*03e8*/ 	.word	0xffffffff


	//   ....[22]....
        /*03ec*/ 	.word	0xffffffff


	//   ....[23]....
        /*03f0*/ 	.word	0xffffffff


	//   ....[24]....
        /*03f4*/ 	.word	0xffffffff


	//   ....[25]....
        /*03f8*/ 	.word	0xffffffff


	//   ....[26]....
        /*03fc*/ 	.word	0xffffffff


	//   ....[27]....
        /*0400*/ 	.word	0xffffffff


	//   ....[28]....
        /*0404*/ 	.word	0xffffffff


	//   ....[29]....
        /*0408*/ 	.word	0xffffffff


	//   ....[30]....
        /*040c*/ 	.word	0xffffffff


	//   ....[31]....
        /*0410*/ 	.word	0xffffffff


	//   ....[32]....
        /*0414*/ 	.word	0xffffffff


	//   ....[33]....
        /*0418*/ 	.word	0xffffffff


	//   ....[34]....
        /*041c*/ 	.word	0x0500000f


	//   ....[35]....
        /*0420*/ 	.word	0x0500000f


	//   ....[36]....
        /*0424*/ 	.word	0x0500000f


	//   ....[37]....
        /*0428*/ 	.word	0x0500000f


	//   ....[38]....
        /*042c*/ 	.word	0x0500000f


	//   ....[39]....
        /*0430*/ 	.word	0x0500000f


	//   ....[40]....
        /*0434*/ 	.word	0x0500000f


	//   ....[41]....
        /*0438*/ 	.word	0x0500000f


	//   ....[42]....
        /*043c*/ 	.word	0x0500000f


	//   ....[43]....
        /*0440*/ 	.word	0x0500000f


	//   ....[44]....
        /*0444*/ 	.word	0x0500000f


	//   ....[45]....
        /*0448*/ 	.word	0x0500000f


	//   ....[46]....
        /*044c*/ 	.word	0x0500000f


	//   ....[47]....
        /*0450*/ 	.word	0x0500000f


	//   ....[48]....
        /*0454*/ 	.word	0x0500000f


	//   ....[49]....
        /*0458*/ 	.word	0x0500000f


	//   ....[50]....
        /*045c*/ 	.word	0x0500000f


	//   ....[51]....
        /*0460*/ 	.word	0x0500000f


	//   ....[52]....
        /*0464*/ 	.word	0x0500000f


	//   ....[53]....
        /*0468*/ 	.word	0x0500000f


	//----- nvinfo : EIATTR_COOP_GROUP_INSTR_OFFSETS
	.align		4
.L_123:
        /*046c*/ 	.byte	0x04, 0x28
        /*046e*/ 	.short	(.L_125 - .L_124)


	//   ....[0]....
.L_124:
        /*0470*/ 	.word	0x00002330


	//   ....[1]....
        /*0474*/ 	.word	0x00002350


	//   ....[2]....
        /*0478*/ 	.word	0x00002370


	//   ....[3]....
        /*047c*/ 	.word	0x00002390


	//   ....[4]....
        /*0480*/ 	.word	0x000023b0


	//   ....[5]....
        /*0484*/ 	.word	0x00002410


	//   ....[6]....
        /*0488*/ 	.word	0x000064c0


	//   ....[7]....
        /*048c*/ 	.word	0x000064e0


	//   ....[8]....
        /*0490*/ 	.word	0x00006500


	//   ....[9]....
        /*0494*/ 	.word	0x00006520


	//   ....[10]....
        /*0498*/ 	.word	0x00006540


	//   ....[11]....
        /*049c*/ 	.word	0x000065a0


	//   ....[12]....
        /*04a0*/ 	.word	0x0000a9d0


	//   ....[13]....
        /*04a4*/ 	.word	0x0000a9f0


	//   ....[14]....
        /*04a8*/ 	.word	0x0000aa10


	//   ....[15]....
        /*04ac*/ 	.word	0x0000aa30


	//   ....[16]....
        /*04b0*/ 	.word	0x0000aa50


	//   ....[17]....
        /*04b4*/ 	.word	0x0000aab0


	//   ....[18]....
        /*04b8*/ 	.word	0x0000e5a0


	//   ....[19]....
        /*04bc*/ 	.word	0x0000e5c0


	//   ....[20]....
        /*04c0*/ 	.word	0x0000e5e0


	//   ....[21]....
        /*04c4*/ 	.word	0x0000e600


	//   ....[22]....
        /*04c8*/ 	.word	0x0000e630


	//   ....[23]....
        /*04cc*/ 	.word	0x0000f2d0


	//   ....[24]....
        /*04d0*/ 	.word	0x0000f310


	//   ....[25]....
        /*04d4*/ 	.word	0x0000f350


	//   ....[26]....
        /*04d8*/ 	.word	0x0000f370


	//   ....[27]....
        /*04dc*/ 	.word	0x0000f390


	//   ....[28]....
        /*04e0*/ 	.word	0x00011180


	//   ....[29]....
        /*04e4*/ 	.word	0x000111a0


	//   ....[30]....
        /*04e8*/ 	.word	0x000111c0


	//   ....[31]....
        /*04ec*/ 	.word	0x000111e0


	//   ....[32]....
        /*04f0*/ 	.word	0x00011200


	//   ....[33]....
        /*04f4*/ 	.word	0x00011260


	//   ....[34]....
        /*04f8*/ 	.word	0x000156e0


	//   ....[35]....
        /*04fc*/ 	.word	0x00015750


	//   ....[36]....
        /*0500*/ 	.word	0x000157c0


	//   ....[37]....
        /*0504*/ 	.word	0x00015830


	//   ....[38]....
        /*0508*/ 	.word	0x000158a0


	//   ....[39]....
        /*050c*/ 	.word	0x00015920


	//   ....[40]....
        /*0510*/ 	.word	0x00015990


	//   ....[41]....
        /*0514*/ 	.word	0x00015a00


	//   ....[42]....
        /*0518*/ 	.word	0x00015a70


	//   ....[43]....
        /*051c*/ 	.word	0x00015ae0


	//   ....[44]....
        /*0520*/ 	.word	0x00015b60


	//   ....[45]....
        /*0524*/ 	.word	0x00015bd0


	//   ....[46]....
        /*0528*/ 	.word	0x00015c40


	//   ....[47]....
        /*052c*/ 	.word	0x00015cb0


	//   ....[48]....
        /*0530*/ 	.word	0x00015d20


	//   ....[49]....
        /*0534*/ 	.word	0x00015da0


	//   ....[50]....
        /*0538*/ 	.word	0x00015e10


	//   ....[51]....
        /*053c*/ 	.word	0x00015e80


	//   ....[52]....
        /*0540*/ 	.word	0x00015ef0


	//   ....[53]....
        /*0544*/ 	.word	0x00015f60


	//----- nvinfo : EIATTR_EXIT_INSTR_OFFSETS
	.align		4
.L_125:
        /*0548*/ 	.byte	0x04, 0x1c
        /*054a*/ 	.short	(.L_127 - .L_126)


	//   ....[0]....
.L_126:
        /*054c*/ 	.word	0x000008d0


	//   ....[1]....
        /*0550*/ 	.word	0x00000aa0


	//   ....[2]....
        /*0554*/ 	.word	0x00000e90


	//   ....[3]....
        /*0558*/ 	.word	0x00000ef0


	//   ....[4]....
        /*055c*/ 	.word	0x00014450


	//   ....[5]....
        /*0560*/ 	.word	0x000146b0


	//   ....[6]....
        /*0564*/ 	.word	0x00014dc0


	//   ....[7]....
        /*0568*/ 	.word	0x00014e90


	//   ....[8]....
        /*056c*/ 	.word	0x00015050


	//   ....[9]....
        /*0570*/ 	.word	0x000155f0


	//   ....[10]....
        /*0574*/ 	.word	0x00015680


	//----- nvinfo : EIATTR_MAX_THREADS
	.align		4
.L_127:
        /*0578*/ 	.byte	0x04, 0x05
        /*057a*/ 	.short	(.L_129 - .L_128)
.L_128:
        /*057c*/ 	.word	0x00000200
        /*0580*/ 	.word	0x00000001
        /*0584*/ 	.word	0x00000001


	//----- nvinfo : EIATTR_CRS_STACK_SIZE
	.align		4
.L_129:
        /*0588*/ 	.byte	0x04, 0x1e
        /*058a*/ 	.short	(.L_131 - .L_130)
.L_130:
        /*058c*/ 	.word	0x00000000


	//----- nvinfo : EIATTR_CBANK_PARAM_SIZE
	.align		4
.L_131:
        /*0590*/ 	.byte	0x03, 0x19
        /*0592*/ 	.short	0x0030


	//----- nvinfo : EIATTR_PARAM_CBANK
	.align		4
        /*0594*/ 	.byte	0x04, 0x0a
        /*0596*/ 	.short	(.L_133 - .L_132)
	.align		4
.L_132:
        /*0598*/ 	.word	index@(.nv.constant0._ZN4vllm17topKPerRowPrefillILi512ELb1EEEvPKfPKiS4_Piiiii)
        /*059c*/ 	.short	0x0210
        /*059e*/ 	.short	0x0030


	//----- nvinfo : EIATTR_SW_WAR
	.align		4
.L_133:
        /*05a0*/ 	.byte	0x04, 0x36
        /*05a2*/ 	.short	(.L_135 - .L_134)
.L_134:
        /*05a4*/ 	.word	0x00000008
.L_135:


//--------------------- .nv.info._ZN4vllm17topKPerRowPrefillILi512ELb0EEEvPKfPKiS4_Piiiii --------------------------
	.section	.nv.info._ZN4vllm17topKPerRowPrefillILi512ELb0EEEvPKfPKiS4_Piiiii,"",@"SHT_CUDA_INFO"
	.sectionflags	@""
	.align	4


	//----- nvinfo : EIATTR_CUDA_API_VERSION
	.align		4
        /*0000*/ 	.byte	0x04, 0x37
        /*0002*/ 	.short	(.L_137 - .L_136)
.L_136:
        /*0004*/ 	.word	0x00000082


	//----- nvinfo : EIATTR_KPARAM_INFO
	.align		4
.L_137:
        /*0008*/ 	.byte	0x04, 0x17
        /*000a*/ 	.short	(.L_139 - .L_138)
.L_138:
        /*000c*/ 	.word	0x00000000
        /*0010*/ 	.short	0x0007
        /*0012*/ 	.short	0x002c
        /*0014*/ 	.byte	0x00, 0xf0, 0x11, 0x00


	//----- nvinfo : EIATTR_KPARAM_INFO
	.align		4
.L_139:
        /*0018*/ 	.byte	0x04, 0x17
        /*001a*/ 	.short	(.L_141 - .L_140)
.L_140:
        /*001c*/ 	.word	0x00000000
        /*0020*/ 	.short	0x0006
        /*0022*/ 	.short	0x0028
        /*0024*/ 	.byte	0x00, 0xf0, 0x11, 0x00


	//----- nvinfo : EIATTR_KPARAM_INFO
	.align		4
.L_141:
        /*0028*/ 	.byte	0x04, 0x17
        /*002a*/ 	.short	(.L_143 - .L_142)
.L_142:
        /*002c*/ 	.word	0x00000000
        /*0030*/ 	.short	0x0005
        /*0032*/ 	.short	0x0024
        /*0034*/ 	.byte	0x00, 0xf0, 0x11, 0x00


	//----- nvinfo : EIATTR_KPARAM_INFO
	.align		4
.L_143:
        /*0038*/ 	.byte	0x04, 0x17
        /*003a*/ 	.short	(.L_145 - .L_144)
.L_144:
        /*003c*/ 	.word	0x00000000
        /*0040*/ 	.short	0x0004
        /*0042*/ 	.short	0x0020
        /*0044*/ 	.byte	0x00, 0xf0, 0x11, 0x00


	//----- nvinfo : EIATTR_KPARAM_INFO
	.align		4
.L_145:
        /*0048*/ 	.byte	0x04, 0x17
        /*004a*/ 	.short	(.L_147 - .L_146)
.L_146:
        /*004c*/ 	.word	0x00000000
        /*0050*/ 	.short	0x0003
        /*0052*/ 	.short	0x0018
        /*0054*/ 	.byte	0x00, 0xf0, 0x21, 0x00


	//----- nvinfo : EIATTR_KPARAM_INFO
	.align		4
.L_147:
        /*0058*/ 	.byte	0x04, 0x17
        /*005a*/ 	.short	(.L_149 - .L_148)
.L_148:
        /*005c*/ 	.word	0x00000000
        /*0060*/ 	.short	0x0002
        /*0062*/ 	.short	0x0010
        /*0064*/ 	.byte	0x00, 0xf0, 0x21, 0x00


	//----- nvinfo : EIATTR_KPARAM_INFO
	.align		4
.L_149:
        /*0068*/ 	.byte	0x04, 0x17
        /*006a*/ 	.short	(.L_151 - .L_150)
.L_150:
        /*006c*/ 	.word	0x00000000
        /*0070*/ 	.short	0x0001
        /*0072*/ 	.short	0x0008
        /*0074*/ 	.byte	0x00, 0xf0, 0x21, 0x00


	//----- nvinfo : EIATTR_KPARAM_INFO
	.align		4
.L_151:
        /*0078*/ 	.byte	0x04, 0x17
        /*007a*/ 	.short	(.L_153 - .L_152)
.L_152:
        /*007c*/ 	.word	0x00000000
        /*0080*/ 	.short	0x0000
        /*0082*/ 	.short	0x0000
        /*0084*/ 	.byte	0x00, 0xf0, 0x21, 0x00


	//----- nvinfo : EIATTR_SPARSE_MMA_MASK
	.align		4
.L_153:
        /*0088*/ 	.byte	0x03, 0x50
        /*008a*/ 	.short	0x0000


	//----- nvinfo : EIATTR_MAXREG_COUNT
	.align		4
        /*008c*/ 	.byte	0x03, 0x1b
        /*008e*/ 	.short	0x0080


	//----- nvinfo : EIATTR_NUM_BARRIERS
	.align		4
        /*0090*/ 	.byte	0x02, 0x4c
        /*0092*/ 	.byte	0x01
	.zero		1


	//----- nvinfo : EIATTR_MERCURY_ISA_VERSION
	.align		4
        /*0094*/ 	.byte	0x03, 0x5f
        /*0096*/ 	.short	0x0101


	//----- nvinfo : EIATTR_UNUSED_LOAD_BYTE_OFFSET
	.align		4
        /*0098*/ 	.byte	0x04, 0x44
        /*009a*/ 	.short	(.L_155 - .L_154)


	//   ....[0]....
.L_154:
        /*009c*/ 	.word	0x0000e750
        /*00a0*/ 	.word	0x00000fff


	//----- nvinfo : EIATTR_INT_WARP_WIDE_INSTR_OFFSETS
	.align		4
.L_155:
        /*00a4*/ 	.byte	0x04, 0x31
        /*00a6*/ 	.short	(.L_157 - .L_156)


	//   ....[0]....
.L_156:
        /*00a8*/ 	.word	0x00002b00


	//   ....[1]....
        /*00ac*/ 	.word	0x00002bd0


	//   ....[2]....
        /*00b0*/ 	.word	0x00002c60


	//   ....[3]....
        /*00b4*/ 	.word	0x00002d10


	//   ....[4]....
        /*00b8*/ 	.word	0x00003110


	//   ....[5]....
        /*00bc*/ 	.word	0x000031e0


	//   ....[6]....
        /*00c0*/ 	.word	0x00003270


	//   ....[7]....
        /*00c4*/ 	.word	0x00003320


	//   ....[8]....
        /*00c8*/ 	.word	0x00003430


	//   ....[9]....
        /*00cc*/ 	.word	0x00003500


	//   ....[10]....
        /*00d0*/ 	.word	0x000035a0


	//   ....[11]....
        /*00d4*/ 	.word	0x00003660


	//   ....[12]....
        /*00d8*/ 	.word	0x00003720


	//   ....[13]....
        /*00dc*/ 	.word	0x000037f0


	//   ....[14]....
        /*00e0*/ 	.word	0x000038a0


	//   ....[15]....
        /*00e4*/ 	.word	0x00003950


	//   ....[16]....
        /*00e8*/ 	.word	0x00003a00


	//   ....[17]....
        /*00ec*/ 	.word	0x00003ae0


	//   ....[18]....
        /*00f0*/ 	.word	0x00003b70


	//   ....[19]....
        /*00f4*/ 	.word	0x00003c20


	//   ....[20]....
        /*00f8*/ 	.word	0x00004130


	//   ....[21]....
        /*00fc*/ 	.word	0x00004200


	//   ....[22]....
        /*0100*/ 	.word	0x00004290


	//   ....[23]....
        /*0104*/ 	.word	0x00004340


	//   ....[24]....
        /*0108*/ 	.word	0x00004440


	//   ....[25]....
        /*010c*/ 	.word	0x00004510


	//   ....[26]....
        /*0110*/ 	.word	0x000045e0


	//   ....[27]....
        /*0114*/ 	.word	0x00004690


	//   ....[28]....
        /*0118*/ 	.word	0x00004750


	//   ....[29]....
        /*011c*/ 	.word	0x00004820


	//   ....[30]....
        /*0120*/ 	.word	0x000048d0


	//   ....[31]....
        /*0124*/ 	.word	0x00004990


	//   ....[32]....
        /*0128*/ 	.word	0x00004a30


	//   ....[33]....
        /*012c*/ 	.word	0x00004b00


	//   ....[34]....
        /*0130*/ 	.word	0x00004ba0


	//   ....[35]....
        /*0134*/ 	.word	0x00004c60


	//   ....[36]....
        /*0138*/ 	.word	0x00004ef0


	//   ....[37]....
        /*013c*/ 	.word	0x00004fc0


	//   ....[38]....
        /*0140*/ 	.word	0x00005060


	//   ....[39]....
        /*0144*/ 	.word	0x00005100


	//   ....[40]....
        /*0148*/ 	.word	0x000052f0


	//   ....[41]....
        /*014c*/ 	.word	0x000053c0


	//   ....[42]....
        /*0150*/ 	.word	0x00005460


	//   ....[43]....
        /*0154*/ 	.word	0x000054f0


	//   ....[44]....
        /*0158*/ 	.word	0x00006d90


	//   ....[45]....
        /*015c*/ 	.word	0x00006e50


	//   ....[46]....
        /*0160*/ 	.word	0x00006ef0


	//   ....[47]....
        /*0164*/ 	.word	0x00006f90


	//   ....[48]....
        /*0168*/ 	.word	0x000072a0


	//   ....[49]....
        /*016c*/ 	.word	0x00007370


	//   ....[50]....
        /*0170*/ 	.word	0x00007400


	//   ....[51]....
        /*0174*/ 	.word	0x000074b0


	//   ....[52]....
        /*0178*/ 	.word	0x000075f0


	//   ....[53]....
        /*017c*/ 	.word	0x000076c0


	//   ....[54]....
        /*0180*/ 	.word	0x00007760


	//   ....[55]....
        /*0184*/ 	.word	0x00007810


	//   ....[56]....
        /*0188*/ 	.word	0x000078e0


	//   ....[57]....
        /*018c*/ 	.word	0x000079b0


	//   ....[58]....
        /*0190*/ 	.word	0x00007a60


	//   ....[59]....
        /*0194*/ 	.word	0x00007b10


	//   ....[60]....
        /*0198*/ 	.word	0x00007bc0


	//   ....[61]....
        /*019c*/ 	.word	0x00007ca0


	//   ....[62]....
        /*01a0*/ 	.word	0x00007d30


	//   ....[63]....
        /*01a4*/ 	.word	0x00007de0


	//   ....[64]....
        /*01a8*/ 	.word	0x00008230


	//   ....[65]....
        /*01ac*/ 	.word	0x00008300


	//   ....[66]....
        /*01b0*/ 	.word	0x00008390


	//   ....[67]....
        /*01b4*/ 	.word	0x00008430


	//   ....[68]....
        /*01b8*/ 	.word	0x00008550


	//   ....[69]....
        /*01bc*/ 	.word	0x00008630


	//   ....[70]....
        /*01c0*/ 	.word	0x000086e0


	//   ....[71]....
        /*01c4*/ 	.word	0x00008790


	//   ....[72]....
        /*01c8*/ 	.word	0x00008850


	//   ....[73]....
        /*01cc*/ 	.word	0x00008920


	//   ....[74]....
        /*01d0*/ 	.word	0x000089d0


	//   ....[75]....
        /*01d4*/ 	.word	0x00008a80


	//   ....[76]....
        /*01d8*/ 	.word	0x00008b30


	//   ....[77]....
        /*01dc*/ 	.word	0x00008c00


	//   ....[78]....
        /*01e0*/ 	.word	0x00008ca0


	//   ....[79]....
        /*01e4*/ 	.word	0x00008d60


	//   ....[80]....
        /*01e8*/ 	.word	0x00008fc0


	//   ....[81]....
        /*01ec*/ 	.word	0x00009080


	//   ....[82]....
        /*01f0*/ 	.word	0x00009130


	//   ....[83]....
        /*01f4*/ 	.word	0x000091c0


	//   ....[84]....
        /*01f8*/ 	.word	0x00009390


	//   ....[85]....
        /*01fc*/ 	.word	0x00009460


	//   ....[86]....
        /*0200*/ 	.word	0x00009500


	//   ....[87]....
        /*0204*/ 	.word	0x000095a0


	//   ....[88]....
        /*0208*/ 	.word	0x0000b410


	//   ....[89]....
        /*020c*/ 	.word	0x0000b4d0


	//   ....[90]....
        /*0210*/ 	.word	0x0000b560


	//   ....[91]....
        /*0214*/ 	.word	0x0000b600


	//   ....[92]....
        /*0218*/ 	.word	0x0000b8e0


	//   ....[93]....
        /*021c*/ 	.word	0x0000b9b0


	//   ....[94]....
        /*0220*/ 	.word	0x0000ba30


	//   ....[95]....
        /*0224*/ 	.word	0x0000bae0


	//   ....[96]....
        /*0228*/ 	.word	0x0000bc80


	//   ....[97]....
        /*022c*/ 	.word	0x0000bd50


	//   ....[98]....
        /*0230*/ 	.word	0x0000bde0


	//   ....[99]....
        /*0234*/ 	.word	0x0000be90


	//   ....[100]....
        /*0238*/ 	.word	0x0000c040


	//   ....[101]....
        /*023c*/ 	.word	0x0000c110


	//   ....[102]....
        /*0240*/ 	.word	0x0000c1a0


	//   ....[103]....
        /*0244*/ 	.word	0x0000c250


	//   ....[104]....
        /*0248*/ 	.word	0x0000c400


	//   ....[105]....
        /*024c*/ 	.word	0x0000c4d0


	//   ....[106]....
        /*0250*/ 	.word	0x0000c560


	//   ....[107]....
        /*0254*/ 	.word	0x0000c610


	//   ....[108]....
        /*0258*/ 	.word	0x0000ca50


	//   ....[109]....
        /*025c*/ 	.word	0x0000cb20


	//   ....[110]....
        /*0260*/ 	.word	0x0000cba0


	//   ....[111]....
        /*0264*/ 	.word	0x0000cc50


	//   ....[112]....
        /*0268*/ 	.word	0x0000cdd0


	//   ....[113]....
        /*026c*/ 	.word	0x0000cea0


	//   ....[114]....
        /*0270*/ 	.word	0x0000cf30


	//   ....[115]....
        /*0274*/ 	.word	0x0000cfe0


	//   ....[116]....
        /*0278*/ 	.word	0x0000d170


	//   ....[117]....
        /*027c*/ 	.word	0x0000d240


	//   ....[118]....
        /*0280*/ 	.word	0x0000d2d0


	//   ....[119]....
        /*0284*/ 	.word	0x0000d380


	//   ....[120]....
        /*0288*/ 	.word	0x0000d510


	//   ....[121]....
        /*028c*/ 	.word	0x0000d5e0


	//   ....[122]....
        /*0290*/ 	.word	0x0000d670


	//   ....[123]....
        /*0294*/ 	.word	0x0000d730


	//   ....[124]....
        /*0298*/ 	.word	0x0000d9f0


	//   ....[125]....
        /*029c*/ 	.word	0x0000dab0


	//   ....[126]....
        /*02a0*/ 	.word	0x0000db60


	//   ....[127]....
        /*02a4*/ 	.word	0x0000dbf0


	//   ....[128]....
        /*02a8*/ 	.word	0x0000de20


	//   ....[129]....
        /*02ac*/ 	.word	0x0000def0


	//   ....[130]....
        /*02b0*/ 	.word	0x0000df90


	//   ....[131]....
        /*02b4*/ 	.word	0x0000e030


	//   ....[132]....
        /*02b8*/ 	.word	0x00010800


	//   ....[133]....
        /*02bc*/ 	.word	0x000108d0


	//   ....[134]....
        /*02c0*/ 	.word	0x00010940


	//   ....[135]....
        /*02c4*/ 	.word	0x000109c0


	//   ....[136]....
        /*02c8*/ 	.word	0x00010c90


	//   ....[137]....
        /*02cc*/ 	.word	0x00010d60


	//   ....[138]....
        /*02d0*/ 	.word	0x00010dd0


	//   ....[139]....
        /*02d4*/ 	.word	0x00010e50


	//   ....[140]....
        /*02d8*/ 	.word	0x00011010


	//   ....[141]....
        /*02dc*/ 	.word	0x000110e0


	//   ....[142]....
        /*02e0*/ 	.word	0x00011160


	//   ....[143]....
        /*02e4*/ 	.word	0x000111e0


	//   ....[144]....
        /*02e8*/ 	.word	0x000113b0


	//   ....[145]....
        /*02ec*/ 	.word	0x00011480


	//   ....[146]....
        /*02f0*/ 	.word	0x00011500


	//   ....[147]....
        /*02f4*/ 	.word	0x00011580


	//   ....[148]....
        /*02f8*/ 	.word	0x00011750


	//   ....[149]....
        /*02fc*/ 	.word	0x00011820


	//   ....[150]....
        /*0300*/ 	.word	0x000118a0


	//   ....[151]....
        /*0304*/ 	.word	0x00011920


	//   ....[152]....
        /*0308*/ 	.word	0x00011d90


	//   ....[153]....
        /*030c*/ 	.word	0x00011e60


	//   ....[154]....
        /*0310*/ 	.word	0x00011ed0


	//   ....[155]....
        /*0314*/ 	.word	0x00011f50


	//   ....[156]....
        /*0318*/ 	.word	0x000120f0


	//   ....[157]....
        /*031c*/ 	.word	0x000121c0


	//   ....[158]....
        /*0320*/ 	.word	0x00012240


	//   ....[159]....
        /*0324*/ 	.word	0x000122b0


	//   ....[160]....
        /*0328*/ 	.word	0x00012470


	//   ....[161]....
        /*032c*/ 	.word	0x00012540


	//   ....[162]....
        /*0330*/ 	.word	0x000125c0


	//   ....[163]....
        /*0334*/ 	.word	0x00012640


	//   ....[164]....
        /*0338*/ 	.word	0x000127f0


	//   ....[165]....
        /*033c*/ 	.word	0x000128c0


	//   ....[166]....
        /*0340*/ 	.word	0x00012940


	//   ....[167]....
        /*0344*/ 	.word	0x000129b0


	//   ....[168]....
        /*0348*/ 	.word	0x00012c50


	//   ....[169]....
        /*034c*/ 	.word	0x00012d20


	//   ....[170]....
        /*0350*/ 	.word	0x00012d90


	//   ....[171]....
        /*0354*/ 	.word	0x00012e30


	//   ....[172]....
        /*0358*/ 	.word	0x00013060


	//   ....[173]....
        /*035c*/ 	.word	0x00013130


	//   ....[174]....
        /*0360*/ 	.word	0x000131a0


	//   ....[175]....
        /*0364*/ 	.word	0x00013240


	//----- nvinfo : EIATTR_COOP_GROUP_MASK_REGIDS
	.align		4
.L_157:
        /*0368*/ 	.byte	0x04, 0x29
        /*036a*/ 	.short	(.L_159 - .L_158)


	//   ....[0]....
.L_158:
        /*036c*/ 	.word	0xffffffff


	//   ....[1]....
        /*0370*/ 	.word	0xffffffff


	//   ....[2]....
        /*0374*/ 	.word	0xffffffff


	//   ....[3]....
        /*0378*/ 	.word	0xffffffff


	//   ....[4]....
        /*037c*/ 	.word	0xffffffff


	//   ....[5]....
        /*0380*/ 	.word	0xffffffff


	//   ....[6]....
        /*0384*/ 	.word	0xffffffff


	//   ....[7]....
        /*0388*/ 	.word	0xffffffff


	//   ....[8]....
        /*038c*/ 	.word	0xffffffff


	//   ....[9]....
        /*0390*/ 	.word	0xffffffff


	//   ....[10]....
        /*0394*/ 	.word	0xffffffff


	//   ....[11]....
        /*0398*/ 	.word	0xffffffff


	//   ....[12]....
        /*039c*/ 	.word	0xffffffff


	//   ....[13]....
        /*03a0*/ 	.word	0xffffffff


	//   ....[14]....
        /*03a4*/ 	.word	0xffffffff


	//   ....[15]....
        /*03a8*/ 	.word	0xffffffff


	//   ....[16]....
        /*03ac*/ 	.word	0xffffffff


	//   ....[17]....
        /*03b0*/ 	.word	0xffffffff


	//   ....[18]....
        /*03b4*/ 	.word	0xffffffff


	//   ....[19]....
        /*03b8*/ 	.word	0xffffffff


	//   ....[20]....
        /*03bc*/ 	.word	0xffffffff


	//   ....[21]....
        /*03c0*/ 	.word	0xffffffff


	//   ....[22]....
        /*03c4*/ 	.word	0xffffffff


	//   ....[23]....
        /*03c8*/ 	.word	0xffffffff


	//   ....[24]....
        /*03cc*/ 	.word	0x0500000d


	//   ....[25]....
        /*03d0*/ 	.word	0x0500000d


	//   ....[26]....
        /*03d4*/ 	.word	0x0500000d


	//   ....[27]....
        /*03d8*/ 	.word	0x0500000d


	//   ....[28]....
        /*03dc*/ 	.word	0x0500000d


	//   ....[29]....
        /*03e0*/ 	.word	0x0500000d


	//   ....[30]....
        /*03e4*/ 	.word	0x0500000d


	//   ....[31]....
        /*03e8*/ 	.word	0x0500000d


	//   ....[32]....
        /*03ec*/ 	.word	0x0500000d


	//   ....[33]....
        /*03f0*/ 	.word	0x0500000d


	//   ....[34]....
        /*03f4*/ 	.word	0x0500000d


	//   ....[35]....
        /*03f8*/ 	.word	0x0500000d


	//   ....[36]....
        /*03fc*/ 	.word	0x0500000d


	//   ....[37]....
        /*0400*/ 	.word	0x0500000d


	//   ....[38]....
        /*0404*/ 	.word	0x0500000d


	//   ....[39]....
        /*0408*/ 	.word	0x0500000d


	//   ....[40]....
        /*040c*/ 	.word	0x0500000d


	//   ....[41]....
        /*0410*/ 	.word	0x0500000d


	//   ....[42]....
        /*0414*/ 	.word	0x0500000d


	//   ....[43]....
        /*0418*/ 	.word	0x0500000d


	//----- nvinfo : EIATTR_COOP_GROUP_INSTR_OFFSETS
	.align		4
.L_159:
        /*041c*/ 	.byte	0x04, 0x28
        /*041e*/ 	.short	(.L_161 - .L_160)


	//   ....[0]....
.L_160:
        /*0420*/ 	.word	0x00002370


	//   ....[1]....
        /*0424*/ 	.word	0x00002390


	//   ....[2]....
        /*0428*/ 	.word	0x000023b0


	//   ....[3]....
        /*042c*/ 	.word	0x000023d0


	//   ....[4]....
        /*0430*/ 	.word	0x000023f0


	//   ....[5]....
        /*0434*/ 	.word	0x00002450


	//   ....[6]....
        /*0438*/ 	.word	0x00006600


	//   ....[7]....
        /*043c*/ 	.word	0x00006620


	//   ....[8]....
        /*0440*/ 	.word	0x00006640


	//   ....[9]....
        /*0444*/ 	.word	0x00006660


	//   ....[10]....
        /*0448*/ 	.word	0x00006680


	//   ....[11]....
        /*044c*/ 	.word	0x000066e0


	//   ....[12]....
        /*0450*/ 	.word	0x0000ac10


	//   ....[13]....
        /*0454*/ 	.word	0x0000ac30


	//   ....[14]....
        /*0458*/ 	.word	0x0000ac50


	//   ....[15]....
        /*045c*/ 	.word	0x0000ac70


	//   ....[16]....
        /*0460*/ 	.word	0x0000ac90


	//   ....[17]....
        /*0464*/ 	.word	0x0000acf0


	//   ....[18]....
        /*0468*/ 	.word	0x00010020


	//   ....[19]....
        /*046c*/ 	.word	0x00010040


	//   ....[20]....
        /*0470*/ 	.word	0x00010060


	//   ....[21]....
        /*0474*/ 	.word	0x00010080


	//   ....[22]....
        /*0478*/ 	.word	0x000100a0


	//   ....[23]....
        /*047c*/ 	.word	0x00010100


	//   ....[24]....
        /*0480*/ 	.word	0x00014580


	//   ....[25]....
        /*0484*/ 	.word	0x000145f0


	//   ....[26]....
        /*0488*/ 	.word	0x00014660


	//   ....[27]....
        /*048c*/ 	.word	0x000146d0


	//   ....[28]....
        /*0490*/ 	.word	0x00014740


	//   ....[29]....
        /*0494*/ 	.word	0x000147c0


	//   ....[30]....
        /*0498*/ 	.word	0x00014830


	//   ....[31]....
        /*049c*/ 	.word	0x000148a0


	//   ....[32]....
        /*04a0*/ 	.word	0x00014910


	//   ....[33]....
        /*04a4*/ 	.word	0x00014980


	//   ....[34]....
        /*04a8*/ 	.word	0x00014a00


	//   ....[35]....
        /*04ac*/ 	.word	0x00014a70


	//   ....[36]....
        /*04b0*/ 	.word	0x00014ae0


	//   ....[37]....
        /*04b4*/ 	.word	0x00014b50


	//   ....[38]....
        /*04b8*/ 	.word	0x00014bc0


	//   ....[39]....
        /*04bc*/ 	.word	0x00014c40


	//   ....[40]....
        /*04c0*/ 	.word	0x00014cb0


	//   ....[41]....
        /*04c4*/ 	.word	0x00014d20


	//   ....[42]....
        /*04c8*/ 	.word	0x00014d90


	//   ....[43]....
        /*04cc*/ 	.word	0x00014e00


	//----- nvinfo : EIATTR_EXIT_INSTR_OFFSETS
	.align		4
.L_161:
        /*04d0*/ 	.byte	0x04, 0x1c
        /*04d2*/ 	.short	(.L_163 - .L_162)


	//   ....[0]....
.L_162:
        /*04d4*/ 	.word	0x000008e0


	//   ....[1]....
        /*04d8*/ 	.word	0x00000ab0


	//   ....[2]....
        /*04dc*/ 	.word	0x00000ea0


	//   ....[3]....
        /*04e0*/ 	.word	0x00000f00


	//   ....[4]....
        /*04e4*/ 	.word	0x00013310


	//   ....[5]....
        /*04e8*/ 	.word	0x00013540


	//   ....[6]....
        /*04ec*/ 	.word	0x00013c60


	//   ....[7]....
        /*04f0*/ 	.word	0x00013d30


	//   ....[8]....
        /*04f4*/ 	.word	0x00013ef0


	//   ....[9]....
        /*04f8*/ 	.word	0x00014490


	//   ....[10]....
        /*04fc*/ 	.word	0x00014520


	//----- nvinfo : EIATTR_MAX_THREADS
	.align		4
.L_163:
        /*0500*/ 	.byte	0x04, 0x05
        /*0502*/ 	.short	(.L_165 - .L_164)
.L_164:
        /*0504*/ 	.word	0x00000200
        /*0508*/ 	.word	0x00000001
        /*050c*/ 	.word	0x00000001


	//----- nvinfo : EIATTR_CRS_STACK_SIZE
	.align		4
.L_165:
        /*0510*/ 	.byte	0x04, 0x1e
        /*0512*/ 	.short	(.L_167 - .L_166)
.L_166:
        /*0514*/ 	.word	0x00000000


	//----- nvinfo : EIATTR_CBANK_PARAM_SIZE
	.align		4
.L_167:
        /*0518*/ 	.byte	0x03, 0x19
        /*051a*/ 	.short	0x0030


	//----- nvinfo : EIATTR_PARAM_CBANK
	.align		4
        /*051c*/ 	.byte	0x04, 0x0a
        /*051e*/ 	.short	(.L_169 - .L_168)
	.align		4
.L_168:
        /*0520*/ 	.word	index@(.nv.constant0._ZN4vllm17topKPerRowPrefillILi512ELb0EEEvPKfPKiS4_Piiiii)
        /*0524*/ 	.short	0x0210
        /*0526*/ 	.short	0x0030


	//----- nvinfo : EIATTR_SW_WAR
	.align		4
.L_169:
        /*0528*/ 	.byte	0x04, 0x36
        /*052a*/ 	.short	(.L_171 - .L_170)
.L_170:
        /*052c*/ 	.word	0x00000008
.L_171:


//--------------------- .nv.info._ZN4vllm16topKPerRowDecodeILi1024ELb1ELb0ELb1EEEvPKfPKiPiiiiiiPfiS4_ --------------------------
	.section	.nv.info._ZN4vllm16topKPerRowDecodeILi1024ELb1ELb0ELb1EEEvPKfPKiPiiiiiiPfiS4_,"",@"SHT_CUDA_INFO"
	.sectionflags	@""
	.align	4


	//----- nvinfo : EIATTR_CUDA_API_VERSION
	.align		4
        /*0000*/ 	.byte	0x04, 0x37
        /*0002*/ 	.short	(.L_173 - .L_172)
.L_172:
        /*0004*/ 	.word	0x00000082


	//----- nvinfo : EIATTR_KPARAM_INFO
	.align		4
.L_173:
        /*0008*/ 	.byte	0x04, 0x17
        /*000a*/ 	.short	(.L_175 - .L_174)
.L_174:
        /*000c*/ 	.word	0x00000000
        /*0010*/ 	.short	0x000a
        /*0012*/ 	.short	0x0040
        /*0014*/ 	.byte	0x00, 0xf0, 0x21, 0x00


	//----- nvinfo : EIATTR_KPARAM_INFO
	.align		4
.L_175:
        /*0018*/ 	.byte	0x04, 0x17
        /*001a*/ 	.short	(.L_177 - .L_176)
.L_176:
        /*001c*/ 	.word	0x00000000
        /*0020*/ 	.short	0x0009
        /*0022*/ 	.short	0x0038
        /*0024*/ 	.byte	0x00, 0xf0, 0x11, 0x00


	//----- nvinfo : EIATTR_KPARAM_INFO
	.align		4
.L_177:
        /*0028*/ 	.byte	0x04, 0x17
        /*002a*/ 	.short	(.L_179 - .L_178)
.L_178:
        /*002c*/ 	.word	0x00000000
        /*0030*/ 	.short	0x0008
        /*0032*/ 	.short	0x0030
        /*0034*/ 	.byte	0x00, 0xf0, 0x21, 0x00


	//----- nvinfo : EIATTR_KPARAM_INFO
	.align		4
.L_179:
        /*0038*/ 	.byte	0x04, 0x17
        /*003a*/ 	.short	(.L_181 - .L_180)
.L_180:
        /*003c*/ 	.word	0x00000000
        /*0040*/ 	.short	0x0007
        /*0042*/ 	.short	0x0028
        /*0044*/ 	.byte	0x00, 0xf0, 0x11, 0x00


	//----- nvinfo : EIATTR_KPARAM_INFO
	.align		4
.L_181:
        /*0048*/ 	.byte	0x04, 0x17
        /*004a*/ 	.short	(.L_183 - .L_182)
.L_182:
        /*004c*/ 	.word	0x00000000
        /*0050*/ 	.short	0x0006
        /*0052*/ 	.short	0x0024
        /*0054*/ 	.byte	0x00, 0xf0, 0x11, 0x00


	//----- nvinfo : EIATTR_KPARAM_INFO
	.align		4
.L_183:
        /*0058*/ 	.byte	0x04, 0x17
        /*005a*/ 	.short	(.L_185 - .L_184)
.L_184:
        /*005c*/ 	.word	0x00000000
        /*0060*/ 	.short	0x0005
        /*0062*/ 	.short	0x0020
        /*0064*/ 	.byte	0x00, 0xf0, 0x11, 0x00


	//----- nvinfo : EIATTR_KPARAM_INFO
	.align		4
.L_185:
        /*0068*/ 	.byte	0x04, 0x17
        /*006a*/ 	.short	(.L_187 - .L_186)
.L_186:
        /*006c*/ 	.word	0x00000000
        /*0070*/ 	.short	0x0004
        /*0072*/ 	.short	0x001c
        /*0074*/ 	.byte	0x00, 0xf0, 0x11, 0x00


	//----- nvinfo : EIATTR_KPARAM_INFO
	.align		4
.L_187:
        /*0078*/ 	.byte	0x04, 0x17
        /*007a*/ 	.short	(.L_189 - .L_188)
.L_188:
        /*007c*/ 	.word	0x00000000
        /*0080*/ 	.short	0x0003
        /*0082*/ 	.short	0x0018
        /*0084*/ 	.byte	0x00, 0xf0, 0x11, 0x00


	//----- nvinfo : EIATTR_KPARAM_INFO
	.align		4
.L_189:
        /*0088*/ 	.byte	0x04, 0x17
        /*008a*/ 	.short	(.L_191 - .L_190)
.L_190:
        /*008c*/ 	.word	0x00000000
        /*0090*/ 	.short	0x0002
        /*0092*/ 	.short	0x0010
        /*0094*/ 	.byte	0x00, 0xf0, 0x21, 0x00


	//----- nvinfo : EIATTR_KPARAM_INFO
	.align		4
.L_191:
        /*0098*/ 	.byte	0x04, 0x17
        /*009a*/ 	.short	(.L_193 - .L_192)
.L_192:
        /*009c*/ 	.word	0x00000000
        /*00a0*/ 	.short	0x0001
        /*00a2*/ 	.short	0x0008
        /*00a4*/ 	.byte	0x00, 0xf0, 0x21, 0x00


	//----- nvinfo : EIATTR_KPARAM_INFO
	.align		4
.L_193:
        /*00a8*/ 	.byte	0x04, 0x17
        /*00aa*/ 	.short	(.L_195 - .L_194)
.L_194:
        /*00ac*/ 	.word	0x00000000
        /*00b0*/ 	.short	0x0000
        /*00b2*/ 	.short	0x0000
        /*00b4*/ 	.byte	0x00, 0xf0, 0x21, 0x00


	//----- nvinfo : EIATTR_SPARSE_MMA_MASK
	.align		4
.L_195:
        /*00b8*/ 	.byte	0x03, 0x50
        /*00ba*/ 	.short	0x0000


	//----- nvinfo : EIATTR_MAXREG_COUNT
	.align		4
        /*00bc*/ 	.byte	0x03, 0x1b
        /*00be*/ 	.short	0x0040


	//----- nvinfo : EIATTR_NUM_BARRIERS
	.align		4
        /*00c0*/ 	.byte	0x02, 0x4c
        /*00c2*/ 	.byte	0x01
	.zero		1


	//----- nvinfo : EIATTR_MERCURY_ISA_VERSION
	.align		4
        /*00c4*/ 	.byte	0x03, 0x5f
        /*00c6*/ 	.short	0x0101


	//----- nvinfo : EIATTR_UNUSED_LOAD_BYTE_OFFSET
	.align		4
        /*00c8*/ 	.byte	0x04, 0x44
        /*00ca*/ 	.short	(.L_197 - .L_196)


	//   ....[0]....
.L_196:
        /*00cc*/ 	.word	0x0000f580
        /*00d0*/ 	.word	0x0000f0ff


	//   ....[1]....
        /*00d4*/ 	.word	0x0000f5b0
        /*00d8*/ 	.word	0x0000fff0


	//   ....[2]....
        /*00dc*/ 	.word	0x0000f6d0
        /*00e0*/ 	.word	0x0000f0ff


	//   ....[3]....
        /*00e4*/ 	.word	0x0000f790
        /*00e8*/ 	.word	0x0000fff0


	//   ....[4]....
        /*00ec*/ 	.word	0x0000f940
        /*00f0*/ 	.word	0x0000f0ff


	//   ....[5]....
        /*00f4*/ 	.word	0x0000fa00
        /*00f8*/ 	.word	0x0000fff0


	//   ....[6]....
        /*00fc*/ 	.word	0x000103f0
        /*0100*/ 	.word	0x0000f0ff


	//   ....[7]....
        /*0104*/ 	.word	0x00010420
        /*0108*/ 	.word	0x0000fff0


	//   ....[8]....
        /*010c*/ 	.word	0x00010530
        /*0110*/ 	.word	0x0000f0ff


	//   ....[9]....
        /*0114*/ 	.word	0x00010600
        /*0118*/ 	.word	0x0000fff0


	//   ....[10]....
        /*011c*/ 	.word	0x000107a0
        /*0120*/ 	.word	0x0000f0ff


	//   ....[11]....
        /*0124*/ 	.word	0x00010870
        /*0128*/ 	.word	0x0000fff0


	//----- nvinfo : EIATTR_INT_WARP_WIDE_INSTR_OFFSETS
	.align		4
.L_197:
        /*012c*/ 	.byte	0x04, 0x31
        /*012e*/ 	.short	(.L_199 - .L_198)


	//   ....[0]....
.L_198:
        /*0130*/ 	.word	0x00002da0


	//   ....[1]....
        /*0134*/ 	.word	0x00002e80


	//   ....[2]....
        /*0138*/ 	.word	0x00002f10


	//   ....[3]....
        /*013c*/ 	.word	0x00002fc0


	//   ....[4]....
        /*0140*/ 	.word	0x00003440


	//   ....[5]....
        /*0144*/ 	.word	0x00003520


	//   ....[6]....
        /*0148*/ 	.word	0x000035b0


	//   ....[7]....
        /*014c*/ 	.word	0x00003670


	//   ....[8]....
        /*0150*/ 	.word	0x00003710


	//   ....[9]....
        /*0154*/ 	.word	0x000037f0


	//   ....[10]....
        /*0158*/ 	.word	0x00003880


	//   ....[11]....
        /*015c*/ 	.word	0x00003940


	//   ....[12]....
        /*0160*/ 	.word	0x00003a40


	//   ....[13]....
        /*0164*/ 	.word	0x00003b20


	//   ....[14]....
        /*0168*/ 	.word	0x00003bb0


	//   ....[15]....
        /*016c*/ 	.word	0x00003c70


	//   ....[16]....
        /*0170*/ 	.word	0x00003d10


	//   ....[17]....
        /*0174*/ 	.word	0x00003df0


	//   ....[18]....
        /*0178*/ 	.word	0x00003e80


	//   ....[19]....
        /*017c*/ 	.word	0x00003f30


	//   ....[20]....
        /*0180*/ 	.word	0x00004460


	//   ....[21]....
        /*0184*/ 	.word	0x00004540


	//   ....[22]....
        /*0188*/ 	.word	0x00004600


	//   ....[23]....
        /*018c*/ 	.word	0x000046c0


	//   ....[24]....
        /*0190*/ 	.word	0x00004770


	//   ....[25]....
        /*0194*/ 	.word	0x00004840


	//   ....[26]....
        /*0198*/ 	.word	0x000048f0


	//   ....[27]....
        /*019c*/ 	.word	0x000049b0


	//   ....[28]....
        /*01a0*/ 	.word	0x00004a50


	//   ....[29]....
        /*01a4*/ 	.word	0x00004b30


	//   ....[30]....
        /*01a8*/ 	.word	0x00004bc0


	//   ....[31]....
        /*01ac*/ 	.word	0x00004c80


	//   ....[32]....
        /*01b0*/ 	.word	0x00004d20


	//   ....[33]....
        /*01b4*/ 	.word	0x00004e00


	//   ....[34]....
        /*01b8*/ 	.word	0x00004e90


	//   ....[35]....
        /*01bc*/ 	.word	0x00004f40


	//   ....[36]....
        /*01c0*/ 	.word	0x000051e0


	//   ....[37]....
        /*01c4*/ 	.word	0x000052b0


	//   ....[38]....
        /*01c8*/ 	.word	0x000053b0


	//   ....[39]....
        /*01cc*/ 	.word	0x00005450


	//   ....[40]....
        /*01d0*/ 	.word	0x000056b0


	//   ....[41]....
        /*01d4*/ 	.word	0x00005790


	//   ....[42]....
        /*01d8*/ 	.word	0x00005830


	//   ....[43]....
        /*01dc*/ 	.word	0x000058d0


	//   ....[44]....
        /*01e0*/ 	.word	0x000074f0


	//   ....[45]....
        /*01e4*/ 	.word	0x000075d0


	//   ....[46]....
        /*01e8*/ 	.word	0x00007660


	//   ....[47]....
        /*01ec*/ 	.word	0x00007720


	//   ....[48]....
        /*01f0*/ 	.word	0x00007ac0


	//   ....[49]....
        /*01f4*/ 	.word	0x00007ba0


	//   ....[50]....
        /*01f8*/ 	.word	0x00007c30


	//   ....[51]....
        /*01fc*/ 	.word	0x00007cf0


	//   ....[52]....
        /*0200*/ 	.word	0x00007d90


	//   ....[53]....
        /*0204*/ 	.word	0x00007e70


	//   ....[54]....
        /*0208*/ 	.word	0x00007f00


	//   ....[55]....
        /*020c*/ 	.word	0x00007fc0


	//   ....[56]....
        /*0210*/ 	.word	0x000080c0


	//   ....[57]....
        /*0214*/ 	.word	0x000081a0


	//   ....[58]....
        /*0218*/ 	.word	0x00008230


	//   ....[59]....
        /*021c*/ 	.word	0x000082f0


	//   ....[60]....
        /*0220*/ 	.word	0x00008390


	//   ....[61]....
        /*0224*/ 	.word	0x00008470


	//   ....[62]....
        /*0228*/ 	.word	0x00008500


	//   ....[63]....
        /*022c*/ 	.word	0x000085b0


	//   ....[64]....
        /*0230*/ 	.word	0x00008a20


	//   ....[65]....
        /*0234*/ 	.word	0x00008b00


	//   ....[66]....
        /*0238*/ 	.word	0x00008bb0


	//   ....[67]....
        /*023c*/ 	.word	0x00008c70


	//   ....[68]....
        /*0240*/ 	.word	0x00008d20


	//   ....[69]....
        /*0244*/ 	.word	0x00008df0


	//   ....[70]....
        /*0248*/ 	.word	0x00008ea0


	//   ....[71]....
        /*024c*/ 	.word	0x00008f60


	//   ....[72]....
        /*0250*/ 	.word	0x00009000


	//   ....[73]....
        /*0254*/ 	.word	0x000090e0


	//   ....[74]....
        /*0258*/ 	.word	0x00009170


	//   ....[75]....
        /*025c*/ 	.word	0x00009230


	//   ....[76]....
        /*0260*/ 	.word	0x000092d0


	//   ....[77]....
        /*0264*/ 	.word	0x000093b0


	//   ....[78]....
        /*0268*/ 	.word	0x00009440


	//   ....[79]....
        /*026c*/ 	.word	0x000094f0


	//   ....[80]....
        /*0270*/ 	.word	0x00009760


	//   ....[81]....
        /*0274*/ 	.word	0x00009840


	//   ....[82]....
        /*0278*/ 	.word	0x00009930


	//   ....[83]....
        /*027c*/ 	.word	0x000099e0


	//   ....[84]....
        /*0280*/ 	.word	0x00009c00


	//   ....[85]....
        /*0284*/ 	.word	0x00009ce0


	//   ....[86]....
        /*0288*/ 	.word	0x00009d80


	//   ....[87]....
        /*028c*/ 	.word	0x00009e30


	//   ....[88]....
        /*0290*/ 	.word	0x0000c080


	//   ....[89]....
        /*0294*/ 	.word	0x0000c160


	//   ....[90]....
        /*0298*/ 	.word	0x0000c1e0


	//   ....[91]....
        /*029c*/ 	.word	0x0000c290


	//   ....[92]....
        /*02a0*/ 	.word	0x0000c590


	//   ....[93]....
        /*02a4*/ 	.word	0x0000c670


	//   ....[94]....
        /*02a8*/ 	.word	0x0000c6f0


	//   ....[95]....
        /*02ac*/ 	.word	0x0000c7b0


	//   ....[96]....
        /*02b0*/ 	.word	0x0000c950


	//   ....[97]....
        /*02b4*/ 	.word	0x0000ca30


	//   ....[98]....
        /*02b8*/ 	.word	0x0000cab0


	//   ....[99]....
        /*02bc*/ 	.word	0x0000cb70


	//   ....[100]....
        /*02c0*/ 	.word	0x0000cd10


	//   ....[101]....
        /*02c4*/ 	.word	0x0000cdf0


	//   ....[102]....
        /*02c8*/ 	.word	0x0000ce70


	//   ....[103]....
        /*02cc*/ 	.word	0x0000cf30


	//   ....[104]....
        /*02d0*/ 	.word	0x0000d0d0


	//   ....[105]....
        /*02d4*/ 	.word	0x0000d1b0


	//   ....[106]....
        /*02d8*/ 	.word	0x0000d230


	//   ....[107]....
        /*02dc*/ 	.word	0x0000d2f0


	//   ....[108]....
        /*02e0*/ 	.word	0x0000d6d0


	//   ....[109]....
        /*02e4*/ 	.word	0x0000d7a0


	//   ....[110]....
        /*02e8*/ 	.word	0x0000d830


	//   ....[111]....
        /*02ec*/ 	.word	0x0000d8e0


	//   ....[112]....
        /*02f0*/ 	.word	0x0000da70


	//   ....[113]....
        /*02f4*/ 	.word	0x0000db50


	//   ....[114]....
        /*02f8*/ 	.word	0x0000dbd0


	//   ....[115]....
        /*02fc*/ 	.word	0x0000dc90


	//   ....[116]....
        /*0300*/ 	.word	0x0000de10


	//   ....[117]....
        /*0304*/ 	.word	0x0000def0


	//   ....[118]....
        /*0308*/ 	.word	0x0000df70


	//   ....[119]....
        /*030c*/ 	.word	0x0000e030


	//   ....[120]....
        /*0310*/ 	.word	0x0000e1b0


	//   ....[121]....
        /*0314*/ 	.word	0x0000e290


	//   ....[122]....
        /*0318*/ 	.word	0x0000e310


	//   ....[123]....
        /*031c*/ 	.word	0x0000e3d0


	//   ....[124]....
        /*0320*/ 	.word	0x0000e770


	//   ....[125]....
        /*0324*/ 	.word	0x0000e840


	//   ....[126]....
        /*0328*/ 	.word	0x0000e940


	//   ....[127]....
        /*032c*/ 	.word	0x0000e9e0


	//   ....[128]....
        /*0330*/ 	.word	0x0000ec70


	//   ....[129]....
        /*0334*/ 	.word	0x0000ed50


	//   ....[130]....
        /*0338*/ 	.word	0x0000edf0


	//   ....[131]....
        /*033c*/ 	.word	0x0000eea0


	//   ....[132]....
        /*0340*/ 	.word	0x00012f70


	//   ....[133]....
        /*0344*/ 	.word	0x00013050


	//   ....[134]....
        /*0348*/ 	.word	0x000130c0


	//   ....[135]....
        /*034c*/ 	.word	0x00013140


	//   ....[136]....
        /*0350*/ 	.word	0x000134a0


	//   ....[137]....
        /*0354*/ 	.word	0x00013570


	//   ....[138]....
        /*0358*/ 	.word	0x000135f0


	//   ....[139]....
        /*035c*/ 	.word	0x00013670


	//   ....[140]....
        /*0360*/ 	.word	0x00013850


	//   ....[141]....
        /*0364*/ 	.word	0x00013920


	//   ....[142]....
        /*0368*/ 	.word	0x000139a0


	//   ....[143]....
        /*036c*/ 	.word	0x00013a20


	//   ....[144]....
        /*0370*/ 	.word	0x00013c00


	//   ....[145]....
        /*0374*/ 	.word	0x00013cd0


	//   ....[146]....
        /*0378*/ 	.word	0x00013d50


	//   ....[147]....
        /*037c*/ 	.word	0x00013dd0


	//   ....[148]....
        /*0380*/ 	.word	0x00013fb0


	//   ....[149]....
        /*0384*/ 	.word	0x00014080


	//   ....[150]....
        /*0388*/ 	.word	0x00014100


	//   ....[151]....
        /*038c*/ 	.word	0x00014180


	//   ....[152]....
        /*0390*/ 	.word	0x00014650


	//   ....[153]....
        /*0394*/ 	.word	0x00014730


	//   ....[154]....
        /*0398*/ 	.word	0x000147a0


	//   ....[155]....
        /*039c*/ 	.word	0x00014820


	//   ....[156]....
        /*03a0*/ 	.word	0x000149e0


	//   ....[157]....
        /*03a4*/ 	.word	0x00014ac0


	//   ....[158]....
        /*03a8*/ 	.word	0x00014b30


	//   ....[159]....
        /*03ac*/ 	.word	0x00014bb0


	//   ....[160]....
        /*03b0*/ 	.word	0x00014d70


	//   ....[161]....
        /*03b4*/ 	.word	0x00014e50


	//   ....[162]....
        /*03b8*/ 	.word	0x00014ec0


	//   ....[163]....
        /*03bc*/ 	.word	0x00014f30


	//   ....[164]....
        /*03c0*/ 	.word	0x00015100


	//   ....[165]....
        /*03c4*/ 	.word	0x000151e0


	//   ....[166]....
        /*03c8*/ 	.word	0x00015250


	//   ....[167]....
        /*03cc*/ 	.word	0x000152c0


	//   ....[168]....
        /*03d0*/ 	.word	0x000155c0


	//   ....[169]....
        /*03d4*/ 	.word	0x000156a0


	//   ....[170]....
        /*03d8*/ 	.word	0x00015710


	//   ....[171]....
        /*03dc*/ 	.word	0x000157b0


	//   ....[172]....
        /*03e0*/ 	.word	0x00015ab0


	//   ....[173]....
        /*03e4*/ 	.word	0x00015b90


	//   ....[174]....
        /*03e8*/ 	.word	0x00015c00


	//   ....[175]....
        /*03ec*/ 	.word	0x00015c90


	//----- nvinfo : EIATTR_COOP_GROUP_MASK_REGIDS
	.align		4
.L_199:
        /*03f0*/ 	.byte	0x04, 0x29
        /*03f2*/ 	.short	(.L_201 - .L_200)


	//   ....[0]....
.L_200:
        /*03f4*/ 	.word	0xffffffff


	//   ....[1]....
        /*03f8*/ 	.word	0xffffffff


	//   ....[2]....
        /*03fc*/ 	.word	0xffffffff


	//   ....[3]....
        /*0400*/ 	.word	0xffffffff


	//   ....[4]....
        /*0404*/ 	.word	0xffffffff


	//   ....[5]....
        /*0408*/ 	.word	0xffffffff


	//   ....[6]....
        /*040c*/ 	.word	0xffffffff


	//   ....[7]....
        /*0410*/ 	.word	0xffffffff


	//   ....[8]....
        /*0414*/ 	.word	0xffffffff


	//   ....[9]....
        /*0418*/ 	.word	0xffffffff


	//   ....[10]....
        /*041c*/ 	.word	0xffffffff


	//   ....[11]....
        /*0420*/ 	.word	0xffffffff


	//   ....[12]....
        /*0424*/ 	.word	0xffffffff


	//   ....[13]....
        /*0428*/ 	.word	0xffffffff


	//   ....[14]....
        /*042c*/ 	.word	0xffffffff


	//   ....[15]....
        /*0430*/ 	.word	0xffffffff


	//   ....[16]....
        /*0434*/ 	.word	0xffffffff


	//   ....[17]....
        /*0438*/ 	.word	0xffffffff


	//   ....[18]....
        /*043c*/ 	.word	0xffffffff


	//   ....[19]....
        /*0440*/ 	.word	0xffffffff


	//   ....[20]....
        /*0444*/ 	.word	0xffffffff


	//   ....[21]....
        /*0448*/ 	.word	0xffffffff


	//   ....[22]....
        /*044c*/ 	.word	0xffffffff


	//   ....[23]....
        /*0450*/ 	.word	0xffffffff


	//   ....[24]....
        /*0454*/ 	.word	0xffffffff


	//   ....[25]....
        /*0458*/ 	.word	0xffffffff


	//   ....[26]....
        /*045c*/ 	.word	0xffffffff


	//   ....[27]....
        /*0460*/ 	.word	0xffffffff


	//   ....[28]....
        /*0464*/ 	.word	0xffffffff


	//   ....[29]....
        /*0468*/ 	.word	0xffffffff


	//   ....[30]....
        /*046c*/ 	.word	0xffffffff


	//   ....[31]....
        /*0470*/ 	.word	0xffffffff


	//   ....[32]....
        /*0474*/ 	.word	0xffffffff


	//   ....[33]....
        /*0478*/ 	.word	0xffffffff


	//   ....[34]....
        /*047c*/ 	.word	0x05000000


	//   ....[35]....
        /*0480*/ 	.word	0x05000000


	//   ....[36]....
        /*0484*/ 	.word	0x05000000


	//   ....[37]....
        /*0488*/ 	.word	0x05000000


	//   ....[38]....
        /*048c*/ 	.word	0x05000000


	//   ....[39]....
        /*0490*/ 	.word	0x05000000


	//   ....[40]....
        /*0494*/ 	.word	0x05000000


	//   ....[41]....
        /*0498*/ 	.word	0x05000000


	//   ....[42]....
        /*049c*/ 	.word	0x05000000


	//   ....[43]....
        /*04a0*/ 	.word	0x05000000


	//   ....[44]....
        /*04a4*/ 	.word	0x05000000


	//   ....[45]....
        /*04a8*/ 	.word	0x05000000


	//   ....[46]....
        /*04ac*/ 	.word	0x05000000


	//   ....[47]....
        /*04b0*/ 	.word	0x05000000


	//   ....[48]....
        /*04b4*/ 	.word	0x05000000


	//   ....[49]....
        /*04b8*/ 	.word	0x05000000


	//   ....[50]....
        /*04bc*/ 	.word	0x05000000


	//   ....[51]....
        /*04c0*/ 	.word	0x05000000


	//   ....[52]....
        /*04c4*/ 	.word	0x05000000


	//   ....[53]....
        /*04c8*/ 	.word	0x05000000


	//----- nvinfo : EIATTR_COOP_GROUP_INSTR_OFFSETS
	.align		4
.L_201:
        /*04cc*/ 	.byte	0x04, 0x28
        /*04ce*/ 	.short	(.L_203 - .L_202)


	//   ....[0]....
.L_202:
        /*04d0*/ 	.word	0x00002360


	//   ....[1]....
        /*04d4*/ 	.word	0x00002380


	//   ....[2]....
        /*04d8*/ 	.word	0x000023a0


	//   ....[3]....
        /*04dc*/ 	.word	0x000023c0


	//   ....[4]....
        /*04e0*/ 	.word	0x000023e0


	//   ....[5]....
        /*04e4*/ 	.word	0x00002440


	//   ....[6]....
        /*04e8*/ 	.word	0x00006ae0


	//   ....[7]....
        /*04ec*/ 	.word	0x00006b00


	//   ....[8]....
        /*04f0*/ 	.word	0x00006b20


	//   ....[9]....
        /*04f4*/ 	.word	0x00006b40


	//   ....[10]....
        /*04f8*/ 	.word	0x00006b60


	//   ....[11]....
        /*04fc*/ 	.word	0x00006bc0


	//   ....[12]....
        /*0500*/ 	.word	0x0000b600


	//   ....[13]....
        /*0504*/ 	.word	0x0000b620


	//   ....[14]....
        /*0508*/ 	.word	0x0000b640


	//   ....[15]....
        /*050c*/ 	.word	0x0000b660


	//   ....[16]....
        /*0510*/ 	.word	0x0000b680


	//   ....[17]....
        /*0514*/ 	.word	0x0000b6e0


	//   ....[18]....
        /*0518*/ 	.word	0x0000f450


	//   ....[19]....
        /*051c*/ 	.word	0x0000f480


	//   ....[20]....
        /*0520*/ 	.word	0x0000f4a0


	//   ....[21]....
        /*0524*/ 	.word	0x0000f4c0


	//   ....[22]....
        /*0528*/ 	.word	0x0000f4f0


	//   ....[23]....
        /*052c*/ 	.word	0x00010310


	//   ....[24]....
        /*0530*/ 	.word	0x00010330


	//   ....[25]....
        /*0534*/ 	.word	0x00010350


	//   ....[26]....
        /*0538*/ 	.word	0x00010370


	//   ....[27]....
        /*053c*/ 	.word	0x00010390


	//   ....[28]....
        /*0540*/ 	.word	0x00012570


	//   ....[29]....
        /*0544*/ 	.word	0x00012590


	//   ....[30]....
        /*0548*/ 	.word	0x000125b0


	//   ....[31]....
        /*054c*/ 	.word	0x000125d0


	//   ....[32]....
        /*0550*/ 	.word	0x000125f0


	//   ....[33]....
        /*0554*/ 	.word	0x00012650


	//   ....[34]....
        /*0558*/ 	.word	0x00016600


	//   ....[35]....
        /*055c*/ 	.word	0x00016670


	//   ....[36]....
        /*0560*/ 	.word	0x000166e0


	//   ....[37]....
        /*0564*/ 	.word	0x00016750


	//   ....[38]....
        /*0568*/ 	.word	0x000167c0


	//   ....[39]....
        /*056c*/ 	.word	0x00016840


	//   ....[40]....
        /*0570*/ 	.word	0x000168b0


	//   ....[41]....
        /*0574*/ 	.word	0x00016920


	//   ....[42]....
        /*0578*/ 	.word	0x00016990


	//   ....[43]....
        /*057c*/ 	.word	0x00016a00


	//   ....[44]....
        /*0580*/ 	.word	0x00016a80


	//   ....[45]....
        /*0584*/ 	.word	0x00016af0


	//   ....[46]....
        /*0588*/ 	.word	0x00016b60


	//   ....[47]....
        /*058c*/ 	.word	0x00016bd0


	//   ....[48]....
        /*0590*/ 	.word	0x00016c40


	//   ....[49]....
        /*0594*/ 	.word	0x00016cc0


	//   ....[50]....
        /*0598*/ 	.word	0x00016d30


	//   ....[51]....
        /*059c*/ 	.word	0x00016da0


	//   ....[52]....
        /*05a0*/ 	.word	0x00016e10


	//   ....[53]....
        /*05a4*/ 	.word	0x00016e80


	//----- nvinfo : EIATTR_EXIT_INSTR_OFFSETS
	.align		4
.L_203:
        /*05a8*/ 	.byte	0x04, 0x1c
        /*05aa*/ 	.short	(.L_205 - .L_204)


	//   ....[0]....
.L_204:
        /*05ac*/ 	.word	0x00000800


	//   ....[1]....
        /*05b0*/ 	.word	0x00000990


	//   ....[2]....
        /*05b4*/ 	.word	0x00000d40


	//   ....[3]....
        /*05b8*/ 	.word	0x00000da0


	//   ....[4]....
        /*05bc*/ 	.word	0x00015da0


	//   ....[5]....
        /*05c0*/ 	.word	0x00015f80


	//   ....[6]....
        /*05c4*/ 	.word	0x00016510


	//   ....[7]....
        /*05c8*/ 	.word	0x000165a0


	//----- nvinfo : EIATTR_MAX_THREADS
	.align		4
.L_205:
        /*05cc*/ 	.byte	0x04, 0x05
        /*05ce*/ 	.short	(.L_207 - .L_206)
.L_206:
        /*05d0*/ 	.word	0x00000400
        /*05d4*/ 	.word	0x00000001
        /*05d8*/ 	.word	0x00000001


	//----- nvinfo : EIATTR_CRS_STACK_SIZE
	.align		4
.L_207:
        /*05dc*/ 	.byte	0x04, 0x1e
        /*05de*/ 	.short	(.L_209 - .L_208)
.L_208:
        /*05e0*/ 	.word	0x00000000


	//----- nvinfo : EIATTR_CBANK_PARAM_SIZE
	.align		4
.L_209:
        /*05e4*/ 	.byte	0x03, 0x19
        /*05e6*/ 	.short	0x0048


	//----- nvinfo : EIATTR_PARAM_CBANK
	.align		4
        /*05e8*/ 	.byte	0x04, 0x0a
        /*05ea*/ 	.short	(.L_211 - .L_210)
	.align		4
.L_210:
        /*05ec*/ 	.word	index@(.nv.constant0._ZN4vllm16topKPerRowDecodeILi1024ELb1ELb0ELb1EEEvPKfPKiPiiiiiiPfiS4_)
        /*05f0*/ 	.short	0x0210
        /*05f2*/ 	.short	0x0048


	//----- nvinfo : EIATTR_SW_WAR
	.align		4
.L_211:
        /*05f4*/ 	.byte	0x04, 0x36
        /*05f6*/ 	.short	(.L_213 - .L_212)
.L_212:
        /*05f8*/ 	.word	0x00000008
.L_213:


//--------------------- .nv.info._ZN4vllm16topKPerRowDecodeILi512ELb1ELb1ELb0EEEvPKfPKiPiiiiiiPfiS4_ --------------------------
	.section	.nv.info._ZN4vllm16topKPerRowDecodeILi512ELb1ELb1ELb0EEEvPKfPKiPiiiiiiPfiS4_,"",@"SHT_CUDA_INFO"
	.sectionflags	@""
	.align	4


	//----- nvinfo : EIATTR_CUDA_API_VERSION
	.align		4
        /*0000*/ 	.byte	0x04, 0x37
        /*0002*/ 	.short	(.L_215 - .L_214)
.L_214:
        /*0004*/ 	.word	0x00000082


	//----- nvinfo : EIATTR_KPARAM_INFO
	.align		4
.L_215:
        /*0008*/ 	.byte	0x04, 0x17
        /*000a*/ 	.short	(.L_217 - .L_216)
.L_216:
        /*000c*/ 	.word	0x00000000
        /*0010*/ 	.short	0x000a
        /*0012*/ 	.short	0x0040
        /*0014*/ 	.byte	0x00, 0xf0, 0x21, 0x00


	//----- nvinfo : EIATTR_KPARAM_INFO
	.align		4
.L_217:
        /*0018*/ 	.byte	0x04, 0x17
        /*001a*/ 	.short	(.L_219 - .L_218)
.L_218:
        /*001c*/ 	.word	0x00000000
        /*0020*/ 	.short	0x0009
        /*0022*/ 	.short	0x0038
        /*0024*/ 	.byte	0x00, 0xf0, 0x11, 0x00


	//----- nvinfo : EIATTR_KPARAM_INFO
	.align		4
.L_219:
        /*0028*/ 	.byte	0x04, 0x17
        /*002a*/ 	.short	(.L_221 - .L_220)
.L_220:
        /*002c*/ 	.word	0x00000000
        /*0030*/ 	.short	0x0008
        /*0032*/ 	.short	0x0030
        /*0034*/ 	.byte	0x00, 0xf0, 0x21, 0x00


	//----- nvinfo : EIATTR_KPARAM_INFO
	.align		4
.L_221:
        /*0038*/ 	.byte	0x04, 0x17
        /*003a*/ 	.short	(.L_223 - .L_222)
.L_222:
        /*003c*/ 	.word	0x00000000
        /*0040*/ 	.short	0x0007
        /*0042*/ 	.short	0x0028
        /*0044*/ 	.byte	0x00, 0xf0, 0x11, 0x00


	//----- nvinfo : EIATTR_KPARAM_INFO
	.align		4
.L_223:
        /*0048*/ 	.byte	0x04, 0x17
        /*004a*/ 	.short	(.L_225 - .L_224)
.L_224:
        /*004c*/ 	.word	0x00000000
        /*0050*/ 	.short	0x0006
        /*0052*/ 	.short	0x0024
        /*0054*/ 	.byte	0x00, 0xf0, 0x11, 0x00


	//----- nvinfo : EIATTR_KPARAM_INFO
	.align		4
.L_225:
        /*0058*/ 	.byte	0x04, 0x17
        /*005a*/ 	.short	(.L_227 - .L_226)
.L_226:
        /*005c*/ 	.word	0x00000000
        /*0060*/ 	.short	0x0005
        /*0062*/ 	.short	0x0020
        /*0064*/ 	.byte	0x00, 0xf0, 0x11, 0x00


	//----- nvinfo : EIATTR_KPARAM_INFO
	.align		4
.L_227:
        /*0068*/ 	.byte	0x04, 0x17
        /*006a*/ 	.short	(.L_229 - .L_228)
.L_228:
        /*006c*/ 	.word	0x00000000
        /*0070*/ 	.short	0x0004
        /*0072*/ 	.short	0x001c
        /*0074*/ 	.byte	0x00, 0xf0, 0x11, 0x00


	//----- nvinfo : EIATTR_KPARAM_INFO
	.align		4
.L_229:
        /*0078*/ 	.byte	0x04, 0x17
        /*007a*/ 	.short	(.L_231 - .L_230)
.L_230:
        /*007c*/ 	.word	0x00000000
        /*0080*/ 	.short	0x0003
        /*0082*/ 	.short	0x0018
        /*0084*/ 	.byte	0x00, 0xf0, 0x11, 0x00


	//----- nvinfo : EIATTR_KPARAM_INFO
	.align		4
.L_231:
        /*0088*/ 	.byte	0x04, 0x17
        /*008a*/ 	.short	(.L_233 - .L_232)
.L_232:
        /*008c*/ 	.word	0x00000000
        /*0090*/ 	.short	0x0002
        /*0092*/ 	.short	0x0010
        /*0094*/ 	.byte	0x00, 0xf0, 0x21, 0x00


	//----- nvinfo : EIATTR_KPARAM_INFO
	.align		4
.L_233:
        /*0098*/ 	.byte	0x04, 0x17
        /*009a*/ 	.short	(.L_235 - .L_234)
.L_234:
        /*009c*/ 	.word	0x00000000
        /*00a0*/ 	.short	0x0001
        /*00a2*/ 	.short	0x0008
        /*00a4*/ 	.byte	0x00, 0xf0, 0x21, 0x00


	//----- nvinfo : EIATTR_KPARAM_INFO
	.align		4
.L_235:
        /*00a8*/ 	.byte	0x04, 0x17
        /*00aa*/ 	.short	(.L_237 - .L_236)
.L_236:
        /*00ac*/ 	.word	0x00000000
        /*00b0*/ 	.short	0x0000
        /*00b2*/ 	.short	0x0000
        /*00b4*/ 	.byte	0x00, 0xf0, 0x21, 0x00


	//----- nvinfo : EIATTR_SPARSE_MMA_MASK
	.align		4
.L_237:
        /*00b8*/ 	.byte	0x03, 0x50
        /*00ba*/ 	.short	0x0000


	//----- nvinfo : EIATTR_MAXREG_COUNT
	.align		4
        /*00bc*/ 	.byte	0x03, 0x1b
        /*00be*/ 	.short	0x0080


	//----- nvinfo : EIATTR_NUM_BARRIERS
	.align		4
        /*00c0*/ 	.byte	0x02, 0x4c
        /*00c2*/ 	.byte	0x01
	.zero		1


	//----- nvinfo : EIATTR_MERCURY_ISA_VERSION
	.align		4
        /*00c4*/ 	.byte	0x03, 0x5f
        /*00c6*/ 	.short	0x0101


	//----- nvinfo : EIATTR_UNUSED_LOAD_BYTE_OFFSET
	.align		4
        /*00c8*/ 	.byte	0x04, 0x44
        /*00ca*/ 	.short	(.L_239 - .L_238)


	//   ....[0]....
.L_238:
        /*00cc*/ 	.word	0x0000f4d0
        /*00d0*/ 	.word	0x0000f0ff


	//   ....[1]....
        /*00d4*/ 	.word	0x0000f550
        /*00d8*/ 	.word	0x0000fff0


	//   ....[2]....
        /*00dc*/ 	.word	0x0000f690
        /*00e0*/ 	.word	0x0000f0ff


	//   ....[3]....
        /*00e4*/ 	.word	0x00010240
        /*00e8*/ 	.word	0x0000f0ff


	//   ....[4]....
        /*00ec*/ 	.word	0x00010300
        /*00f0*/ 	.word	0x0000fff0


	//   ....[5]....
        /*00f4*/ 	.word	0x00010480
        /*00f8*/ 	.word	0x0000f0ff


	//----- nvinfo : EIATTR_INT_WARP_WIDE_INSTR_OFFSETS
	.align		4
.L_239:
        /*00fc*/ 	.byte	0x04, 0x31
        /*00fe*/ 	.short	(.L_241 - .L_240)


	//   ....[0]....
.L_240:
        /*0100*/ 	.word	0x00003080


	//   ....[1]....
        /*0104*/ 	.word	0x00003150


	//   ....[2]....
        /*0108*/ 	.word	0x00003220


	//   ....[3]....
        /*010c*/ 	.word	0x000032d0


	//   ....[4]....
        /*0110*/ 	.word	0x00003670


	//   ....[5]....
        /*0114*/ 	.word	0x00003740


	//   ....[6]....
        /*0118*/ 	.word	0x00003830


	//   ....[7]....
        /*011c*/ 	.word	0x000038f0


	//   ....[8]....
        /*0120*/ 	.word	0x00003a00


	//   ....[9]....
        /*0124*/ 	.word	0x00003ad0


	//   ....[10]....
        /*0128*/ 	.word	0x00003bb0


	//   ....[11]....
        /*012c*/ 	.word	0x00003c60


	//   ....[12]....
        /*0130*/ 	.word	0x00003d50


	//   ....[13]....
        /*0134*/ 	.word	0x00003e20


	//   ....[14]....
        /*0138*/ 	.word	0x00003ef0


	//   ....[15]....
        /*013c*/ 	.word	0x00003fb0


	//   ....[16]....
        /*0140*/ 	.word	0x00004070


	//   ....[17]....
        /*0144*/ 	.word	0x00004150


	//   ....[18]....
        /*0148*/ 	.word	0x00004200


	//   ....[19]....
        /*014c*/ 	.word	0x000042b0


	//   ....[20]....
        /*0150*/ 	.word	0x00004760


	//   ....[21]....
        /*0154*/ 	.word	0x00004840


	//   ....[22]....
        /*0158*/ 	.word	0x00004930


	//   ....[23]....
        /*015c*/ 	.word	0x000049e0


	//   ....[24]....
        /*0160*/ 	.word	0x00004b00


	//   ....[25]....
        /*0164*/ 	.word	0x00004be0


	//   ....[26]....
        /*0168*/ 	.word	0x00004cc0


	//   ....[27]....
        /*016c*/ 	.word	0x00004d80


	//   ....[28]....
        /*0170*/ 	.word	0x00004e60


	//   ....[29]....
        /*0174*/ 	.word	0x00004f40


	//   ....[30]....
        /*0178*/ 	.word	0x00005010


	//   ....[31]....
        /*017c*/ 	.word	0x000050c0


	//   ....[32]....
        /*0180*/ 	.word	0x00005190


	//   ....[33]....
        /*0184*/ 	.word	0x00005270


	//   ....[34]....
        /*0188*/ 	.word	0x00005330


	//   ....[35]....
        /*018c*/ 	.word	0x000053f0


	//   ....[36]....
        /*0190*/ 	.word	0x00005630


	//   ....[37]....
        /*0194*/ 	.word	0x00005720


	//   ....[38]....
        /*0198*/ 	.word	0x000057e0


	//   ....[39]....
        /*019c*/ 	.word	0x00005880


	//   ....[40]....
        /*01a0*/ 	.word	0x00005a80


	//   ....[41]....
        /*01a4*/ 	.word	0x00005b70


	//   ....[42]....
        /*01a8*/ 	.word	0x00005c30


	//   ....[43]....
        /*01ac*/ 	.word	0x00005ce0


	//   ....[44]....
        /*01b0*/ 	.word	0x00007490


	//   ....[45]....
        /*01b4*/ 	.word	0x00007560


	//   ....[46]....
        /*01b8*/ 	.word	0x00007630


	//   ....[47]....
        /*01bc*/ 	.word	0x000076e0


	//   ....[48]....
        /*01c0*/ 	.word	0x000079d0


	//   ....[49]....
        /*01c4*/ 	.word	0x00007aa0


	//   ....[50]....
        /*01c8*/ 	.word	0x00007b60


	//   ....[51]....
        /*01cc*/ 	.word	0x00007c10


	//   ....[52]....
        /*01d0*/ 	.word	0x00007d70


	//   ....[53]....
        /*01d4*/ 	.word	0x00007e40


	//   ....[54]....
        /*01d8*/ 	.word	0x00007f10


	//   ....[55]....
        /*01dc*/ 	.word	0x00007fc0


	//   ....[56]....
        /*01e0*/ 	.word	0x000080a0


	//   ....[57]....
        /*01e4*/ 	.word	0x00008170


	//   ....[58]....
        /*01e8*/ 	.word	0x00008240


	//   ....[59]....
        /*01ec*/ 	.word	0x00008300


	//   ....[60]....
        /*01f0*/ 	.word	0x000083c0


	//   ....[61]....
        /*01f4*/ 	.word	0x000084a0


	//   ....[62]....
        /*01f8*/ 	.word	0x00008550


	//   ....[63]....
        /*01fc*/ 	.word	0x00008600


	//   ....[64]....
        /*0200*/ 	.word	0x00008a00


	//   ....[65]....
        /*0204*/ 	.word	0x00008ae0


	//   ....[66]....
        /*0208*/ 	.word	0x00008bb0


	//   ....[67]....
        /*020c*/ 	.word	0x00008c70


	//   ....[68]....
        /*0210*/ 	.word	0x00008db0


	//   ....[69]....
        /*0214*/ 	.word	0x00008e90


	//   ....[70]....
        /*0218*/ 	.word	0x00008f60


	//   ....[71]....
        /*021c*/ 	.word	0x00009020


	//   ....[72]....
        /*0220*/ 	.word	0x000090f0


	//   ....[73]....
        /*0224*/ 	.word	0x000091d0


	//   ....[74]....
        /*0228*/ 	.word	0x000092a0


	//   ....[75]....
        /*022c*/ 	.word	0x00009360


	//   ....[76]....
        /*0230*/ 	.word	0x00009420


	//   ....[77]....
        /*0234*/ 	.word	0x00009500


	//   ....[78]....
        /*0238*/ 	.word	0x000095c0


	//   ....[79]....
        /*023c*/ 	.word	0x00009680


	//   ....[80]....
        /*0240*/ 	.word	0x00009890


	//   ....[81]....
        /*0244*/ 	.word	0x00009970


	//   ....[82]....
        /*0248*/ 	.word	0x00009a40


	//   ....[83]....
        /*024c*/ 	.word	0x00009ae0


	//   ....[84]....
        /*0250*/ 	.word	0x00009cb0


	//   ....[85]....
        /*0254*/ 	.word	0x00009da0


	//   ....[86]....
        /*0258*/ 	.word	0x00009e60


	//   ....[87]....
        /*025c*/ 	.word	0x00009f10


	//   ....[88]....
        /*0260*/ 	.word	0x0000bcb0


	//   ....[89]....
        /*0264*/ 	.word	0x0000bd80


	//   ....[90]....
        /*0268*/ 	.word	0x0000be30


	//   ....[91]....
        /*026c*/ 	.word	0x0000bee0


	//   ....[92]....
        /*0270*/ 	.word	0x0000c1b0


	//   ....[93]....
        /*0274*/ 	.word	0x0000c290


	//   ....[94]....
        /*0278*/ 	.word	0x0000c340


	//   ....[95]....
        /*027c*/ 	.word	0x0000c400


	//   ....[96]....
        /*0280*/ 	.word	0x0000c5b0


	//   ....[97]....
        /*0284*/ 	.word	0x0000c690


	//   ....[98]....
        /*0288*/ 	.word	0x0000c740


	//   ....[99]....
        /*028c*/ 	.word	0x0000c800


	//   ....[100]....
        /*0290*/ 	.word	0x0000c9b0


	//   ....[101]....
        /*0294*/ 	.word	0x0000ca90


	//   ....[102]....
        /*0298*/ 	.word	0x0000cb40


	//   ....[103]....
        /*029c*/ 	.word	0x0000cc00


	//   ....[104]....
        /*02a0*/ 	.word	0x0000cdb0


	//   ....[105]....
        /*02a4*/ 	.word	0x0000ce90


	//   ....[106]....
        /*02a8*/ 	.word	0x0000cf40


	//   ....[107]....
        /*02ac*/ 	.word	0x0000d000


	//   ....[108]....
        /*02b0*/ 	.word	0x0000d420


	//   ....[109]....
        /*02b4*/ 	.word	0x0000d500


	//   ....[110]....
        /*02b8*/ 	.word	0x0000d5b0


	//   ....[111]....
        /*02bc*/ 	.word	0x0000d660


	//   ....[112]....
        /*02c0*/ 	.word	0x0000d800


	//   ....[113]....
        /*02c4*/ 	.word	0x0000d8e0


	//   ....[114]....
        /*02c8*/ 	.word	0x0000d990


	//   ....[115]....
        /*02cc*/ 	.word	0x0000da50


	//   ....[116]....
        /*02d0*/ 	.word	0x0000dbe0


	//   ....[117]....
        /*02d4*/ 	.word	0x0000dcc0


	//   ....[118]....
        /*02d8*/ 	.word	0x0000dd70


	//   ....[119]....
        /*02dc*/ 	.word	0x0000de20


	//   ....[120]....
        /*02e0*/ 	.word	0x0000dfc0


	//   ....[121]....
        /*02e4*/ 	.word	0x0000e0a0


	//   ....[122]....
        /*02e8*/ 	.word	0x0000e150


	//   ....[123]....
        /*02ec*/ 	.word	0x0000e210


	//   ....[124]....
        /*02f0*/ 	.word	0x0000e480


	//   ....[125]....
        /*02f4*/ 	.word	0x0000e560


	//   ....[126]....
        /*02f8*/ 	.word	0x0000e630


	//   ....[127]....
        /*02fc*/ 	.word	0x0000e6d0


	//   ....[128]....
        /*0300*/ 	.word	0x0000e900


	//   ....[129]....
        /*0304*/ 	.word	0x0000e9e0


	//   ....[130]....
        /*0308*/ 	.word	0x0000eab0


	//   ....[131]....
        /*030c*/ 	.word	0x0000eb60


	//   ....[132]....
        /*0310*/ 	.word	0x000128b0


	//   ....[133]....
        /*0314*/ 	.word	0x00012990


	//   ....[134]....
        /*0318*/ 	.word	0x00012a20


	//   ....[135]....
        /*031c*/ 	.word	0x00012aa0


	//   ....[136]....
        /*0320*/ 	.word	0x00012d90


	//   ....[137]....
        /*0324*/ 	.word	0x00012e60


	//   ....[138]....
        /*0328*/ 	.word	0x00012f00


	//   ....[139]....
        /*032c*/ 	.word	0x00012f80


	//   ....[140]....
        /*0330*/ 	.word	0x00013190


	//   ....[141]....
        /*0334*/ 	.word	0x00013260


	//   ....[142]....
        /*0338*/ 	.word	0x00013300


	//   ....[143]....
        /*033c*/ 	.word	0x00013380


	//   ....[144]....
        /*0340*/ 	.word	0x00013590


	//   ....[145]....
        /*0344*/ 	.word	0x00013660


	//   ....[146]....
        /*0348*/ 	.word	0x00013700


	//   ....[147]....
        /*034c*/ 	.word	0x00013780


	//   ....[148]....
        /*0350*/ 	.word	0x00013990


	//   ....[149]....
        /*0354*/ 	.word	0x00013a60


	//   ....[150]....
        /*0358*/ 	.word	0x00013b00


	//   ....[151]....
        /*035c*/ 	.word	0x00013b80


	//   ....[152]....
        /*0360*/ 	.word	0x00013ff0


	//   ....[153]....
        /*0364*/ 	.word	0x000140d0


	//   ....[154]....
        /*0368*/ 	.word	0x00014170


	//   ....[155]....
        /*036c*/ 	.word	0x00014200


	//   ....[156]....
        /*0370*/ 	.word	0x000143f0


	//   ....[157]....
        /*0374*/ 	.word	0x000144d0


	//   ....[158]....
        /*0378*/ 	.word	0x00014570


	//   ....[159]....
        /*037c*/ 	.word	0x00014600


	//   ....[160]....
        /*0380*/ 	.word	0x000147f0


	//   ....[161]....
        /*0384*/ 	.word	0x000148d0


	//   ....[162]....
        /*0388*/ 	.word	0x00014970


	//   ....[163]....
        /*038c*/ 	.word	0x00014a00


	//   ....[164]....
        /*0390*/ 	.word	0x00014bf0


	//   ....[165]....
        /*0394*/ 	.word	0x00014cd0


	//   ....[166]....
        /*0398*/ 	.word	0x00014d70


	//   ....[167]....
        /*039c*/ 	.word	0x00014e00


	//   ....[168]....
        /*03a0*/ 	.word	0x000150c0


	//   ....[169]....
        /*03a4*/ 	.word	0x000151b0


	//   ....[170]....
        /*03a8*/ 	.word	0x00015240


	//   ....[171]....
        /*03ac*/ 	.word	0x000152d0


	//   ....[172]....
        /*03b0*/ 	.word	0x00015550


	//   ....[173]....
        /*03b4*/ 	.word	0x00015640


	//   ....[174]....
        /*03b8*/ 	.word	0x000156d0


	//   ....[175]....
        /*03bc*/ 	.word	0x00015760


	//----- nvinfo : EIATTR_COOP_GROUP_MASK_REGIDS
	.align		4
.L_241:
        /*03c0*/ 	.byte	0x04, 0x29
        /*03c2*/ 	.short	(.L_243 - .L_242)


	//   ....[0]....
.L_242:
        /*03c4*/ 	.word	0xffffffff


	//   ....[1]....
        /*03c8*/ 	.word	0xffffffff


	//   ....[2]....
        /*03cc*/ 	.word	0xffffffff


	//   ....[3]....
        /*03d0*/ 	.word	0xffffffff


	//   ....[4]....
        /*03d4*/ 	.word	0xffffffff


	//   ....[5]....
        /*03d8*/ 	.word	0xffffffff


	//   ....[6]....
        /*03dc*/ 	.word	0xffffffff


	//   ....[7]....
        /*03e0*/ 	.word	0xffffffff


	//   ....[8]....
        /*03e4*/ 	.word	0xffffffff


	//   ....[9]....
        /*03e8*/ 	.word	0xffffffff


	//   ....[10]....
        /*03ec*/ 	.word	0xffffffff


	//   ....[11]....
        /*03f0*/ 	.word	0xffffffff


	//   ....[12]....
        /*03f4*/ 	.word	0xffffffff


	//   ....[13]....
        /*03f8*/ 	.word	0xffffffff


	//   ....[14]....
        /*03fc*/ 	.word	0xffffffff


	//   ....[15]....
        /*0400*/ 	.word	0xffffffff


	//   ....[16]....
        /*0404*/ 	.word	0xffffffff


	//   ....[17]....
        /*0408*/ 	.word	0xffffffff


	//   ....[18]....
        /*040c*/ 	.word	0xffffffff


	//   ....[19]....
        /*0410*/ 	.word	0xffffffff


	//   ....[20]....
        /*0414*/ 	.word	0xffffffff


	//   ....[21]....
        /*0418*/ 	.word	0xffffffff


	//   ....[22]....
        /*041c*/ 	.word	0xffffffff


	//   ....[23]....
        /*0420*/ 	.word	0xffffffff


	//   ....[24]....
        /*0424*/ 	.word	0xffffffff


	//   ....[25]....
        /*0428*/ 	.word	0xffffffff


	//   ....[26]....
        /*042c*/ 	.word	0xffffffff


	//   ....[27]....
        /*0430*/ 	.word	0xffffffff


	//   ....[28]....
        /*0434*/ 	.word	0xffffffff


	//   ....[29]....
        /*0438*/ 	.word	0xffffffff


	//   ....[30]....
        /*043c*/ 	.word	0xffffffff


	//   ....[31]....
        /*0440*/ 	.word	0xffffffff


	//   ....[32]....
        /*0444*/ 	.word	0xffffffff


	//   ....[33]....
        /*0448*/ 	.word	0xffffffff


	//   ....[34]....
        /*044c*/ 	.word	0x0500000f


	//   ....[35]....
        /*0450*/ 	.word	0x0500000f


	//   ....[36]....
        /*0454*/ 	.word	0x0500000f


	//   ....[37]....
        /*0458*/ 	.word	0x0500000f


	//   ....[38]....
        /*045c*/ 	.word	0x0500000f


	//   ....[39]....
        /*0460*/ 	.word	0x0500000f


	//   ....[40]....
        /*0464*/ 	.word	0x0500000f


	//   ....[41]....
        /*0468*/ 	.word	0x0500000f


	//   ....[42]....
        /*046c*/ 	.word	0x0500000f


	//   ....[43]....
        /*0470*/ 	.word	0x0500000f


	//   ....[44]....
        /*0474*/ 	.word	0x0500000f


	//   ....[45]....
        /*0478*/ 	.word	0x0500000f


	//   ....[46]....
        /*047c*/ 	.word	0x0500000f


	//   ....[47]....
        /*0480*/ 	.word	0x0500000f


	//   ....[48]....
        /*0484*/ 	.word	0x0500000f


	//   ....[49]....
        /*0488*/ 	.word	0x0500000f


	//   ....[50]....
        /*048c*/ 	.word	0x0500000f


	//   ....[51]....
        /*0490*/ 	.word	0x0500000f


	//   ....[52]....
        /*0494*/ 	.word	0x0500000f


	//   ....[53]....
        /*0498*/ 	.word	0x0500000f


	//----- nvinfo : EIATTR_COOP_GROUP_INSTR_OFFSETS
	.align		4
.L_243:
        /*049c*/ 	.byte	0x04, 0x28
        /*049e*/ 	.short	(.L_245 - .L_244)


	//   ....[0]....
.L_244:
        /*04a0*/ 	.word	0x00002920


	//   ....[1]....
        /*04a4*/ 	.word	0x00002940


	//   ....[2]....
        /*04a8*/ 	.word	0x00002960


	//   ....[3]....
        /*04ac*/ 	.word	0x00002980


	//   ....[4]....
        /*04b0*/ 	.word	0x000029a0


	//   ....[5]....
        /*04b4*/ 	.word	0x00002a00


	//   ....[6]....
        /*04b8*/ 	.word	0x00006d60


	//   ....[7]....
        /*04bc*/ 	.word	0x00006d80


	//   ....[8]....
        /*04c0*/ 	.word	0x00006da0


	//   ....[9]....
        /*04c4*/ 	.word	0x00006dc0


	//   ....[10]....
        /*04c8*/ 	.word	0x00006de0


	//   ....[11]....
        /*04cc*/ 	.word	0x00006e40


	//   ....[12]....
        /*04d0*/ 	.word	0x0000b500


	//   ....[13]....
        /*04d4*/ 	.word	0x0000b520


	//   ....[14]....
        /*04d8*/ 	.word	0x0000b540


	//   ....[15]....
        /*04dc*/ 	.word	0x0000b560


	//   ....[16]....
        /*04e0*/ 	.word	0x0000b580


	//   ....[17]....
        /*04e4*/ 	.word	0x0000b5e0


	//   ....[18]....
        /*04e8*/ 	.word	0x0000f3b0


	//   ....[19]....
        /*04ec*/ 	.word	0x0000f3d0


	//   ....[20]....
        /*04f0*/ 	.word	0x0000f3f0


	//   ....[21]....
        /*04f4*/ 	.word	0x0000f410


	//   ....[22]....
        /*04f8*/ 	.word	0x0000f440


	//   ....[23]....
        /*04fc*/ 	.word	0x000100e0


	//   ....[24]....
        /*0500*/ 	.word	0x00010120


	//   ....[25]....
        /*0504*/ 	.word	0x00010160


	//   ....[26]....
        /*0508*/ 	.word	0x00010180


	//   ....[27]....
        /*050c*/ 	.word	0x000101a0


	//   ....[28]....
        /*0510*/ 	.word	0x00012110


	//   ....[29]....
        /*0514*/ 	.word	0x00012130


	//   ....[30]....
        /*0518*/ 	.word	0x00012150


	//   ....[31]....
        /*051c*/ 	.word	0x00012170


	//   ....[32]....
        /*0520*/ 	.word	0x00012190


	//   ....[33]....
        /*0524*/ 	.word	0x000121f0


	//   ....[34]....
        /*0528*/ 	.word	0x00016750


	//   ....[35]....
        /*052c*/ 	.word	0x000167c0


	//   ....[36]....
        /*0530*/ 	.word	0x00016830


	//   ....[37]....
        /*0534*/ 	.word	0x000168a0


	//   ....[38]....
        /*0538*/ 	.word	0x00016910


	//   ....[39]....
        /*053c*/ 	.word	0x00016990


	//   ....[40]....
        /*0540*/ 	.word	0x00016a00


	//   ....[41]....
        /*0544*/ 	.word	0x00016a70


	//   ....[42]....
        /*0548*/ 	.word	0x00016ae0


	//   ....[43]....
        /*054c*/ 	.word	0x00016b50


	//   ....[44]....
        /*0550*/ 	.word	0x00016bd0


	//   ....[45]....
        /*0554*/ 	.word	0x00016c40


	//   ....[46]....
        /*0558*/ 	.word	0x00016cb0


	//   ....[47]....
        /*055c*/ 	.word	0x00016d20


	//   ....[48]....
        /*0560*/ 	.word	0x00016d90


	//   ....[49]....
        /*0564*/ 	.word	0x00016e10


	//   ....[50]....
        /*0568*/ 	.word	0x00016e80


	//   ....[51]....
        /*056c*/ 	.word	0x00016ef0


	//   ....[52]....
        /*0570*/ 	.word	0x00016f60


	//   ....[53]....
        /*0574*/ 	.word	0x00016fd0


	//----- nvinfo : EIATTR_EXIT_INSTR_OFFSETS
	.align		4
.L_245:
        /*0578*/ 	.byte	0x04, 0x1c
        /*057a*/ 	.short	(.L_247 - .L_246)


	//   ....[0]....
.L_246:
        /*057c*/ 	.word	0x00000b60


	//   ....[1]....
        /*0580*/ 	.word	0x00000db0


	//   ....[2]....
        /*0584*/ 	.word	0x00001420


	//   ....[3]....
        /*0588*/ 	.word	0x00001510


	//   ....[4]....
        /*058c*/ 	.word	0x00015890


	//   ....[5]....
        /*0590*/ 	.word	0x00015bc0


	//   ....[6]....
        /*0594*/ 	.word	0x000165a0


	//   ....[7]....
        /*0598*/ 	.word	0x000166f0


	//----- nvinfo : EIATTR_MAX_THREADS
	.align		4
.L_247:
        /*059c*/ 	.byte	0x04, 0x05
        /*059e*/ 	.short	(.L_249 - .L_248)
.L_248:
        /*05a0*/ 	.word	0x00000200
        /*05a4*/ 	.word	0x00000001
        /*05a8*/ 	.word	0x00000001


	//----- nvinfo : EIATTR_CRS_STACK_SIZE
	.align		4
.L_249:
        /*05ac*/ 	.byte	0x04, 0x1e
        /*05ae*/ 	.short	(.L_251 - .L_250)
.L_250:
        /*05b0*/ 	.word	0x00000000


	//----- nvinfo : EIATTR_CBANK_PARAM_SIZE
	.align		4
.L_251:
        /*05b4*/ 	.byte	0x03, 0x19
        /*05b6*/ 	.short	0x0048


	//----- nvinfo : EIATTR_PARAM_CBANK
	.align		4
        /*05b8*/ 	.byte	0x04, 0x0a
        /*05ba*/ 	.short	(.L_253 - .L_252)
	.align		4
.L_252:
        /*05bc*/ 	.word	index@(.nv.constant0._ZN4vllm16topKPerRowDecodeILi512ELb1ELb1ELb0EEEvPKfPKiPiiiiiiPfiS4_)
        /*05c0*/ 	.short	0x0210
        /*05c2*/ 	.short	0x0048


	//----- nvinfo : EIATTR_SW_WAR
	.align		4
.L_253:
        /*05c4*/ 	.byte	0x04, 0x36
        /*05c6*/ 	.short	(.L_255 - .L_254)
.L_254:
        /*05c8*/ 	.word	0x00000008
.L_255:


//--------------------- .nv.info._ZN4vllm16topKPerRowDecodeILi512ELb1ELb0ELb0EEEvPKfPKiPiiiiiiPfiS4_ --------------------------
	.section	.nv.info._ZN4vllm16topKPerRowDecodeILi512ELb1ELb0ELb0EEEvPKfPKiPiiiiiiPfiS4_,"",@"SHT_CUDA_INFO"
	.sectionflags	@""
	.align	4


	//----- nvinfo : EIATTR_CUDA_API_VERSION
	.align		4
        /*0000*/ 	.byte	0x04, 0x37
        /*0002*/ 	.short	(.L_257 - .L_256)
.L_256:
        /*0004*/ 	.word	0x00000082


	//----- nvinfo : EIATTR_KPARAM_INFO
	.align		4
.L_257:
        /*0008*/ 	.byte	0x04, 0x17
        /*000a*/ 	.short	(.L_259 - .L_258)
.L_258:
        /*000c*/ 	.word	0x00000000
        /*0010*/ 	.short	0x000a
        /*0012*/ 	.short	0x0040
        /*0014*/ 	.byte	0x00, 0xf0, 0x21, 0x00


	//----- nvinfo : EIATTR_KPARAM_INFO
	.align		4
.L_259:
        /*0018*/ 	.byte	0x04, 0x17
        /*001a*/ 	.short	(.L_261 - .L_260)
.L_260:
        /*001c*/ 	.word	0x00000000
        /*0020*/ 	.short	0x0009
        /*0022*/ 	.short	0x0038
        /*0024*/ 	.byte	0x00, 0xf0, 0x11, 0x00


	//----- nvinfo : EIATTR_KPARAM_INFO
	.align		4
.L_261:
        /*0028*/ 	.byte	0x04, 0x17
        /*002a*/ 	.short	(.L_263 - .L_262)
.L_262:
        /*002c*/ 	.word	0x00000000
        /*0030*/ 	.short	0x0008
        /*0032*/ 	.short	0x0030
        /*0034*/ 	.byte	0x00, 0xf0, 0x21, 0x00


	//----- nvinfo : EIATTR_KPARAM_INFO
	.align		4
.L_263:
        /*0038*/ 	.byte	0x04, 0x17
        /*003a*/ 	.short	(.L_265 - .L_264)
.L_264:
        /*003c*/ 	.word	0x00000000
        /*0040*/ 	.short	0x0007
        /*0042*/ 	.short	0x0028
        /*0044*/ 	.byte	0x00, 0xf0, 0x11, 0x00


	//----- nvinfo : EIATTR_KPARAM_INFO
	.align		4
.L_265:
        /*0048*/ 	.byte	0x04, 0x17
        /*004a*/ 	.short	(.L_267 - .L_266)
.L_266:
        /*004c*/ 	.word	0x00000000
        /*0050*/ 	.short	0x0006
        /*0052*/ 	.short	0x0024
        /*0054*/ 	.byte	0x00, 0xf0, 0x11, 0x00


	//----- nvinfo : EIATTR_KPARAM_INFO
	.align		4
.L_267:
        /*0058*/ 	.byte	0x04, 0x17
        /*005a*/ 	.short	(.L_269 - .L_268)
.L_268:
        /*005c*/ 	.word	0x00000000
        /*0060*/ 	.short	0x0005
        /*0062*/ 	.short	0x0020
        /*0064*/ 	.byte	0x00, 0xf0, 0x11, 0x00


	//----- nvinfo : EIATTR_KPARAM_INFO
	.align		4
.L_269:
        /*0068*/ 	.byte	0x04, 0x17
        /*006a*/ 	.short	(.L_271 - .L_270)
.L_270:
        /*006c*/ 	.word	0x00000000
        /*0070*/ 	.short	0x0004
        /*0072*/ 	.short	0x001c
        /*0074*/ 	.byte	0x00, 0xf0, 0x11, 0x00


	//----- nvinfo : EIATTR_KPARAM_INFO
	.align		4
.L_271:
        /*0078*/ 	.byte	0x04, 0x17
        /*007a*/ 	.short	(.L_273 - .L_272)
.L_272:
        /*007c*/ 	.word	0x00000000
        /*0080*/ 	.short	0x0003
        /*0082*/ 	.short	0x0018
        /*0084*/ 	.byte	0x00, 0xf0, 0x11, 0x00


	//----- nvinfo : EIATTR_KPARAM_INFO
	.align		4
.L_273:
        /*0088*/ 	.byte	0x04, 0x17
        /*008a*/ 	.short	(.L_275 - .L_274)
.L_274:
        /*008c*/ 	.word	0x00000000
        /*0090*/ 	.short	0x0002
        /*0092*/ 	.short	0x0010
        /*0094*/ 	.byte	0x00, 0xf0, 0x21, 0x00


	//----- nvinfo : EIATTR_KPARAM_INFO
	.align		4
.L_275:
        /*0098*/ 	.byte	0x04, 0x17
        /*009a*/ 	.short	(.L_277 - .L_276)
.L_276:
        /*009c*/ 	.word	0x00000000
        /*00a0*/ 	.short	0x0001
        /*00a2*/ 	.short	0x0008
        /*00a4*/ 	.byte	0x00, 0xf0, 0x21, 0x00


	//----- nvinfo : EIATTR_KPARAM_INFO
	.align		4
.L_277:
        /*00a8*/ 	.byte	0x04, 0x17
        /*00aa*/ 	.short	(.L_279 - .L_278)
.L_278:
        /*00ac*/ 	.word	0x00000000
        /*00b0*/ 	.short	0x0000
        /*00b2*/ 	.short	0x0000
        /*00b4*/ 	.byte	0x00, 0xf0, 0x21, 0x00


	//----- nvinfo : EIATTR_SPARSE_MMA_MASK
	.align		4
.L_279:
        /*00b8*/ 	.byte	0x03, 0x50
        /*00ba*/ 	.short	0x0000


	//----- nvinfo : EIATTR_MAXREG_COUNT
	.align		4
        /*00bc*/ 	.byte	0x03, 0x1b
        /*00be*/ 	.short	0x0080


	//----- nvinfo : EIATTR_NUM_BARRIERS
	.align		4
        /*00c0*/ 	.byte	0x02, 0x4c
        /*00c2*/ 	.byte	0x01
	.zero		1


	//----- nvinfo : EIATTR_MERCURY_ISA_VERSION
	.align		4
        /*00c4*/ 	.byte	0x03, 0x5f
        /*00c6*/ 	.short	0x0101


	//----- nvinfo : EIATTR_UNUSED_LOAD_BYTE_OFFSET
	.align		4
        /*00c8*/ 	.byte	0x04, 0x44
        /*00ca*/ 	.short	(.L_281 - .L_280)


	//   ....[0]....
.L_280:
        /*00cc*/ 	.word	0x0000e4b0
        /*00d0*/ 	.word	0x0000f0ff


	//   ....[1]....
        /*00d4*/ 	.word	0x0000e530
        /*00d8*/ 	.word	0x0000fff0


	//   ....[2]....
        /*00dc*/ 	.word	0x0000e670
        /*00e0*/ 	.word	0x0000f0ff


	//   ....[3]....
        /*00e4*/ 	.word	0x0000f200
        /*00e8*/ 	.word	0x0000f0ff


	//   ....[4]....
        /*00ec*/ 	.word	0x0000f2a0
        /*00f0*/ 	.word	0x0000fff0


	//   ....[5]....
        /*00f4*/ 	.word	0x0000f420
        /*00f8*/ 	.word	0x0000f0ff


	//----- nvinfo : EIATTR_INT_WARP_WIDE_INSTR_OFFSETS
	.align		4
.L_281:
        /*00fc*/ 	.byte	0x04, 0x31
        /*00fe*/ 	.short	(.L_283 - .L_282)


	//   ....[0]....
.L_282:
        /*0100*/ 	.word	0x00002c20


	//   ....[1]....
        /*0104*/ 	.word	0x00002cf0


	//   ....[2]....
        /*0108*/ 	.word	0x00002d90


	//   ....[3]....
        /*010c*/ 	.word	0x00002e40


	//   ....[4]....
        /*0110*/ 	.word	0x000031c0


	//   ....[5]....
        /*0114*/ 	.word	0x00003290


	//   ....[6]....
        /*0118*/ 	.word	0x00003350


	//   ....[7]....
        /*011c*/ 	.word	0x00003400


	//   ....[8]....
        /*0120*/ 	.word	0x00003500


	//   ....[9]....
        /*0124*/ 	.word	0x000035d0


	//   ....[10]....
        /*0128*/ 	.word	0x00003690


	//   ....[11]....
        /*012c*/ 	.word	0x00003740


	//   ....[12]....
        /*0130*/ 	.word	0x00003820


	//   ....[13]....
        /*0134*/ 	.word	0x000038f0


	//   ....[14]....
        /*0138*/ 	.word	0x000039a0


	//   ....[15]....
        /*013c*/ 	.word	0x00003a50


	//   ....[16]....
        /*0140*/ 	.word	0x00003b10


	//   ....[17]....
        /*0144*/ 	.word	0x00003be0


	//   ....[18]....
        /*0148*/ 	.word	0x00003c80


	//   ....[19]....
        /*014c*/ 	.word	0x00003d40


	//   ....[20]....
        /*0150*/ 	.word	0x00004170


	//   ....[21]....
        /*0154*/ 	.word	0x00004230


	//   ....[22]....
        /*0158*/ 	.word	0x00004300


	//   ....[23]....
        /*015c*/ 	.word	0x000043b0


	//   ....[24]....
        /*0160*/ 	.word	0x000044b0


	//   ....[25]....
        /*0164*/ 	.word	0x00004580


	//   ....[26]....
        /*0168*/ 	.word	0x00004640


	//   ....[27]....
        /*016c*/ 	.word	0x000046f0


	//   ....[28]....
        /*0170*/ 	.word	0x000047d0


	//   ....[29]....
        /*0174*/ 	.word	0x000048b0


	//   ....[30]....
        /*0178*/ 	.word	0x00004950


	//   ....[31]....
        /*017c*/ 	.word	0x00004a00


	//   ....[32]....
        /*0180*/ 	.word	0x00004ac0


	//   ....[33]....
        /*0184*/ 	.word	0x00004b90


	//   ....[34]....
        /*0188*/ 	.word	0x00004c30


	//   ....[35]....
        /*018c*/ 	.word	0x00004ce0


	//   ....[36]....
        /*0190*/ 	.word	0x00004ed0


	//   ....[37]....
        /*0194*/ 	.word	0x00004fa0


	//   ....[38]....
        /*0198*/ 	.word	0x00005040


	//   ....[39]....
        /*019c*/ 	.word	0x000050e0


	//   ....[40]....
        /*01a0*/ 	.word	0x000052d0


	//   ....[41]....
        /*01a4*/ 	.word	0x00005390


	//   ....[42]....
        /*01a8*/ 	.word	0x00005440


	//   ....[43]....
        /*01ac*/ 	.word	0x000054e0


	//   ....[44]....
        /*01b0*/ 	.word	0x00006c30


	//   ....[45]....
        /*01b4*/ 	.word	0x00006d00


	//   ....[46]....
        /*01b8*/ 	.word	0x00006da0


	//   ....[47]....
        /*01bc*/ 	.word	0x00006e50


	//   ....[48]....
        /*01c0*/ 	.word	0x00007130


	//   ....[49]....
        /*01c4*/ 	.word	0x00007200


	//   ....[50]....
        /*01c8*/ 	.word	0x00007290


	//   ....[51]....
        /*01cc*/ 	.word	0x00007340


	//   ....[52]....
        /*01d0*/ 	.word	0x00007480


	//   ....[53]....
        /*01d4*/ 	.word	0x00007550


	//   ....[54]....
        /*01d8*/ 	.word	0x00007600


	//   ....[55]....
        /*01dc*/ 	.word	0x000076b0


	//   ....[56]....
        /*01e0*/ 	.word	0x00007780


	//   ....[57]....
        /*01e4*/ 	.word	0x00007850


	//   ....[58]....
        /*01e8*/ 	.word	0x00007900


	//   ....[59]....
        /*01ec*/ 	.word	0x000079b0


	//   ....[60]....
        /*01f0*/ 	.word	0x00007a70


	//   ....[61]....
        /*01f4*/ 	.word	0x00007b40


	//   ....[62]....
        /*01f8*/ 	.word	0x00007be0


	//   ....[63]....
        /*01fc*/ 	.word	0x00007ca0


	//   ....[64]....
        /*0200*/ 	.word	0x00008020


	//   ....[65]....
        /*0204*/ 	.word	0x000080f0


	//   ....[66]....
        /*0208*/ 	.word	0x00008190


	//   ....[67]....
        /*020c*/ 	.word	0x00008240


	//   ....[68]....
        /*0210*/ 	.word	0x00008370


	//   ....[69]....
        /*0214*/ 	.word	0x00008450


	//   ....[70]....
        /*0218*/ 	.word	0x000084f0


	//   ....[71]....
        /*021c*/ 	.word	0x000085a0


	//   ....[72]....
        /*0220*/ 	.word	0x00008670


	//   ....[73]....
        /*0224*/ 	.word	0x00008750


	//   ....[74]....
        /*0228*/ 	.word	0x000087f0


	//   ....[75]....
        /*022c*/ 	.word	0x000088a0


	//   ....[76]....
        /*0230*/ 	.word	0x00008960


	//   ....[77]....
        /*0234*/ 	.word	0x00008a30


	//   ....[78]....
        /*0238*/ 	.word	0x00008ad0


	//   ....[79]....
        /*023c*/ 	.word	0x00008b80


	//   ....[80]....
        /*0240*/ 	.word	0x00008d40


	//   ....[81]....
        /*0244*/ 	.word	0x00008e10


	//   ....[82]....
        /*0248*/ 	.word	0x00008eb0


	//   ....[83]....
        /*024c*/ 	.word	0x00008f50


	//   ....[84]....
        /*0250*/ 	.word	0x00009110


	//   ....[85]....
        /*0254*/ 	.word	0x000091d0


	//   ....[86]....
        /*0258*/ 	.word	0x00009280


	//   ....[87]....
        /*025c*/ 	.word	0x00009310


	//   ....[88]....
        /*0260*/ 	.word	0x0000b060


	//   ....[89]....
        /*0264*/ 	.word	0x0000b120


	//   ....[90]....
        /*0268*/ 	.word	0x0000b1c0


	//   ....[91]....
        /*026c*/ 	.word	0x0000b270


	//   ....[92]....
        /*0270*/ 	.word	0x0000b520


	//   ....[93]....
        /*0274*/ 	.word	0x0000b5f0


	//   ....[94]....
        /*0278*/ 	.word	0x0000b670


	//   ....[95]....
        /*027c*/ 	.word	0x0000b720


	//   ....[96]....
        /*0280*/ 	.word	0x0000b8c0


	//   ....[97]....
        /*0284*/ 	.word	0x0000b9a0


	//   ....[98]....
        /*0288*/ 	.word	0x0000ba20


	//   ....[99]....
        /*028c*/ 	.word	0x0000bad0


	//   ....[100]....
        /*0290*/ 	.word	0x0000bc80


	//   ....[101]....
        /*0294*/ 	.word	0x0000bd60


	//   ....[102]....
        /*0298*/ 	.word	0x0000bde0


	//   ....[103]....
        /*029c*/ 	.word	0x0000be90


	//   ....[104]....
        /*02a0*/ 	.word	0x0000c040


	//   ....[105]....
        /*02a4*/ 	.word	0x0000c120


	//   ....[106]....
        /*02a8*/ 	.word	0x0000c1a0


	//   ....[107]....
        /*02ac*/ 	.word	0x0000c250


	//   ....[108]....
        /*02b0*/ 	.word	0x0000c600


	//   ....[109]....
        /*02b4*/ 	.word	0x0000c6d0


	//   ....[110]....
        /*02b8*/ 	.word	0x0000c750


	//   ....[111]....
        /*02bc*/ 	.word	0x0000c7f0


	//   ....[112]....
        /*02c0*/ 	.word	0x0000c980


	//   ....[113]....
        /*02c4*/ 	.word	0x0000ca50


	//   ....[114]....
        /*02c8*/ 	.word	0x0000cae0


	//   ....[115]....
        /*02cc*/ 	.word	0x0000cb90


	//   ....[116]....
        /*02d0*/ 	.word	0x0000cd20


	//   ....[117]....
        /*02d4*/ 	.word	0x0000ce00


	//   ....[118]....
        /*02d8*/ 	.word	0x0000ce80


	//   ....[119]....
        /*02dc*/ 	.word	0x0000cf30


	//   ....[120]....
        /*02e0*/ 	.word	0x0000d0c0


	//   ....[121]....
        /*02e4*/ 	.word	0x0000d1a0


	//   ....[122]....
        /*02e8*/ 	.word	0x0000d220


	//   ....[123]....
        /*02ec*/ 	.word	0x0000d2e0


	//   ....[124]....
        /*02f0*/ 	.word	0x0000d4f0


	//   ....[125]....
        /*02f4*/ 	.word	0x0000d5c0


	//   ....[126]....
        /*02f8*/ 	.word	0x0000d660


	//   ....[127]....
        /*02fc*/ 	.word	0x0000d700


	//   ....[128]....
        /*0300*/ 	.word	0x0000d920


	//   ....[129]....
        /*0304*/ 	.word	0x0000d9f0


	//   ....[130]....
        /*0308*/ 	.word	0x0000da90


	//   ....[131]....
        /*030c*/ 	.word	0x0000db30


	//   ....[132]....
        /*0310*/ 	.word	0x00011680


	//   ....[133]....
        /*0314*/ 	.word	0x00011750


	//   ....[134]....
        /*0318*/ 	.word	0x000117c0


	//   ....[135]....
        /*031c*/ 	.word	0x00011840


	//   ....[136]....
        /*0320*/ 	.word	0x00011b00


	//   ....[137]....
        /*0324*/ 	.word	0x00011bd0


	//   ....[138]....
        /*0328*/ 	.word	0x00011c40


	//   ....[139]....
        /*032c*/ 	.word	0x00011cc0


	//   ....[140]....
        /*0330*/ 	.word	0x00011e80


	//   ....[141]....
        /*0334*/ 	.word	0x00011f50


	//   ....[142]....
        /*0338*/ 	.word	0x00011fd0


	//   ....[143]....
        /*033c*/ 	.word	0x00012050


	//   ....[144]....
        /*0340*/ 	.word	0x00012220


	//   ....[145]....
        /*0344*/ 	.word	0x000122f0


	//   ....[146]....
        /*0348*/ 	.word	0x00012370


	//   ....[147]....
        /*034c*/ 	.word	0x000123f0


	//   ....[148]....
        /*0350*/ 	.word	0x000125c0


	//   ....[149]....
        /*0354*/ 	.word	0x00012690


	//   ....[150]....
        /*0358*/ 	.word	0x00012710


	//   ....[151]....
        /*035c*/ 	.word	0x00012790


	//   ....[152]....
        /*0360*/ 	.word	0x00012b60


	//   ....[153]....
        /*0364*/ 	.word	0x00012c30


	//   ....[154]....
        /*0368*/ 	.word	0x00012ca0


	//   ....[155]....
        /*036c*/ 	.word	0x00012d20


	//   ....[156]....
        /*0370*/ 	.word	0x00012ec0


	//   ....[157]....
        /*0374*/ 	.word	0x00012f90


	//   ....[158]....
        /*0378*/ 	.word	0x00013010


	//   ....[159]....
        /*037c*/ 	.word	0x00013090


	//   ....[160]....
        /*0380*/ 	.word	0x00013240


	//   ....[161]....
        /*0384*/ 	.word	0x00013310


	//   ....[162]....
        /*0388*/ 	.word	0x00013390


	//   ....[163]....
        /*038c*/ 	.word	0x00013410


	//   ....[164]....
        /*0390*/ 	.word	0x000135c0


	//   ....[165]....
        /*0394*/ 	.word	0x00013690


	//   ....[166]....
        /*0398*/ 	.word	0x00013710


	//   ....[167]....
        /*039c*/ 	.word	0x00013790


	//   ....[168]....
        /*03a0*/ 	.word	0x000139c0


	//   ....[169]....
        /*03a4*/ 	.word	0x00013a80


	//   ....[170]....
        /*03a8*/ 	.word	0x00013b00


	//   ....[171]....
        /*03ac*/ 	.word	0x00013b90


	//   ....[172]....
        /*03b0*/ 	.word	0x00013dd0


	//   ....[173]....
        /*03b4*/ 	.word	0x00013e90


	//   ....[174]....
        /*03b8*/ 	.word	0x00013f10


	//   ....[175]....
        /*03bc*/ 	.word	0x00013fa0


	//----- nvinfo : EIATTR_COOP_GROUP_MASK_REGIDS
	.align		4
.L_283:
        /*03c0*/ 	.byte	0x04, 0x29
        /*03c2*/ 	.short	(.L_285 - .L_284)


	//   ....[0]....
.L_284:
        /*03c4*/ 	.word	0xffffffff


	//   ....[1]....
        /*03c8*/ 	.word	0xffffffff


	//   ....[2]....
        /*03cc*/ 	.word	0xffffffff


	//   ....[3]....
        /*03d0*/ 	.word	0xffffffff


	//   ....[4]....
        /*03d4*/ 	.word	0xffffffff


	//   ....[5]....
        /*03d8*/ 	.word	0xffffffff


	//   ....[6]....
        /*03dc*/ 	.word	0xffffffff


	//   ....[7]....
        /*03e0*/ 	.word	0xffffffff


	//   ....[8]....
        /*03e4*/ 	.word	0xffffffff


	//   ....[9]....
        /*03e8*/ 	.word	0xffffffff


	//   ....[10]....
        /*03ec*/ 	.word	0xffffffff


	//   ....[11]....
        /*03f0*/ 	.word	0xffffffff


	//   ....[12]....
        /*03f4*/ 	.word	0xffffffff


	//   ....[13]....
        /*03f8*/ 	.word	0xffffffff


	//   ....[14]....
        /*03fc*/ 	.word	0xffffffff


	//   ....[15]....
        /*0400*/ 	.word	0xffffffff


	//   ....[16]....
        /*0404*/ 	.word	0xffffffff


	//   ....[17]....
        /*0408*/ 	.word	0xffffffff


	//   ....[18]....
        /*040c*/ 	.word	0xffffffff


	//   ....[19]....
        /*0410*/ 	.word	0xffffffff


	//   ....[20]....
        /*0414*/ 	.word	0xffffffff


	//   ....[21]....
        /*0418*/ 	.word	0xffffffff


	//   ....[22]....
        /*041c*/ 	.word	0xffffffff


	//   ....[23]....
        /*0420*/ 	.word	0xffffffff


	//   ....[24]....
        /*0424*/ 	.word	0xffffffff


	//   ....[25]....
        /*0428*/ 	.word	0xffffffff


	//   ....[26]....
        /*042c*/ 	.word	0xffffffff


	//   ....[27]....
        /*0430*/ 	.word	0xffffffff


	//   ....[28]....
        /*0434*/ 	.word	0xffffffff


	//   ....[29]....
        /*0438*/ 	.word	0xffffffff


	//   ....[30]....
        /*043c*/ 	.word	0xffffffff


	//   ....[31]....
        /*0440*/ 	.word	0xffffffff


	//   ....[32]....
        /*0444*/ 	.word	0xffffffff


	//   ....[33]....
        /*0448*/ 	.word	0xffffffff


	//   ....[34]....
        /*044c*/ 	.word	0x05000012


	//   ....[35]....
        /*0450*/ 	.word	0x05000012


	//   ....[36]....
        /*0454*/ 	.word	0x05000012


	//   ....[37]....
        /*0458*/ 	.word	0x05000012


	//   ....[38]....
        /*045c*/ 	.word	0x05000012


	//   ....[39]....
        /*0460*/ 	.word	0x05000012


	//   ....[40]....
        /*0464*/ 	.word	0x05000012


	//   ....[41]....
        /*0468*/ 	.word	0x05000012


	//   ....[42]....
        /*046c*/ 	.word	0x05000012


	//   ....[43]....
        /*0470*/ 	.word	0x05000012


	//   ....[44]....
        /*0474*/ 	.word	0x05000012


	//   ....[45]....
        /*0478*/ 	.word	0x05000012


	//   ....[46]....
        /*047c*/ 	.word	0x05000012


	//   ....[47]....
        /*0480*/ 	.word	0x05000012


	//   ....[48]....
        /*0484*/ 	.word	0x05000012


	//   ....[49]....
        /*0488*/ 	.word	0x05000012


	//   ....[50]....
        /*048c*/ 	.word	0x05000012


	//   ....[51]....
        /*0490*/ 	.word	0x05000012


	//   ....[52]....
        /*0494*/ 	.word	0x05000012


	//   ....[53]....
        /*0498*/ 	.word	0x05000012


	//----- nvinfo : EIATTR_COOP_GROUP_INSTR_OFFSETS
	.align		4
.L_285:
        /*049c*/ 	.byte	0x04, 0x28
        /*049e*/ 	.short	(.L_287 - .L_286)


	//   ....[0]....
.L_286:
        /*04a0*/ 	.word	0x000024a0


	//   ....[1]....
        /*04a4*/ 	.word	0x000024c0


	//   ....[2]....
        /*04a8*/ 	.word	0x000024e0


	//   ....[3]....
        /*04ac*/ 	.word	0x00002500


	//   ....[4]....
        /*04b0*/ 	.word	0x00002520


	//   ....[5]....
        /*04b4*/ 	.word	0x00002580


	//   ....[6]....
        /*04b8*/ 	.word	0x000064c0


	//   ....[7]....
        /*04bc*/ 	.word	0x000064e0


	//   ....[8]....
        /*04c0*/ 	.word	0x00006500


	//   ....[9]....
        /*04c4*/ 	.word	0x00006520


	//   ....[10]....
        /*04c8*/ 	.word	0x00006540


	//   ....[11]....
        /*04cc*/ 	.word	0x000065a0


	//   ....[12]....
        /*04d0*/ 	.word	0x0000a8a0


	//   ....[13]....
        /*04d4*/ 	.word	0x0000a8c0


	//   ....[14]....
        /*04d8*/ 	.word	0x0000a8e0


	//   ....[15]....
        /*04dc*/ 	.word	0x0000a900


	//   ....[16]....
        /*04e0*/ 	.word	0x0000a920


	//   ....[17]....
        /*04e4*/ 	.word	0x0000a990


	//   ....[18]....
        /*04e8*/ 	.word	0x0000e390


	//   ....[19]....
        /*04ec*/ 	.word	0x0000e3b0


	//   ....[20]....
        /*04f0*/ 	.word	0x0000e3d0


	//   ....[21]....
        /*04f4*/ 	.word	0x0000e3f0


	//   ....[22]....
        /*04f8*/ 	.word	0x0000e420


	//   ....[23]....
        /*04fc*/ 	.word	0x0000f120


	//   ....[24]....
        /*0500*/ 	.word	0x0000f140


	//   ....[25]....
        /*0504*/ 	.word	0x0000f160


	//   ....[26]....
        /*0508*/ 	.word	0x0000f180


	//   ....[27]....
        /*050c*/ 	.word	0x0000f1a0


	//   ....[28]....
        /*0510*/ 	.word	0x00010ec0


	//   ....[29]....
        /*0514*/ 	.word	0x00010ee0


	//   ....[30]....
        /*0518*/ 	.word	0x00010f00


	//   ....[31]....
        /*051c*/ 	.word	0x00010f20


	//   ....[32]....
        /*0520*/ 	.word	0x00010f40


	//   ....[33]....
        /*0524*/ 	.word	0x00010fb0


	//   ....[34]....
        /*0528*/ 	.word	0x00014920


	//   ....[35]....
        /*052c*/ 	.word	0x00014990


	//   ....[36]....
        /*0530*/ 	.word	0x00014a00


	//   ....[37]....
        /*0534*/ 	.word	0x00014a70


	//   ....[38]....
        /*0538*/ 	.word	0x00014ae0


	//   ....[39]....
        /*053c*/ 	.word	0x00014b60


	//   ....[40]....
        /*0540*/ 	.word	0x00014bd0


	//   ....[41]....
        /*0544*/ 	.word	0x00014c40


	//   ....[42]....
        /*0548*/ 	.word	0x00014cb0


	//   ....[43]....
        /*054c*/ 	.word	0x00014d20


	//   ....[44]....
        /*0550*/ 	.word	0x00014da0


	//   ....[45]....
        /*0554*/ 	.word	0x00014e10


	//   ....[46]....
        /*0558*/ 	.word	0x00014e80


	//   ....[47]....
        /*055c*/ 	.word	0x00014ef0


	//   ....[48]....
        /*0560*/ 	.word	0x00014f60


	//   ....[49]....
        /*0564*/ 	.word	0x00014fe0


	//   ....[50]....
        /*0568*/ 	.word	0x00015050


	//   ....[51]....
        /*056c*/ 	.word	0x000150c0


	//   ....[52]....
        /*0570*/ 	.word	0x00015130


	//   ....[53]....
        /*0574*/ 	.word	0x000151a0


	//----- nvinfo : EIATTR_EXIT_INSTR_OFFSETS
	.align		4
.L_287:
        /*0578*/ 	.byte	0x04, 0x1c
        /*057a*/ 	.short	(.L_289 - .L_288)


	//   ....[0]....
.L_288:
        /*057c*/ 	.word	0x00000b00


	//   ....[1]....
        /*0580*/ 	.word	0x00000cc0


	//   ....[2]....
        /*0584*/ 	.word	0x000010b0


	//   ....[3]....
        /*0588*/ 	.word	0x00001110


	//   ....[4]....
        /*058c*/ 	.word	0x00014090


	//   ....[5]....
        /*0590*/ 	.word	0x00014290


	//   ....[6]....
        /*0594*/ 	.word	0x00014830


	//   ....[7]....
        /*0598*/ 	.word	0x000148c0


	//----- nvinfo : EIATTR_MAX_THREADS
	.align		4
.L_289:
        /*059c*/ 	.byte	0x04, 0x05
        /*059e*/ 	.short	(.L_291 - .L_290)
.L_290:
        /*05a0*/ 	.word	0x00000200
        /*05a4*/ 	.word	0x00000001
        /*05a8*/ 	.word	0x00000001


	//----- nvinfo : EIATTR_CRS_STACK_SIZE
	.align		4
.L_291:
        /*05ac*/ 	.byte	0x04, 0x1e
        /*05ae*/ 	.short	(.L_293 - .L_292)
.L_292:
        /*05b0*/ 	.word	0x00000000


	//----- nvinfo : EIATTR_CBANK_PARAM_SIZE
	.align		4
.L_293:
        /*05b4*/ 	.byte	0x03, 0x19
        /*05b6*/ 	.short	0x0048


	//----- nvinfo : EIATTR_PARAM_CBANK
	.align		4
        /*05b8*/ 	.byte	0x04, 0x0a
        /*05ba*/ 	.short	(.L_295 - .L_294)
	.align		4
.L_294:
        /*05bc*/ 	.word	index@(.nv.constant0._ZN4vllm16topKPerRowDecodeILi512ELb1ELb0ELb0EEEvPKfPKiPiiiiiiPfiS4_)
        /*05c0*/ 	.short	0x0210
        /*05c2*/ 	.short	0x0048


	//----- nvinfo : EIATTR_SW_WAR
	.align		4
.L_295:
        /*05c4*/ 	.byte	0x04, 0x36
        /*05c6*/ 	.short	(.L_297 - .L_296)
.L_296:
        /*05c8*/ 	.word	0x00000008
.L_297:


//--------------------- .nv.info._ZN4vllm16topKPerRowDecodeILi512ELb0ELb0ELb0EEEvPKfPKiPiiiiiiPfiS4_ --------------------------
	.section	.nv.info._ZN4vllm16topKPerRowDecodeILi512ELb0ELb0ELb0EEEvPKfPKiPiiiiiiPfiS4_,"",@"SHT_CUDA_INFO"
	.sectionflags	@""
	.align	4


	//----- nvinfo : EIATTR_CUDA_API_VERSION
	.align		4
        /*0000*/ 	.byte	0x04, 0x37
        /*0002*/ 	.short	(.L_299 - .L_298)
.L_298:
        /*0004*/ 	.word	0x00000082


	//----- nvinfo : EIATTR_KPARAM_INFO
	.align		4
.L_299:
        /*0008*/ 	.byte	0x04, 0x17
        /*000a*/ 	.short	(.L_301 - .L_300)
.L_300:
        /*000c*/ 	.word	0x00000000
        /*0010*/ 	.short	0x000a
        /*0012*/ 	.short	0x0040
        /*0014*/ 	.byte	0x00, 0xf0, 0x21, 0x00


	//----- nvinfo : EIATTR_KPARAM_INFO
	.align		4
.L_301:
        /*0018*/ 	.byte	0x04, 0x17
        /*001a*/ 	.short	(.L_303 - .L_302)
.L_302:
        /*001c*/ 	.word	0x00000000
        /*0020*/ 	.short	0x0009
        /*0022*/ 	.short	0x0038
        /*0024*/ 	.byte	0x00, 0xf0, 0x11, 0x00


	//----- nvinfo : EIATTR_KPARAM_INFO
	.align		4
.L_303:
        /*0028*/ 	.byte	0x04, 0x17
        /*002a*/ 	.short	(.L_305 - .L_304)
.L_304:
        /*002c*/ 	.word	0x00000000
        /*0030*/ 	.short	0x0008
        /*0032*/ 	.short	0x0030
        /*0034*/ 	.byte	0x00, 0xf0, 0x21, 0x00


	//----- nvinfo : EIATTR_KPARAM_INFO
	.align		4
.L_305:
        /*0038*/ 	.byte	0x04, 0x17
        /*003a*/ 	.short	(.L_307 - .L_306)
.L_306:
        /*003c*/ 	.word	0x00000000
        /*0040*/ 	.short	0x0007
        /*0042*/ 	.short	0x0028
        /*0044*/ 	.byte	0x00, 0xf0, 0x11, 0x00


	//----- nvinfo : EIATTR_KPARAM_INFO
	.align		4
.L_307:
        /*0048*/ 	.byte	0x04, 0x17
        /*004a*/ 	.short	(.L_309 - .L_308)
.L_308:
        /*004c*/ 	.word	0x00000000
        /*0050*/ 	.short	0x0006
        /*0052*/ 	.short	0x0024
        /*0054*/ 	.byte	0x00, 0xf0, 0x11, 0x00


	//----- nvinfo : EIATTR_KPARAM_INFO
	.align		4
.L_309:
        /*0058*/ 	.byte	0x04, 0x17
        /*005a*/ 	.short	(.L_311 - .L_310)
.L_310:
        /*005c*/ 	.word	0x00000000
        /*0060*/ 	.short	0x0005
        /*0062*/ 	.short	0x0020
        /*0064*/ 	.byte	0x00, 0xf0, 0x11, 0x00


	//----- nvinfo : EIATTR_KPARAM_INFO
	.align		4
.L_311:
        /*0068*/ 	.byte	0x04, 0x17
        /*006a*/ 	.short	(.L_313 - .L_312)
.L_312:
        /*006c*/ 	.word	0x00000000
        /*0070*/ 	.short	0x0004
        /*0072*/ 	.short	0x001c
        /*0074*/ 	.byte	0x00, 0xf0, 0x11, 0x00


	//----- nvinfo : EIATTR_KPARAM_INFO
	.align		4
.L_313:
        /*0078*/ 	.byte	0x04, 0x17
        /*007a*/ 	.short	(.L_315 - .L_314)
.L_314:
        /*007c*/ 	.word	0x00000000
        /*0080*/ 	.short	0x0003
        /*0082*/ 	.short	0x0018
        /*0084*/ 	.byte	0x00, 0xf0, 0x11, 0x00


	//----- nvinfo : EIATTR_KPARAM_INFO
	.align		4
.L_315:
        /*0088*/ 	.byte	0x04, 0x17
        /*008a*/ 	.short	(.L_317 - .L_316)
.L_316:
        /*008c*/ 	.word	0x00000000
        /*0090*/ 	.short	0x0002
        /*0092*/ 	.short	0x0010
        /*0094*/ 	.byte	0x00, 0xf0, 0x21, 0x00


	//----- nvinfo : EIATTR_KPARAM_INFO
	.align		4
.L_317:
        /*0098*/ 	.byte	0x04, 0x17
        /*009a*/ 	.short	(.L_319 - .L_318)
.L_318:
        /*009c*/ 	.word	0x00000000
        /*00a0*/ 	.short	0x0001
        /*00a2*/ 	.short	0x0008
        /*00a4*/ 	.byte	0x00, 0xf0, 0x21, 0x00


	//----- nvinfo : EIATTR_KPARAM_INFO
	.align		4
.L_319:
        /*00a8*/ 	.byte	0x04, 0x17
        /*00aa*/ 	.short	(.L_321 - .L_320)
.L_320:
        /*00ac*/ 	.word	0x00000000
        /*00b0*/ 	.short	0x0000
        /*00b2*/ 	.short	0x0000
        /*00b4*/ 	.byte	0x00, 0xf0, 0x21, 0x00


	//----- nvinfo : EIATTR_SPARSE_MMA_MASK
	.align		4
.L_321:
        /*00b8*/ 	.byte	0x03, 0x50
        /*00ba*/ 	.short	0x0000


	//----- nvinfo : EIATTR_MAXREG_COUNT
	.align		4
        /*00bc*/ 	.byte	0x03, 0x1b
        /*00be*/ 	.short	0x0080


	//----- nvinfo : EIATTR_NUM_BARRIERS
	.align		4
        /*00c0*/ 	.byte	0x02, 0x4c
        /*00c2*/ 	.byte	0x01
	.zero		1


	//----- nvinfo : EIATTR_MERCURY_ISA_VERSION
	.align		4
        /*00c4*/ 	.byte	0x03, 0x5f
        /*00c6*/ 	.short	0x0101


	//----- nvinfo : EIATTR_UNUSED_LOAD_BYTE_OFFSET
	.align		4
        /*00c8*/ 	.byte	0x04, 0x44
        /*00ca*/ 	.short	(.L_323 - .L_322)


	//   ....[0]....
.L_322:
        /*00cc*/ 	.word	0x0000e580
        /*00d0*/ 	.word	0x00000fff


	//----- nvinfo : EIATTR_INT_WARP_WIDE_INSTR_OFFSETS
	.align		4
.L_323:
        /*00d4*/ 	.byte	0x04, 0x31
        /*00d6*/ 	.short	(.L_325 - .L_324)


	//   ....[0]....
.L_324:
        /*00d8*/ 	.word	0x00002c50


	//   ....[1]....
        /*00dc*/ 	.word	0x00002d10


	//   ....[2]....
        /*00e0*/ 	.word	0x00002dc0


	//   ....[3]....
        /*00e4*/ 	.word	0x00002e70


	//   ....[4]....
        /*00e8*/ 	.word	0x000031f0


	//   ....[5]....
        /*00ec*/ 	.word	0x000032c0


	//   ....[6]....
        /*00f0*/ 	.word	0x00003380


	//   ....[7]....
        /*00f4*/ 	.word	0x00003420


	//   ....[8]....
        /*00f8*/ 	.word	0x00003530


	//   ....[9]....
        /*00fc*/ 	.word	0x00003600


	//   ....[10]....
        /*0100*/ 	.word	0x000036c0


	//   ....[11]....
        /*0104*/ 	.word	0x00003770


	//   ....[12]....
        /*0108*/ 	.word	0x00003850


	//   ....[13]....
        /*010c*/ 	.word	0x00003920


	//   ....[14]....
        /*0110*/ 	.word	0x000039d0


	//   ....[15]....
        /*0114*/ 	.word	0x00003a80


	//   ....[16]....
        /*0118*/ 	.word	0x00003b40


	//   ....[17]....
        /*011c*/ 	.word	0x00003c10


	//   ....[18]....
        /*0120*/ 	.word	0x00003cb0


	//   ....[19]....
        /*0124*/ 	.word	0x00003d60


	//   ....[20]....
        /*0128*/ 	.word	0x000041a0


	//   ....[21]....
        /*012c*/ 	.word	0x00004270


	//   ....[22]....
        /*0130*/ 	.word	0x00004330


	//   ....[23]....
        /*0134*/ 	.word	0x000043e0


	//   ....[24]....
        /*0138*/ 	.word	0x000044e0


	//   ....[25]....
        /*013c*/ 	.word	0x000045b0


	//   ....[26]....
        /*0140*/ 	.word	0x00004670


	//   ....[27]....
        /*0144*/ 	.word	0x00004720


	//   ....[28]....
        /*0148*/ 	.word	0x00004800


	//   ....[29]....
        /*014c*/ 	.word	0x000048d0


	//   ....[30]....
        /*0150*/ 	.word	0x00004980


	//   ....[31]....
        /*0154*/ 	.word	0x00004a30


	//   ....[32]....
        /*0158*/ 	.word	0x00004af0


	//   ....[33]....
        /*015c*/ 	.word	0x00004bc0


	//   ....[34]....
        /*0160*/ 	.word	0x00004c60


	//   ....[35]....
        /*0164*/ 	.word	0x00004d10


	//   ....[36]....
        /*0168*/ 	.word	0x00004f50


	//   ....[37]....
        /*016c*/ 	.word	0x00005020


	//   ....[38]....
        /*0170*/ 	.word	0x000050c0


	//   ....[39]....
        /*0174*/ 	.word	0x00005150


	//   ....[40]....
        /*0178*/ 	.word	0x00005350


	//   ....[41]....
        /*017c*/ 	.word	0x00005410


	//   ....[42]....
        /*0180*/ 	.word	0x000054c0


	//   ....[43]....
        /*0184*/ 	.word	0x00005550


	//   ....[44]....
        /*0188*/ 	.word	0x00006cf0


	//   ....[45]....
        /*018c*/ 	.word	0x00006dc0


	//   ....[46]....
        /*0190*/ 	.word	0x00006e60


	//   ....[47]....
        /*0194*/ 	.word	0x00006f10


	//   ....[48]....
        /*0198*/ 	.word	0x000071e0


	//   ....[49]....
        /*019c*/ 	.word	0x000072b0


	//   ....[50]....
        /*01a0*/ 	.word	0x00007340


	//   ....[51]....
        /*01a4*/ 	.word	0x000073f0


	//   ....[52]....
        /*01a8*/ 	.word	0x00007530


	//   ....[53]....
        /*01ac*/ 	.word	0x00007600


	//   ....[54]....
        /*01b0*/ 	.word	0x000076b0


	//   ....[55]....
        /*01b4*/ 	.word	0x00007770


	//   ....[56]....
        /*01b8*/ 	.word	0x00007830


	//   ....[57]....
        /*01bc*/ 	.word	0x00007900


	//   ....[58]....
        /*01c0*/ 	.word	0x000079b0


	//   ....[59]....
        /*01c4*/ 	.word	0x00007a60


	//   ....[60]....
        /*01c8*/ 	.word	0x00007b20


	//   ....[61]....
        /*01cc*/ 	.word	0x00007bf0


	//   ....[62]....
        /*01d0*/ 	.word	0x00007c90


	//   ....[63]....
        /*01d4*/ 	.word	0x00007d40


	//   ....[64]....
        /*01d8*/ 	.word	0x000080d0


	//   ....[65]....
        /*01dc*/ 	.word	0x000081a0


	//   ....[66]....
        /*01e0*/ 	.word	0x00008240


	//   ....[67]....
        /*01e4*/ 	.word	0x000082f0


	//   ....[68]....
        /*01e8*/ 	.word	0x00008420


	//   ....[69]....
        /*01ec*/ 	.word	0x000084f0


	//   ....[70]....
        /*01f0*/ 	.word	0x000085a0


	//   ....[71]....
        /*01f4*/ 	.word	0x00008650


	//   ....[72]....
        /*01f8*/ 	.word	0x00008720


	//   ....[73]....
        /*01fc*/ 	.word	0x000087f0


	//   ....[74]....
        /*0200*/ 	.word	0x000088a0


	//   ....[75]....
        /*0204*/ 	.word	0x00008950


	//   ....[76]....
        /*0208*/ 	.word	0x00008a10


	//   ....[77]....
        /*020c*/ 	.word	0x00008ae0


	//   ....[78]....
        /*0210*/ 	.word	0x00008b80


	//   ....[79]....
        /*0214*/ 	.word	0x00008c30


	//   ....[80]....
        /*0218*/ 	.word	0x00008e40


	//   ....[81]....
        /*021c*/ 	.word	0x00008f10


	//   ....[82]....
        /*0220*/ 	.word	0x00008fb0


	//   ....[83]....
        /*0224*/ 	.word	0x00009050


	//   ....[84]....
        /*0228*/ 	.word	0x00009210


	//   ....[85]....
        /*022c*/ 	.word	0x000092d0


	//   ....[86]....
        /*0230*/ 	.word	0x00009380


	//   ....[87]....
        /*0234*/ 	.word	0x00009410


	//   ....[88]....
        /*0238*/ 	.word	0x0000b1c0


	//   ....[89]....
        /*023c*/ 	.word	0x0000b290


	//   ....[90]....
        /*0240*/ 	.word	0x0000b320


	//   ....[91]....
        /*0244*/ 	.word	0x0000b3d0


	//   ....[92]....
        /*0248*/ 	.word	0x0000b690


	//   ....[93]....
        /*024c*/ 	.word	0x0000b760


	//   ....[94]....
        /*0250*/ 	.word	0x0000b7e0


	//   ....[95]....
        /*0254*/ 	.word	0x0000b890


	//   ....[96]....
        /*0258*/ 	.word	0x0000ba30


	//   ....[97]....
        /*025c*/ 	.word	0x0000bb10


	//   ....[98]....
        /*0260*/ 	.word	0x0000bb90


	//   ....[99]....
        /*0264*/ 	.word	0x0000bc40


	//   ....[100]....
        /*0268*/ 	.word	0x0000bdf0


	//   ....[101]....
        /*026c*/ 	.word	0x0000bed0


	//   ....[102]....
        /*0270*/ 	.word	0x0000bf50


	//   ....[103]....
        /*0274*/ 	.word	0x0000c000


	//   ....[104]....
        /*0278*/ 	.word	0x0000c1b0


	//   ....[105]....
        /*027c*/ 	.word	0x0000c290


	//   ....[106]....
        /*0280*/ 	.word	0x0000c310


	//   ....[107]....
        /*0284*/ 	.word	0x0000c3c0


	//   ....[108]....
        /*0288*/ 	.word	0x0000c840


	//   ....[109]....
        /*028c*/ 	.word	0x0000c910


	//   ....[110]....
        /*0290*/ 	.word	0x0000c990


	//   ....[111]....
        /*0294*/ 	.word	0x0000ca40


	//   ....[112]....
        /*0298*/ 	.word	0x0000cbc0


	//   ....[113]....
        /*029c*/ 	.word	0x0000cc90


	//   ....[114]....
        /*02a0*/ 	.word	0x0000cd20


	//   ....[115]....
        /*02a4*/ 	.word	0x0000cdd0


	//   ....[116]....
        /*02a8*/ 	.word	0x0000cf60


	//   ....[117]....
        /*02ac*/ 	.word	0x0000d030


	//   ....[118]....
        /*02b0*/ 	.word	0x0000d0c0


	//   ....[119]....
        /*02b4*/ 	.word	0x0000d170


	//   ....[120]....
        /*02b8*/ 	.word	0x0000d300


	//   ....[121]....
        /*02bc*/ 	.word	0x0000d3d0


	//   ....[122]....
        /*02c0*/ 	.word	0x0000d460


	//   ....[123]....
        /*02c4*/ 	.word	0x0000d510


	//   ....[124]....
        /*02c8*/ 	.word	0x0000d7d0


	//   ....[125]....
        /*02cc*/ 	.word	0x0000d890


	//   ....[126]....
        /*02d0*/ 	.word	0x0000d940


	//   ....[127]....
        /*02d4*/ 	.word	0x0000d9d0


	//   ....[128]....
        /*02d8*/ 	.word	0x0000dc50


	//   ....[129]....
        /*02dc*/ 	.word	0x0000dd20


	//   ....[130]....
        /*02e0*/ 	.word	0x0000ddc0


	//   ....[131]....
        /*02e4*/ 	.word	0x0000de50


	//   ....[132]....
        /*02e8*/ 	.word	0x000104e0


	//   ....[133]....
        /*02ec*/ 	.word	0x000105b0


	//   ....[134]....
        /*02f0*/ 	.word	0x00010620


	//   ....[135]....
        /*02f4*/ 	.word	0x000106a0


	//   ....[136]....
        /*02f8*/ 	.word	0x00010950


	//   ....[137]....
        /*02fc*/ 	.word	0x00010a20


	//   ....[138]....
        /*0300*/ 	.word	0x00010a90


	//   ....[139]....
        /*0304*/ 	.word	0x00010b10


	//   ....[140]....
        /*0308*/ 	.word	0x00010cd0


	//   ....[141]....
        /*030c*/ 	.word	0x00010da0


	//   ....[142]....
        /*0310*/ 	.word	0x00010e20


	//   ....[143]....
        /*0314*/ 	.word	0x00010ea0


	//   ....[144]....
        /*0318*/ 	.word	0x00011070


	//   ....[145]....
        /*031c*/ 	.word	0x00011140


	//   ....[146]....
        /*0320*/ 	.word	0x000111c0


	//   ....[147]....
        /*0324*/ 	.word	0x00011240


	//   ....[148]....
        /*0328*/ 	.word	0x00011410


	//   ....[149]....
        /*032c*/ 	.word	0x000114e0


	//   ....[150]....
        /*0330*/ 	.word	0x00011560


	//   ....[151]....
        /*0334*/ 	.word	0x000115e0


	//   ....[152]....
        /*0338*/ 	.word	0x000119c0


	//   ....[153]....
        /*033c*/ 	.word	0x00011a90


	//   ....[154]....
        /*0340*/ 	.word	0x00011b00


	//   ....[155]....
        /*0344*/ 	.word	0x00011b80


	//   ....[156]....
        /*0348*/ 	.word	0x00011d20


	//   ....[157]....
        /*034c*/ 	.word	0x00011df0


	//   ....[158]....
        /*0350*/ 	.word	0x00011e70


	//   ....[159]....
        /*0354*/ 	.word	0x00011ee0


	//   ....[160]....
        /*0358*/ 	.word	0x000120a0


	//   ....[161]....
        /*035c*/ 	.word	0x00012170


	//   ....[162]....
        /*0360*/ 	.word	0x000121f0


	//   ....[163]....
        /*0364*/ 	.word	0x00012270


	//   ....[164]....
        /*0368*/ 	.word	0x00012420


	//   ....[165]....
        /*036c*/ 	.word	0x000124f0


	//   ....[166]....
        /*0370*/ 	.word	0x00012570


	//   ....[167]....
        /*0374*/ 	.word	0x000125e0


	//   ....[168]....
        /*0378*/ 	.word	0x00012870


	//   ....[169]....
        /*037c*/ 	.word	0x00012940


	//   ....[170]....
        /*0380*/ 	.word	0x000129b0


	//   ....[171]....
        /*0384*/ 	.word	0x00012a50


	//   ....[172]....
        /*0388*/ 	.word	0x00012c80


	//   ....[173]....
        /*038c*/ 	.word	0x00012d50


	//   ....[174]....
        /*0390*/ 	.word	0x00012dc0


	//   ....[175]....
        /*0394*/ 	.word	0x00012e60


	//----- nvinfo : EIATTR_COOP_GROUP_MASK_REGIDS
	.align		4
.L_325:
        /*0398*/ 	.byte	0x04, 0x29
        /*039a*/ 	.short	(.L_327 - .L_326)


	//   ....[0]....
.L_326:
        /*039c*/ 	.word	0xffffffff


	//   ....[1]....
        /*03a0*/ 	.word	0xffffffff


	//   ....[2]....
        /*03a4*/ 	.word	0xffffffff


	//   ....[3]....
        /*03a8*/ 	.word	0xffffffff


	//   ....[4]....
        /*03ac*/ 	.word	0xffffffff


	//   ....[5]....
        /*03b0*/ 	.word	0xffffffff


	//   ....[6]....
        /*03b4*/ 	.word	0xffffffff


	//   ....[7]....
        /*03b8*/ 	.word	0xffffffff


	//   ....[8]....
        /*03bc*/ 	.word	0xffffffff


	//   ....[9]....
        /*03c0*/ 	.word	0xffffffff


	//   ....[10]....
        /*03c4*/ 	.word	0xffffffff


	//   ....[11]....
        /*03c8*/ 	.word	0xffffffff


	//   ....[12]....
        /*03cc*/ 	.word	0xffffffff


	//   ....[13]....
        /*03d0*/ 	.word	0xffffffff


	//   ....[14]....
        /*03d4*/ 	.word	0xffffffff


	//   ....[15]....
        /*03d8*/ 	.word	0xffffffff


	//   ....[16]....
        /*03dc*/ 	.word	0xffffffff


	//   ....[17]....
        /*03e0*/ 	.word	0xffffffff


	//   ....[18]....
        /*03e4*/ 	.word	0xffffffff


	//   ....[19]....
        /*03e8*/ 	.word	0xffffffff


	//   ....[20]....
        /*03ec*/ 	.word	0xffffffff


	//   ....[21]....
        /*03f0*/ 	.word	0xffffffff


	//   ....[22]....
        /*03f4*/ 	.word	0xffffffff


	//   ....[23]....
        /*03f8*/ 	.word	0xffffffff


	//   ....[24]....
        /*03fc*/ 	.word	0x05000006


	//   ....[25]....
        /*0400*/ 	.word	0x05000006


	//   ....[26]....
        /*0404*/ 	.word	0x05000006


	//   ....[27]....
        /*0408*/ 	.word	0x05000006


	//   ....[28]....
        /*040c*/ 	.word	0x05000006


	//   ....[29]....
        /*0410*/ 	.word	0x05000006


	//   ....[30]....
        /*0414*/ 	.word	0x05000006


	//   ....[31]....
        /*0418*/ 	.word	0x05000006


	//   ....[32]....
        /*041c*/ 	.word	0x05000006


	//   ....[33]....
        /*0420*/ 	.word	0x05000006


	//   ....[34]....
        /*0424*/ 	.word	0x05000006


	//   ....[35]....
        /*0428*/ 	.word	0x05000006


	//   ....[36]....
        /*042c*/ 	.word	0x05000006


	//   ....[37]....
        /*0430*/ 	.word	0x05000006


	//   ....[38]....
        /*0434*/ 	.word	0x05000006


	//   ....[39]....
        /*0438*/ 	.word	0x05000006


	//   ....[40]....
        /*043c*/ 	.word	0x05000006


	//   ....[41]....
        /*0440*/ 	.word	0x05000006


	//   ....[42]....
        /*0444*/ 	.word	0x05000006


	//   ....[43]....
        /*0448*/ 	.word	0x05000006


	//----- nvinfo : EIATTR_COOP_GROUP_INSTR_OFFSETS
	.align		4
.L_327:
        /*044c*/ 	.byte	0x04, 0x28
        /*044e*/ 	.short	(.L_329 - .L_328)


	//   ....[0]....
.L_328:
        /*0450*/ 	.word	0x000024d0


	//   ....[1]....
        /*0454*/ 	.word	0x000024f0


	//   ....[2]....
        /*0458*/ 	.word	0x00002510


	//   ....[3]....
        /*045c*/ 	.word	0x00002530


	//   ....[4]....
        /*0460*/ 	.word	0x00002550


	//   ....[5]....
        /*0464*/ 	.word	0x000025b0


	//   ....[6]....
        /*0468*/ 	.word	0x00006590


	//   ....[7]....
        /*046c*/ 	.word	0x000065b0


	//   ....[8]....
        /*0470*/ 	.word	0x000065d0


	//   ....[9]....
        /*0474*/ 	.word	0x000065f0


	//   ....[10]....
        /*0478*/ 	.word	0x00006610


	//   ....[11]....
        /*047c*/ 	.word	0x00006670


	//   ....[12]....
        /*0480*/ 	.word	0x0000a9f0


	//   ....[13]....
        /*0484*/ 	.word	0x0000aa10


	//   ....[14]....
        /*0488*/ 	.word	0x0000aa30


	//   ....[15]....
        /*048c*/ 	.word	0x0000aa50


	//   ....[16]....
        /*0490*/ 	.word	0x0000aa70


	//   ....[17]....
        /*0494*/ 	.word	0x0000aad0


	//   ....[18]....
        /*0498*/ 	.word	0x0000fd20


	//   ....[19]....
        /*049c*/ 	.word	0x0000fd40


	//   ....[20]....
        /*04a0*/ 	.word	0x0000fd60


	//   ....[21]....
        /*04a4*/ 	.word	0x0000fd80


	//   ....[22]....
        /*04a8*/ 	.word	0x0000fda0


	//   ....[23]....
        /*04ac*/ 	.word	0x0000fe00


	//   ....[24]....
        /*04b0*/ 	.word	0x000137b0


	//   ....[25]....
        /*04b4*/ 	.word	0x00013820


	//   ....[26]....
        /*04b8*/ 	.word	0x00013890


	//   ....[27]....
        /*04bc*/ 	.word	0x00013900


	//   ....[28]....
        /*04c0*/ 	.word	0x00013970


	//   ....[29]....
        /*04c4*/ 	.word	0x000139f0


	//   ....[30]....
        /*04c8*/ 	.word	0x00013a60


	//   ....[31]....
        /*04cc*/ 	.word	0x00013ad0


	//   ....[32]....
        /*04d0*/ 	.word	0x00013b40


	//   ....[33]....
        /*04d4*/ 	.word	0x00013bb0


	//   ....[34]....
        /*04d8*/ 	.word	0x00013c30


	//   ....[35]....
        /*04dc*/ 	.word	0x00013ca0


	//   ....[36]....
        /*04e0*/ 	.word	0x00013d10


	//   ....[37]....
        /*04e4*/ 	.word	0x00013d80


	//   ....[38]....
        /*04e8*/ 	.word	0x00013df0


	//   ....[39]....
        /*04ec*/ 	.word	0x00013e70


	//   ....[40]....
        /*04f0*/ 	.word	0x00013ee0


	//   ....[41]....
        /*04f4*/ 	.word	0x00013f50


	//   ....[42]....
        /*04f8*/ 	.word	0x00013fc0


	//   ....[43]....
        /*04fc*/ 	.word	0x00014030


	//----- nvinfo : EIATTR_EXIT_INSTR_OFFSETS
	.align		4
.L_329:
        /*0500*/ 	.byte	0x04, 0x1c
        /*0502*/ 	.short	(.L_331 - .L_330)


	//   ....[0]....
.L_330:
        /*0504*/ 	.word	0x00000af0


	//   ....[1]....
        /*0508*/ 	.word	0x00000cc0


	//   ....[2]....
        /*050c*/ 	.word	0x000010b0


	//   ....[3]....
        /*0510*/ 	.word	0x00001110


	//   ....[4]....
        /*0514*/ 	.word	0x00012f30


	//   ....[5]....
        /*0518*/ 	.word	0x00013120


	//   ....[6]....
        /*051c*/ 	.word	0x000136c0


	//   ....[7]....
        /*0520*/ 	.word	0x00013750


	//----- nvinfo : EIATTR_MAX_THREADS
	.align		4
.L_331:
        /*0524*/ 	.byte	0x04, 0x05
        /*0526*/ 	.short	(.L_333 - .L_332)
.L_332:
        /*0528*/ 	.word	0x00000200
        /*052c*/ 	.word	0x00000001
        /*0530*/ 	.word	0x00000001


	//----- nvinfo : EIATTR_CRS_STACK_SIZE
	.align		4
.L_333:
        /*0534*/ 	.byte	0x04, 0x1e
        /*0536*/ 	.short	(.L_335 - .L_334)
.L_334:
        /*0538*/ 	.word	0x00000000


	//----- nvinfo : EIATTR_CBANK_PARAM_SIZE
	.align		4
.L_335:
        /*053c*/ 	.byte	0x03, 0x19
        /*053e*/ 	.short	0x0048


	//----- nvinfo : EIATTR_PARAM_CBANK
	.align		4
        /*0540*/ 	.byte	0x04, 0x0a
        /*0542*/ 	.short	(.L_337 - .L_336)
	.align		4
.L_336:
        /*0544*/ 	.word	index@(.nv.constant0._ZN4vllm16topKPerRowDecodeILi512ELb0ELb0ELb0EEEvPKfPKiPiiiiiiPfiS4_)
        /*0548*/ 	.short	0x0210
        /*054a*/ 	.short	0x0048


	//----- nvinfo : EIATTR_SW_WAR
	.align		4
.L_337:
        /*054c*/ 	.byte	0x04, 0x36
        /*054e*/ 	.short	(.L_339 - .L_338)
.L_338:
        /*0550*/ 	.word	0x00000008
.L_339:


//--------------------- .nv.info._ZN4vllm33apply_repetition_penalties_kernelIN3c108BFloat16EEEvPT_PKbS6_PKS3_iii --------------------------
	.section	.nv.info._ZN4vllm33apply_repetition_penalties_kernelIN3c108BFloat16EEEvPT_PKbS6_PKS3_iii,"",@"SHT_CUDA_INFO"
	.sectionflags	@""
	.align	4


	//----- nvinfo : EIATTR_CUDA_API_VERSION
	.align		4
        /*0000*/ 	.byte	0x04, 0x37
        /*0002*/ 	.short	(.L_341 - .L_340)
.L_340:
        /*0004*/ 	.word	0x00000082


	//----- nvinfo : EIATTR_KPARAM_INFO
	.align		4
.L_341:
        /*0008*/ 	.byte	0x04, 0x17
        /*000a*/ 	.short	(.L_343 - .L_342)
.L_342:
        /*000c*/ 	.word	0x00000000
        /*0010*/ 	.short	0x0006
        /*0012*/ 	.short	0x0028
        /*0014*/ 	.byte	0x00, 0xf0, 0x11, 0x00


	//----- nvinfo : EIATTR_KPARAM_INFO
	.align		4
.L_343:
        /*0018*/ 	.byte	0x04, 0x17
        /*001a*/ 	.short	(.L_345 - .L_344)
.L_344:
        /*001c*/ 	.word	0x00000000
        /*0020*/ 	.short	0x0005
        /*0022*/ 	.short	0x0024
        /*0024*/ 	.byte	0x00, 0xf0, 0x11, 0x00


	//----- nvinfo : EIATTR_KPARAM_INFO
	.align		4
.L_345:
        /*0028*/ 	.byte	0x04, 0x17
        /*002a*/ 	.short	(.L_347 - .L_346)
.L_346:
        /*002c*/ 	.word	0x00000000
        /*0030*/ 	.short	0x0004
        /*0032*/ 	.short	0x0020
        /*0034*/ 	.byte	0x00, 0xf0, 0x11, 0x00


	//----- nvinfo : EIATTR_KPARAM_INFO
	.align		4
.L_347:
        /*0038*/ 	.byte	0x04, 0x17
        /*003a*/ 	.short	(.L_349 - .L_348)
.L_348:
        /*003c*/ 	.word	0x00000000
        /*0040*/ 	.short	0x0003
        /*0042*/ 	.short	0x0018
        /*0044*/ 	.byte	0x00, 0xf0, 0x21, 0x00


	//----- nvinfo : EIATTR_KPARAM_INFO
	.align		4
.L_349:
        /*0048*/ 	.byte	0x04, 0x17
        /*004a*/ 	.short	(.L_351 - .L_350)
.L_350:
        /*004c*/ 	.word	0x00000000
        /*0050*/ 	.short	0x0002
        /*0052*/ 	.short	0x0010
        /*0054*/ 	.byte	0x00, 0xf0, 0x21, 0x00


	//----- nvinfo : EIATTR_KPARAM_INFO
	.align		4
.L_351:
        /*0058*/ 	.byte	0x04, 0x17
        /*005a*/ 	.short	(.L_353 - .L_352)
.L_352:
        /*005c*/ 	.word	0x00000000
        /*0060*/ 	.short	0x0001
        /*0062*/ 	.short	0x0008
        /*0064*/ 	.byte	0x00, 0xf0, 0x21, 0x00


	//----- nvinfo : EIATTR_KPARAM_INFO
	.align		4
.L_353:
        /*0068*/ 	.byte	0x04, 0x17
        /*006a*/ 	.short	(.L_355 - .L_354)
.L_354:
        /*006c*/ 	.word	0x00000000
        /*0070*/ 	.short	0x0000
        /*0072*/ 	.short	0x0000
        /*0074*/ 	.byte	0x00, 0xf0, 0x21, 0x00


	//----- nvinfo : EIATTR_SPARSE_MMA_MASK
	.align		4
.L_355:
        /*0078*/ 	.byte	0x03, 0x50
        /*007a*/ 	.short	0x0000


	//----- nvinfo : EIATTR_MAXREG_COUNT
	.align		4
        /*007c*/ 	.byte	0x03, 0x1b
        /*007e*/ 	.short	0x00ff


	//----- nvinfo : EIATTR_MERCURY_ISA_VERSION
	.align		4
        /*0080*/ 	.byte	0x03, 0x5f
        /*0082*/ 	.short	0x0101


	//----- nvinfo : EIATTR_EXIT_INSTR_OFFSETS
	.align		4
        /*0084*/ 	.byte	0x04, 0x1c
        /*0086*/ 	.short	(.L_357 - .L_356)


	//   ....[0]....
.L_356:
        /*0088*/ 	.word	0x00000040


	//   ....[1]....
        /*008c*/ 	.word	0x000000d0


	//   ....[2]....
        /*0090*/ 	.word	0x00000390


	//----- nvinfo : EIATTR_CRS_STACK_SIZE
	.align		4
.L_357:
        /*0094*/ 	.byte	0x04, 0x1e
        /*0096*/ 	.short	(.L_359 - .L_358)
.L_358:
        /*0098*/ 	.word	0x00000000


	//----- nvinfo : EIATTR_CBANK_PARAM_SIZE
	.align		4
.L_359:
        /*009c*/ 	.byte	0x03, 0x19
        /*009e*/ 	.short	0x002c


	//----- nvinfo : EIATTR_PARAM_CBANK
	.align		4
        /*00a0*/ 	.byte	0x04, 0x0a
        /*00a2*/ 	.short	(.L_361 - .L_360)
	.align		4
.L_360:
        /*00a4*/ 	.word	index@(.nv.constant0._ZN4vllm33apply_repetition_penalties_kernelIN3c108BFloat16EEEvPT_PKbS6_PKS3_iii)
        /*00a8*/ 	.short	0x0210
        /*00aa*/ 	.short	0x002c


	//----- nvinfo : EIATTR_SW_WAR
	.align		4
.L_361:
        /*00ac*/ 	.byte	0x04, 0x36
        /*00ae*/ 	.short	(.L_363 - .L_362)
.L_362:
        /*00b0*/ 	.word	0x00000008
.L_363:


//--------------------- .nv.info._ZN4vllm33apply_repetition_penalties_kernelIN3c104HalfEEEvPT_PKbS6_PKS3_iii --------------------------
	.section	.nv.info._ZN4vllm33apply_repetition_penalties_kernelIN3c104HalfEEEvPT_PKbS6_PKS3_iii,"",@"SHT_CUDA_INFO"
	.sectionflags	@""
	.align	4


	//----- nvinfo : EIATTR_CUDA_API_VERSION
	.align		4
        /*0000*/ 	.byte	0x04, 0x37
        /*0002*/ 	.short	(.L_365 - .L_364)
.L_364:
        /*0004*/ 	.word	0x00000082


	//----- nvinfo : EIATTR_KPARAM_INFO
	.align		4
.L_365:
        /*0008*/ 	.byte	0x04, 0x17
        /*000a*/ 	.short	(.L_367 - .L_366)
.L_366:
        /*000c*/ 	.word	0x00000000
        /*0010*/ 	.short	0x0006
        /*0012*/ 	.short	0x0028
        /*0014*/ 	.byte	0x00, 0xf0, 0x11, 0x00


	//----- nvinfo : EIATTR_KPARAM_INFO
	.align		4
.L_367:
        /*0018*/ 	.byte	0x04, 0x17
        /*001a*/ 	.short	(.L_369 - .L_368)
.L_368:
        /*001c*/ 	.word	0x00000000
        /*0020*/ 	.short	0x0005
        /*0022*/ 	.short	0x0024
        /*0024*/ 	.byte	0x00, 0xf0, 0x11, 0x00


	//----- nvinfo : EIATTR_KPARAM_INFO
	.align		4
.L_369:
        /*0028*/ 	.byte	0x04, 0x17
        /*002a*/ 	.short	(.L_371 - .L_370)
.L_370:
        /*002c*/ 	.word	0x00000000
        /*0030*/ 	.short	0x0004
        /*0032*/ 	.short	0x0020
        /*0034*/ 	.byte	0x00, 0xf0, 0x11, 0x00


	//----- nvinfo : EIATTR_KPARAM_INFO
	.align		4
.L_371:
        /*0038*/ 	.byte	0x04, 0x17
        /*003a*/ 	.short	(.L_373 - .L_372)
.L_372:
        /*003c*/ 	.word	0x00000000
        /*0040*/ 	.short	0x0003
        /*0042*/ 	.short	0x0018
        /*0044*/ 	.byte	0x00, 0xf0, 0x21, 0x00


	//----- nvinfo : EIATTR_KPARAM_INFO
	.align		4
.L_373:
        /*0048*/ 	.byte	0x04, 0x17
        /*004a*/ 	.short	(.L_375 - .L_374)
.L_374:
        /*004c*/ 	.word	0x00000000
        /*0050*/ 	.short	0x0002
        /*0052*/ 	.short	0x0010
        /*0054*/ 	.byte	0x00, 0xf0, 0x21, 0x00


	//----- nvinfo : EIATTR_KPARAM_INFO
	.align		4
.L_375:
        /*0058*/ 	.byte	0x04, 0x17
        /*005a*/ 	.short	(.L_377 - .L_376)
.L_376:
        /*005c*/ 	.word	0x00000000
        /*0060*/ 	.short	0x0001
        /*0062*/ 	.short	0x0008
        /*0064*/ 	.byte	0x00, 0xf0, 0x21, 0x00


	//----- nvinfo : EIATTR_KPARAM_INFO
	.align		4
.L_377:
        /*0068*/ 	.byte	0x04, 0x17
        /*006a*/ 	.short	(.L_379 - .L_378)
.L_378:
        /*006c*/ 	.word	0x00000000
        /*0070*/ 	.short	0x0000
        /*0072*/ 	.short	0x0000
        /*0074*/ 	.byte	0x00, 0xf0, 0x21, 0x00


	//----- nvinfo : EIATTR_SPARSE_MMA_MASK
	.align		4
.L_379:
        /*0078*/ 	.byte	0x03, 0x50
        /*007a*/ 	.short	0x0000


	//----- nvinfo : EIATTR_MAXREG_COUNT
	.align		4
        /*007c*/ 	.byte	0x03, 0x1b
        /*007e*/ 	.short	0x00ff


	//----- nvinfo : EIATTR_MERCURY_ISA_VERSION
	.align		4
        /*0080*/ 	.byte	0x03, 0x5f
        /*0082*/ 	.short	0x0101


	//----- nvinfo : EIATTR_EXIT_INSTR_OFFSETS
	.align		4
        /*0084*/ 	.byte	0x04, 0x1c
        /*0086*/ 	.short	(.L_381 - .L_380)


	//   ....[0]....
.L_380:
        /*0088*/ 	.word	0x00000040


	//   ....[1]....
        /*008c*/ 	.word	0x000000d0


	//   ....[2]....
        /*0090*/ 	.word	0x00000390


	//----- nvinfo : EIATTR_CRS_STACK_SIZE
	.align		4
.L_381:
        /*0094*/ 	.byte	0x04, 0x1e
        /*0096*/ 	.short	(.L_383 - .L_382)
.L_382:
        /*0098*/ 	.word	0x00000000


	//----- nvinfo : EIATTR_CBANK_PARAM_SIZE
	.align		4
.L_383:
        /*009c*/ 	.byte	0x03, 0x19
        /*009e*/ 	.short	0x002c


	//----- nvinfo : EIATTR_PARAM_CBANK
	.align		4
        /*00a0*/ 	.byte	0x04, 0x0a
        /*00a2*/ 	.short	(.L_385 - .L_384)
	.align		4
.L_384:
        /*00a4*/ 	.word	index@(.nv.constant0._ZN4vllm33apply_repetition_penalties_kernelIN3c104HalfEEEvPT_PKbS6_PKS3_iii)
        /*00a8*/ 	.short	0x0210
        /*00aa*/ 	.short	0x002c


	//----- nvinfo : EIATTR_SW_WAR
	.align		4
.L_385:
        /*00ac*/ 	.byte	0x04, 0x36
        /*00ae*/ 	.short	(.L_387 - .L_386)
.L_386:
        /*00b0*/ 	.word	0x00000008
.L_387:


//--------------------- .nv.info._ZN4vllm33apply_repetition_penalties_kernelIfEEvPT_PKbS4_PKS1_iii --------------------------
	.section	.nv.info._ZN4vllm33apply_repetition_penalties_kernelIfEEvPT_PKbS4_PKS1_iii,"",@"SHT_CUDA_INFO"
	.sectionflags	@""
	.align	4


	//----- nvinfo : EIATTR_CUDA_API_VERSION
	.align		4
        /*0000*/ 	.byte	0x04, 0x37
        /*0002*/ 	.short	(.L_389 - .L_388)
.L_388:
        /*0004*/ 	.word	0x00000082


	//----- nvinfo : EIATTR_KPARAM_INFO
	.align		4
.L_389:
        /*0008*/ 	.byte	0x04, 0x17
        /*000a*/ 	.short	(.L_391 - .L_390)
.L_390:
        /*000c*/ 	.word	0x00000000
        /*0010*/ 	.short	0x0006
        /*0012*/ 	.short	0x0028
        /*0014*/ 	.byte	0x00, 0xf0, 0x11, 0x00


	//----- nvinfo : EIATTR_KPARAM_INFO
	.align		4
.L_391:
        /*0018*/ 	.byte	0x04, 0x17
        /*001a*/ 	.short	(.L_393 - .L_392)
.L_392:
        /*001c*/ 	.word	0x00000000
        /*0020*/ 	.short	0x0005
        /*0022*/ 	.short	0x0024
        /*0024*/ 	.byte	0x00, 0xf0, 0x11, 0x00


	//----- nvinfo : EIATTR_KPARAM_INFO
	.align		4
.L_393:
        /*0028*/ 	.byte	0x04, 0x17
        /*002a*/ 	.short	(.L_395 - .L_394)
.L_394:
        /*002c*/ 	.word	0x00000000
        /*0030*/ 	.short	0x0004
        /*0032*/ 	.short	0x0020
        /*0034*/ 	.byte	0x00, 0xf0, 0x11, 0x00


	//----- nvinfo : EIATTR_KPARAM_INFO
	.align		4
.L_395:
        /*0038*/ 	.byte	0x04, 0x17
        /*003a*/ 	.short	(.L_397 - .L_396)
.L_396:
        /*003c*/ 	.word	0x00000000
        /*0040*/ 	.short	0x0003
        /*0042*/ 	.short	0x0018
        /*0044*/ 	.byte	0x00, 0xf0, 0x21, 0x00


	//----- nvinfo : EIATTR_KPARAM_INFO
	.align		4
.L_397:
        /*0048*/ 	.byte	0x04, 0x17
        /*004a*/ 	.short	(.L_399 - .L_398)
.L_398:
        /*004c*/ 	.word	0x00000000
        /*0050*/ 	.short	0x0002
        /*0052*/ 	.short	0x0010
        /*0054*/ 	.byte	0x00, 0xf0, 0x21, 0x00


	//----- nvinfo : EIATTR_KPARAM_INFO
	.align		4
.L_399:
        /*0058*/ 	.byte	0x04, 0x17
        /*005a*/ 	.short	(.L_401 - .L_400)
.L_400:
        /*005c*/ 	.word	0x00000000
        /*0060*/ 	.short	0x0001
        /*0062*/ 	.short	0x0008
        /*0064*/ 	.byte	0x00, 0xf0, 0x21, 0x00


	//----- nvinfo : EIATTR_KPARAM_INFO
	.align		4
.L_401:
        /*0068*/ 	.byte	0x04, 0x17
        /*006a*/ 	.short	(.L_403 - .L_402)
.L_402:
        /*006c*/ 	.word	0x00000000
        /*0070*/ 	.short	0x0000
        /*0072*/ 	.short	0x0000
        /*0074*/ 	.byte	0x00, 0xf0, 0x21, 0x00


	//----- nvinfo : EIATTR_SPARSE_MMA_MASK
	.align		4
.L_403:
        /*0078*/ 	.byte	0x03, 0x50
        /*007a*/ 	.short	0x0000


	//----- nvinfo : EIATTR_MAXREG_COUNT
	.align		4
        /*007c*/ 	.byte	0x03, 0x1b
        /*007e*/ 	.short	0x00ff


	//----- nvinfo : EIATTR_MERCURY_ISA_VERSION
	.align		4
        /*0080*/ 	.byte	0x03, 0x5f
        /*0082*/ 	.short	0x0101


	//----- nvinfo : EIATTR_EXIT_INSTR_OFFSETS
	.align		4
        /*0084*/ 	.byte	0x04, 0x1c
        /*0086*/ 	.short	(.L_405 - .L_404)


	//   ....[0]....
.L_404:
        /*0088*/ 	.word	0x00000040


	//   ....[1]....
        /*008c*/ 	.word	0x000000d0


	//   ....[2]....
        /*0090*/ 	.word	0x00000390


	//----- nvinfo : EIATTR_CRS_STACK_SIZE
	.align		4
.L_405:
        /*0094*/ 	.byte	0x04, 0x1e
        /*0096*/ 	.short	(.L_407 - .L_406)
.L_406:
        /*0098*/ 	.word	0x00000000


	//----- nvinfo : EIATTR_CBANK_PARAM_SIZE
	.align		4
.L_407:
        /*009c*/ 	.byte	0x03, 0x19
        /*009e*/ 	.short	0x002c


	//----- nvinfo : EIATTR_PARAM_CBANK
	.align		4
        /*00a0*/ 	.byte	0x04, 0x0a
        /*00a2*/ 	.short	(.L_409 - .L_408)
	.align		4
.L_408:
        /*00a4*/ 	.word	index@(.nv.constant0._ZN4vllm33apply_repetition_penalties_kernelIfEEvPT_PKbS4_PKS1_iii)
        /*00a8*/ 	.short	0x0210
        /*00aa*/ 	.short	0x002c


	//----- nvinfo : EIATTR_SW_WAR
	.align		4
.L_409:
        /*00ac*/ 	.byte	0x04, 0x36
        /*00ae*/ 	.short	(.L_411 - .L_410)
.L_410:
        /*00b0*/ 	.word	0x00000008
.L_411:


//--------------------- .nv.info._ZN3cub17CUB_300001_SM_9006detail11EmptyKernelIvEEvv --------------------------
	.section	.nv.info._ZN3cub17CUB_300001_SM_9006detail11EmptyKernelIvEEvv,"",@"SHT_CUDA_INFO"
	.sectionflags	@""
	.align	4


	//----- nvinfo : EIATTR_CUDA_API_VERSION
	.align		4
        /*0000*/ 	.byte	0x04, 0x37
        /*0002*/ 	.short	(.L_413 - .L_412)
.L_412:
        /*0004*/ 	.word	0x00000082


	//----- nvinfo : EIATTR_SPARSE_MMA_MASK
	.align		4
.L_413:
        /*0008*/ 	.byte	0x03, 0x50
        /*000a*/ 	.short	0x0000


	//----- nvinfo : EIATTR_MAXREG_COUNT
	.align		4
        /*000c*/ 	.byte	0x03, 0x1b
        /*000e*/ 	.short	0x00ff


	//----- nvinfo : EIATTR_MERCURY_ISA_VERSION
	.align		4
        /*0010*/ 	.byte	0x03, 0x5f
        /*0012*/ 	.short	0x0101


	//----- nvinfo : EIATTR_EXIT_INSTR_OFFSETS
	.align		4
        /*0014*/ 	.byte	0x04, 0x1c
        /*0016*/ 	.short	(.L_415 - .L_414)


	//   ....[0]....
.L_414:
        /*0018*/ 	.word	0x00000010


	//----- nvinfo : EIATTR_SW_WAR
	.align		4
.L_415:
        /*001c*/ 	.byte	0x04, 0x36
        /*001e*/ 	.short	(.L_417 - .L_416)
.L_416:
        /*0020*/ 	.word	0x00000008
.L_417:


//--------------------- .nv.callgraph             --------------------------
	.section	.nv.callgraph,"",@"SHT_CUDA_CALLGRAPH"
	.align	4
	.sectionentsize	8
	.align		4
        /*0000*/ 	.word	0x00000000
	.align		4
        /*0004*/ 	.word	0xffffffff
	.align		4
        /*0008*/ 	.word	0x00000000
	.align		4
        /*000c*/ 	.word	0xfffffffe
	.align		4
        /*0010*/ 	.word	0x00000000
	.align		4
        /*0014*/ 	.word	0xfffffffd
	.align		4
        /*0018*/ 	.word	0x00000000
	.align		4
        /*001c*/ 	.word	0xfffffffc


//--------------------- .nv.constant4             --------------------------
	.section	.nv.constant4,"a",@progbits
	.align	8
	.align		8
.nv.constant4:
        /*0000*/ 	.dword	_ZN41_INTERNAL_907cbfd8_10_sampler_cu_83dab9b34cuda3std3__45__cpo5beginE
	.align		8
        /*0008*/ 	.dword	_ZN41_INTERNAL_907cbfd8_10_sampler_cu_83dab9b34cuda3std3__45__cpo3endE
	.align		8
        /*0010*/ 	.dword	_ZN41_INTERNAL_907cbfd8_10_sampler_cu_83dab9b34cuda3std3__45__cpo6cbeginE
	.align		8
        /*0018*/ 	.dword	_ZN41_INTERNAL_907cbfd8_10_sampler_cu_83dab9b34cuda3std3__45__cpo4cendE
	.align		8
        /*0020*/ 	.dword	_ZN41_INTERNAL_907cbfd8_10_sampler_cu_83dab9b34cuda3std3__45__cpo6rbeginE
	.align		8
        /*0028*/ 	.dword	_ZN41_INTERNAL_907cbfd8_10_sampler_cu_83dab9b34cuda3std3__45__cpo4rendE
	.align		8
        /*0030*/ 	.dword	_ZN41_INTERNAL_907cbfd8_10_sampler_cu_83dab9b34cuda3std3__45__cpo7crbeginE
	.align		8
        /*0038*/ 	.dword	_ZN41_INTERNAL_907cbfd8_10_sampler_cu_83dab9b34cuda3std3__45__cpo5crendE
	.align		8
        /*0040*/ 	.dword	_ZN41_INTERNAL_907cbfd8_10_sampler_cu_83dab9b34cuda3std3__443_GLOBAL__N__907cbfd8_10_sampler_cu_83dab9b36ignoreE
	.align		8
        /*0048*/ 	.dword	_ZN41_INTERNAL_907cbfd8_10_sampler_cu_83dab9b34cuda3std3__419piecewise_constructE
	.align		8
        /*0050*/ 	.dword	_ZN41_INTERNAL_907cbfd8_10_sampler_cu_83dab9b34cuda3std3__48in_placeE
	.align		8
        /*0058*/ 	.dword	_ZN41_INTERNAL_907cbfd8_10_sampler_cu_83dab9b34cuda3std3__420unreachable_sentinelE
	.align		8
        /*0060*/ 	.dword	_ZN41_INTERNAL_907cbfd8_10_sampler_cu_83dab9b34cuda3std3__47nulloptE
	.align		8
        /*0068*/ 	.dword	_ZN41_INTERNAL_907cbfd8_10_sampler_cu_83dab9b34cuda3std3__48unexpectE
	.align		8
        /*0070*/ 	.dword	_ZN41_INTERNAL_907cbfd8_10_sampler_cu_83dab9b34cuda3std6ranges3__45__cpo4swapE
	.align		8
        /*0078*/ 	.dword	_ZN41_INTERNAL_907cbfd8_10_sampler_cu_83dab9b34cuda3std6ranges3__45__cpo9iter_moveE
	.align		8
        /*0080*/ 	.dword	_ZN41_INTERNAL_907cbfd8_10_sampler_cu_83dab9b34cuda3std6ranges3__45__cpo5beginE
	.align		8
        /*0088*/ 	.dword	_ZN41_INTERNAL_907cbfd8_10_sampler_cu_83dab9b34cuda3std6ranges3__45__cpo3endE
	.align		8
        /*0090*/ 	.dword	_ZN41_INTERNAL_907cbfd8_10_sampler_cu_83dab9b34cuda3std6ranges3__45__cpo6cbeginE
	.align		8
        /*0098*/ 	.dword	_ZN41_INTERNAL_907cbfd8_10_sampler_cu_83dab9b34cuda3std6ranges3__45__cpo4cendE
	.align		8
        /*00a0*/ 	.dword	_ZN41_INTERNAL_907cbfd8_10_sampler_cu_83dab9b34cuda3std6ranges3__45__cpo7advanceE
	.align		8
        /*00a8*/ 	.dword	_ZN41_INTERNAL_907cbfd8_10_sampler_cu_83dab9b34cuda3std6ranges3__45__cpo9iter_swapE
	.align		8
        /*00b0*/ 	.dword	_ZN41_INTERNAL_907cbfd8_10_sampler_cu_83dab9b34cuda3std6ranges3__45__cpo4nextE
	.align		8
        /*00b8*/ 	.dword	_ZN41_INTERNAL_907cbfd8_10_sampler_cu_83dab9b34cuda3std6ranges3__45__cpo4prevE
	.align		8
        /*00c0*/ 	.dword	_ZN41_INTERNAL_907cbfd8_10_sampler_cu_83dab9b34cuda3std6ranges3__45__cpo4dataE
	.align		8
        /*00c8*/ 	.dword	_ZN41_INTERNAL_907cbfd8_10_sampler_cu_83dab9b34cuda3std6ranges3__45__cpo5cdataE
	.align		8
        /*00d0*/ 	.dword	_ZN41_INTERNAL_907cbfd8_10_sampler_cu_83dab9b34cuda3std6ranges3__45__cpo4sizeE
	.align		8
        /*00d8*/ 	.dword	_ZN41_INTERNAL_907cbfd8_10_sampler_cu_83dab9b34cuda3std6ranges3__45__cpo5ssizeE
	.align		8
        /*00e0*/ 	.dword	_ZN41_INTERNAL_907cbfd8_10_sampler_cu_83dab9b34cuda3std6ranges3__45__cpo8distanceE
	.align		8
        /*00e8*/ 	.dword	_ZN41_INTERNAL_907cbfd8_10_sampler_cu_83dab9b36thrust23THRUST_300001_SM_900_NS6system6detail10sequential3seqE
	.align		8
        /*00f0*/ 	.dword	_ZN41_INTERNAL_907cbfd8_10_sampler_cu_83dab9b36thrust23THRUST_300001_SM_900_NS12placeholders2_1E
	.align		8
        /*00f8*/ 	.dword	_ZN41_INTERNAL_907cbfd8_10_sampler_cu_83dab9b36thrust23THRUST_300001_SM_900_NS12placeholders2_2E
	.align		8
        /*0100*/ 	.dword	_ZN41_INTERNAL_907cbfd8_10_sampler_cu_83dab9b36thrust23THRUST_300001_SM_900_NS12placeholders2_3E
	.align		8
        /*0108*/ 	.dword	_ZN41_INTERNAL_907cbfd8_10_sampler_cu_83dab9b36thrust23THRUST_300001_SM_900_NS12placeholders2_4E
	.align		8
        /*0110*/ 	.dword	_ZN41_INTERNAL_907cbfd8_10_sampler_cu_83dab9b36thrust23THRUST_300001_SM_900_NS12placeholders2_5E
	.align		8
        /*0118*/ 	.dword	_ZN41_INTERNAL_907cbfd8_10_sampler_cu_83dab9b36thrust23THRUST_300001_SM_900_NS12placeholders2_6E
	.align		8
        /*0120*/ 	.dword	_ZN41_INTERNAL_907cbfd8_10_sampler_cu_83dab9b36thrust23THRUST_300001_SM_900_NS12placeholders2_7E
	.align		8
        /*0128*/ 	.dword	_ZN41_INTERNAL_907cbfd8_10_sampler_cu_83dab9b36thrust23THRUST_300001_SM_900_NS12placeholders2_8E
	.align		8
        /*0130*/ 	.dword	_ZN41_INTERNAL_907cbfd8_10_sampler_cu_83dab9b36thrust23THRUST_300001_SM_900_NS12placeholders2_9E
	.align		8
        /*0138*/ 	.dword	_ZN41_INTERNAL_907cbfd8_10_sampler_cu_83dab9b36thrust23THRUST_300001_SM_900_NS12placeholders3_10E


//--------------------- .text._ZN4vllm17topKPerRowPrefillILi512ELb1EEEvPKfPKiS4_Piiiii --------------------------
	.section	.text._ZN4vllm17topKPerRowPrefillILi512ELb1EEEvPKfPKiS4_Piiiii,"ax",@progbits
	.align	128
.text._ZN4vllm17topKPerRowPrefillILi512ELb1EEEvPKfPKiS4_Piiiii:
        .type           _ZN4vllm17topKPerRowPrefillILi512ELb1EEEvPKfPKiS4_Piiiii,@function
        .size           _ZN4vllm17topKPerRowPrefillILi512ELb1EEEvPKfPKiS4_Piiiii,(.L_x_2504 - _ZN4vllm17topKPerRowPrefillILi512ELb1EEEvPKfPKiS4_Piiiii)
        .other          _ZN4vllm17topKPerRowPrefillILi512ELb1EEEvPKfPKiS4_Piiiii,@"STO_CUDA_ENTRY STV_DEFAULT"
_ZN4vllm17topKPerRowPrefillILi512ELb1EEEvPKfPKiS4_Piiiii:
[----:B------:R-:W-:Y:S08]  /*0000*/  LDC R1, c[0x0][0x28] ;  /* 0x00000a00ff017b82 */ /* 0x000ff00000000800 */
[----:B------:R-:W0:Y:S01]  /*0010*/  S2UR UR4, SR_CTAID.X ;  /* 0x00000000000479c3 */ /* 0x000e220000002500 */
[----:B------:R-:W-:-:S07]  /*0020*/  ULDC.64 UR8, c[0x0][0x208] ;  /* 0x0000820000087ab9 */ /* 0x000fce0000000a00 */
[----:B------:R-:W0:Y:S08]  /*0030*/  LDC.64 R8, c[0x0][0x238] ;  /* 0x00008e00ff087b82 */ /* 0x000e300000000a00 */
[----:B------:R-:W1:Y:S08]  /*0040*/  LDC.64 R10, c[0x0][0x220] ;  /* 0x00008800ff0a7b82 */ /* 0x000e700000000a00 */
[----:B------:R-:W2:Y:S01]  /*0050*/  LDC.64 R12, c[0x0][0x218] ;  /* 0x00008600ff0c7b82 */ /* 0x000ea20000000a00 */
[----:B0-----:R-:W-:-:S04]  /*0060*/  VIADD R9, R9, UR4 ;  /* 0x0000000409097c36 */ /* 0x001fc80008000000 */
[----:B-1----:R-:W-:-:S06]  /*0070*/  IMAD.WIDE R10, R9, 0x4, R10 ;  /* 0x00000004090a7825 */ /* 0x002fcc00078e020a */
[----:B------:R-:W3:Y:S01]  /*0080*/  LDG.E R11, desc[UR8][R10.64] ;  /* 0x000000080a0b7981 */ /* 0x000ee2000c1e1900 */
[----:B--2---:R-:W-:-:S05]  /*0090*/  IMAD.WIDE R12, R9, 0x4, R12 ;  /* 0x00000004090c7825 */ /* 0x004fca00078e020c */
[----:B------:R-:W3:Y:S01]  /*00a0*/  LDG.E R2, desc[UR8][R12.64] ;  /* 0x000000080c027981 */ /* 0x000ee2000c1e1900 */
[----:B------:R-:W0:Y:S01]  /*00b0*/  S2R R4, SR_TID.X ;  /* 0x0000000000047919 */ /* 0x000e220000002100 */
[----:B---3--:R-:W-:-:S05]  /*00c0*/  IMAD.IADD R7, R11, 0x1, -R2 ;  /* 0x000000010b077824 */ /* 0x008fca00078e0a02 */
[----:B------:R-:W-:Y:S02]  /*00d0*/  ISETP.GT.AND P0, PT, R7, R8, PT ;  /* 0x000000080700720c */ /* 0x000fe40003f04270 */
[----:B------:R-:W-:-:S11]  /*00e0*/  SHF.R.S32.HI R3, RZ, 0x1f, R2 ;  /* 0x0000001fff037819 */ /* 0x000fd60000011402 */
[----:B0-----:R-:W-:Y:S05]  /*00f0*/  @P0 BRA `(.L_x_0) ;  /* 0x0000000c00800947 */ /* 0x001fea0003800000 */
[----:B------:R-:W-:Y:S01]  /*0100*/  ISETP.GE.AND P0, PT, R4, R7, PT ;  /* 0x000000070400720c */ /* 0x000fe20003f06270 */
[----:B------:R-:W-:Y:S01]  /*0110*/  BSSY B0, `(.L_x_1) ;  /* 0x0000079000007945 */ /* 0x000fe20003800000 */
[----:B------:R-:W-:Y:S02]  /*0120*/  SHF.R.S32.HI R15, RZ, 0x1f, R9 ;  /* 0x0000001fff0f7819 */ /* 0x000fe40000011409 */
[----:B------:R-:W-:-:S09]  /*0130*/  SHF.R.S32.HI R0, RZ, 0x1f, R8 ;  /* 0x0000001fff007819 */ /* 0x000fd20000011408 */
[----:B------:R-:W-:Y:S05]  /*0140*/  @P0 BRA `(.L_x_2) ;  /* 0x0000000400d40947 */ /* 0x000fea0003800000 */
[----:B------:R-:W-:Y:S01]  /*0150*/  LOP3.LUT R6, RZ, R4, RZ, 0x33, !PT ;  /* 0x00000004ff067212 */ /* 0x000fe200078e33ff */
[----:B------:R-:W-:Y:S01]  /*0160*/  BSSY B1, `(.L_x_3) ;  /* 0x0000019000017945 */ /* 0x000fe20003800000 */
[----:B------:R-:W-:Y:S02]  /*0170*/  IMAD.MOV.U32 R19, RZ, RZ, R4 ;  /* 0x000000ffff137224 */ /* 0x000fe400078e0004 */
[----:B------:R-:W-:-:S04]  /*0180*/  IADD3 R6, -R2, R11, R6 ;  /* 0x0000000b02067210 */ /* 0x000fc80007ffe106 */
[C---:B------:R-:W-:Y:S02]  /*0190*/  LEA.HI R10, R6.reuse, 0x1, RZ, 0x17 ;  /* 0x00000001060a7811 */ /* 0x040fe400078fb8ff */
[----:B------:R-:W-:Y:S02]  /*01a0*/  ISETP.GE.U32.AND P1, PT, R6, 0x600, PT ;  /* 0x000006000600780c */ /* 0x000fe40003f26070 */
[----:B------:R-:W-:-:S13]  /*01b0*/  LOP3.LUT P0, R10, R10, 0x3, RZ, 0xc0, !PT ;  /* 0x000000030a0a7812 */ /* 0x000fda000780c0ff */
[----:B------:R-:W-:Y:S05]  /*01c0*/  @!P0 BRA `(.L_x_4) ;  /* 0x0000000000488947 */ /* 0x000fea0003800000 */
[--C-:B------:R-:W-:Y:S01]  /*01d0*/  SHF.R.S32.HI R5, RZ, 0x1f, R4.reuse ;  /* 0x0000001fff057819 */ /* 0x100fe20000011404 */
[----:B------:R-:W-:Y:S01]  /*01e0*/  IMAD R6, R0, R9, RZ ;  /* 0x0000000900067224 */ /* 0x000fe200078e02ff */
[----:B------:R-:W-:Y:S01]  /*01f0*/  ULDC.64 UR4, c[0x0][0x228] ;  /* 0x00008a0000047ab9 */ /* 0x000fe20000000a00 */
[--C-:B------:R-:W-:Y:S02]  /*0200*/  IMAD.MOV.U32 R19, RZ, RZ, R4.reuse ;  /* 0x000000ffff137224 */ /* 0x100fe400078e0004 */
[----:B------:R-:W-:-:S04]  /*0210*/  IMAD.WIDE.U32 R12, R9, R8, R4 ;  /* 0x00000008090c7225 */ /* 0x000fc800078e0004 */
[----:B------:R-:W-:Y:S01]  /*0220*/  IMAD R17, R15, R8, R6 ;  /* 0x000000080f117224 */ /* 0x000fe200078e0206 */
[----:B------:R-:W-:-:S03]  /*0230*/  LEA R6, P0, R12, UR4, 0x2 ;  /* 0x000000040c067c11 */ /* 0x000fc6000f8010ff */
[----:B------:R-:W-:-:S05]  /*0240*/  IMAD.IADD R17, R13, 0x1, R17 ;  /* 0x000000010d117824 */ /* 0x000fca00078e0211 */
[----:B------:R-:W-:-:S07]  /*0250*/  LEA.HI.X R17, R12, UR5, R17, 0x2, P0 ;  /* 0x000000050c117c11 */ /* 0x000fce00080f1411 */
.L_x_5:
[----:B------:R-:W-:Y:S02]  /*0260*/  VIADD R10, R10, 0xffffffff ;  /* 0xffffffff0a0a7836 */ /* 0x000fe40000000000 */
[----:B------:R-:W-:Y:S01]  /*0270*/  IMAD.MOV.U32 R12, RZ, RZ, R6 ;  /* 0x000000ffff0c7224 */ /* 0x000fe200078e0006 */
[----:B------:R-:W-:Y:S01]  /*0280*/  IADD3 R6, P2, R6, 0x800, RZ ;  /* 0x0000080006067810 */ /* 0x000fe20007f5e0ff */
[----:B------:R-:W-:Y:S01]  /*0290*/  IMAD.MOV.U32 R13, RZ, RZ, R17 ;  /* 0x000000ffff0d7224 */ /* 0x000fe200078e0011 */
[----:B------:R-:W-:-:S03]  /*02a0*/  ISETP.NE.AND P0, PT, R10, RZ, PT ;  /* 0x000000ff0a00720c */ /* 0x000fc60003f05270 */
[----:B------:R-:W-:Y:S01]  /*02b0*/  IMAD.X R17, RZ, RZ, R17, P2 ;  /* 0x000000ffff117224 */ /* 0x000fe200010e0611 */
[----:B------:R0:W-:Y:S02]  /*02c0*/  STG.E desc[UR8][R12.64], R19 ;  /* 0x000000130c007986 */ /* 0x0001e4000c101908 */
[----:B0-----:R-:W-:-:S07]  /*02d0*/  VIADD R19, R19, 0x200 ;  /* 0x0000020013137836 */ /* 0x001fce0000000000 */
[----:B------:R-:W-:Y:S05]  /*02e0*/  @P0 BRA `(.L_x_5) ;  /* 0xfffffffc00dc0947 */ /* 0x000fea000383ffff */
.L_x_4:
[----:B------:R-:W-:Y:S05]  /*02f0*/  BSYNC B1 ;  /* 0x0000000000017941 */ /* 0x000fea0003800000 */
.L_x_3:
[----:B------:R-:W-:Y:S05]  /*0300*/  @!P1 BRA `(.L_x_2) ;  /* 0x0000000400649947 */ /* 0x000fea0003800000 */
[----:B------:R-:W-:Y:S01]  /*0310*/  IMAD R6, R0, R9, RZ ;  /* 0x0000000900067224 */ /* 0x000fe200078e02ff */
[--C-:B------:R-:W-:Y:S01]  /*0320*/  SHF.R.S32.HI R13, RZ, 0x1f, R19.reuse ;  /* 0x0000001fff0d7819 */ /* 0x100fe20000011413 */
[--C-:B------:R-:W-:Y:S01]  /*0330*/  IMAD.MOV.U32 R12, RZ, RZ, R19.reuse ;  /* 0x000000ffff0c7224 */ /* 0x100fe200078e0013 */
[----:B------:R-:W-:Y:S01]  /*0340*/  ULDC.64 UR4, c[0x0][0x228] ;  /* 0x00008a0000047ab9 */ /* 0x000fe20000000a00 */
[-C--:B------:R-:W-:Y:S01]  /*0350*/  IMAD R21, R15, R8.reuse, R6 ;  /* 0x000000080f157224 */ /* 0x080fe200078e0206 */
[----:B------:R-:W-:Y:S01]  /*0360*/  BSSY B1, `(.L_x_6) ;  /* 0x0000031000017945 */ /* 0x000fe20003800000 */
[----:B------:R-:W-:Y:S02]  /*0370*/  IMAD.IADD R6, R7, 0x1, -R19 ;  /* 0x0000000107067824 */ /* 0x000fe400078e0a13 */
[----:B------:R-:W-:-:S03]  /*0380*/  IMAD.WIDE.U32 R16, R9, R8, R12 ;  /* 0x0000000809107225 */ /* 0x000fc600078e000c */
[----:B------:R-:W-:Y:S01]  /*0390*/  ISETP.GT.AND P1, PT, R6, 0x1800, PT ;  /* 0x000018000600780c */ /* 0x000fe20003f24270 */
[----:B------:R-:W-:Y:S01]  /*03a0*/  IMAD.IADD R13, R21, 0x1, R17 ;  /* 0x00000001150d7824 */ /* 0x000fe200078e0211 */
[----:B------:R-:W-:-:S04]  /*03b0*/  LEA R12, P0, R16, UR4, 0x2 ;  /* 0x00000004100c7c11 */ /* 0x000fc8000f8010ff */
[----:B------:R-:W-:Y:S02]  /*03c0*/  LEA.HI.X R13, R16, UR5, R13, 0x2, P0 ;  /* 0x00000005100d7c11 */ /* 0x000fe400080f140d */
[----:B------:R-:W-:-:S05]  /*03d0*/  PLOP3.LUT P0, PT, PT, PT, PT, 0x80, 0x0 ;  /* 0x000000000000781c */ /* 0x000fca0003f0f070 */
[----:B------:R-:W-:Y:S08]  /*03e0*/  @!P1 BRA `(.L_x_7) ;  /* 0x0000000000a09947 */ /* 0x000ff00003800000 */
[----:B------:R-:W-:Y:S01]  /*03f0*/  PLOP3.LUT P0, PT, PT, PT, PT, 0x8, 0x0 ;  /* 0x000000000000781c */ /* 0x000fe20003f0e170 */
[----:B------:R-:W-:-:S12]  /*0400*/  VIADD R6, R7, 0xffffe800 ;  /* 0xffffe80007067836 */ /* 0x000fd80000000000 */
.L_x_8:
[C---:B------:R-:W-:Y:S01]  /*0410*/  VIADD R37, R19.reuse, 0x200 ;  /* 0x0000020013257836 */ /* 0x040fe20000000000 */
[----:B------:R-:W-:Y:S01]  /*0420*/  STG.E desc[UR8][R12.64], R19 ;  /* 0x000000130c007986 */ /* 0x000fe2000c101908 */
[C---:B------:R-:W-:Y:S01]  /*0430*/  VIADD R17, R19.reuse, 0x400 ;  /* 0x0000040013117836 */ /* 0x040fe20000000000 */
[----:B------:R-:W-:Y:S01]  /*0440*/  IADD3 R10, P2, R12, 0x8000, RZ ;  /* 0x000080000c0a7810 */ /* 0x000fe20007f5e0ff */
[C---:B------:R-:W-:Y:S01]  /*0450*/  VIADD R21, R19.reuse, 0x600 ;  /* 0x0000060013157836 */ /* 0x040fe20000000000 */
[----:B------:R0:W-:Y:S01]  /*0460*/  STG.E desc[UR8][R12.64+0x800], R37 ;  /* 0x000800250c007986 */ /* 0x0001e2000c101908 */
[C---:B------:R-:W-:Y:S02]  /*0470*/  VIADD R23, R19.reuse, 0x800 ;  /* 0x0000080013177836 */ /* 0x040fe40000000000 */
[C---:B------:R-:W-:Y:S01]  /*0480*/  VIADD R25, R19.reuse, 0xa00 ;  /* 0x00000a0013197836 */ /* 0x040fe20000000000 */
[----:B------:R1:W-:Y:S01]  /*0490*/  STG.E desc[UR8][R12.64+0x1000], R17 ;  /* 0x001000110c007986 */ /* 0x0003e2000c101908 */
[----:B------:R-:W-:-:S02]  /*04a0*/  VIADD R27, R19, 0xc00 ;  /* 0x00000c00131b7836 */ /* 0x000fc40000000000 */
[C---:B------:R-:W-:Y:S01]  /*04b0*/  VIADD R29, R19.reuse, 0xe00 ;  /* 0x00000e00131d7836 */ /* 0x040fe20000000000 */
[----:B------:R2:W-:Y:S01]  /*04c0*/  STG.E desc[UR8][R12.64+0x1800], R21 ;  /* 0x001800150c007986 */ /* 0x0005e2000c101908 */
[C---:B------:R-:W-:Y:S02]  /*04d0*/  VIADD R31, R19.reuse, 0x1000 ;  /* 0x00001000131f7836 */ /* 0x040fe40000000000 */
[C---:B------:R-:W-:Y:S01]  /*04e0*/  VIADD R33, R19.reuse, 0x1200 ;  /* 0x0000120013217836 */ /* 0x040fe20000000000 */
[----:B------:R3:W-:Y:S01]  /*04f0*/  STG.E desc[UR8][R12.64+0x2000], R23 ;  /* 0x002000170c007986 */ /* 0x0007e2000c101908 */
[C---:B------:R-:W-:Y:S02]  /*0500*/  VIADD R35, R19.reuse, 0x1400 ;  /* 0x0000140013237836 */ /* 0x040fe40000000000 */
[C---:B0-----:R-:W-:Y:S01]  /*0510*/  VIADD R37, R19.reuse, 0x1e00 ;  /* 0x00001e0013257836 */ /* 0x041fe20000000000 */
[----:B------:R0:W-:Y:S01]  /*0520*/  STG.E desc[UR8][R12.64+0x2800], R25 ;  /* 0x002800190c007986 */ /* 0x0001e2000c101908 */
[----:B-1----:R-:W-:-:S02]  /*0530*/  VIADD R17, R19, 0x1600 ;  /* 0x0000160013117836 */ /* 0x002fc40000000000 */
[C---:B--2---:R-:W-:Y:S01]  /*0540*/  VIADD R21, R19.reuse, 0x1800 ;  /* 0x0000180013157836 */ /* 0x044fe20000000000 */
[----:B------:R1:W-:Y:S01]  /*0550*/  STG.E desc[UR8][R12.64+0x3000], R27 ;  /* 0x0030001b0c007986 */ /* 0x0003e2000c101908 */
[----:B---3--:R-:W-:-:S03]  /*0560*/  VIADD R23, R19, 0x1a00 ;  /* 0x00001a0013177836 */ /* 0x008fc60000000000 */
[----:B------:R-:W-:Y:S01]  /*0570*/  STG.E desc[UR8][R12.64+0x3800], R29 ;  /* 0x0038001d0c007986 */ /* 0x000fe2000c101908 */
[----:B0-----:R-:W-:-:S03]  /*0580*/  VIADD R25, R19, 0x1c00 ;  /* 0x00001c0013197836 */ /* 0x001fc60000000000 */
[----:B------:R-:W-:Y:S01]  /*0590*/  STG.E desc[UR8][R12.64+0x4000], R31 ;  /* 0x0040001f0c007986 */ /* 0x000fe2000c101908 */
[----:B------:R-:W-:Y:S02]  /*05a0*/  VIADD R19, R19, 0x2000 ;  /* 0x0000200013137836 */ /* 0x000fe40000000000 */
[----:B-1----:R-:W-:Y:S01]  /*05b0*/  IMAD.X R27, RZ, RZ, R13, P2 ;  /* 0x000000ffff1b7224 */ /* 0x002fe200010e060d */
[----:B------:R-:W-:Y:S02]  /*05c0*/  STG.E desc[UR8][R12.64+0x4800], R33 ;  /* 0x004800210c007986 */ /* 0x000fe4000c101908 */
[----:B------:R-:W-:Y:S02]  /*05d0*/  ISETP.GE.AND P1, PT, R19, R6, PT ;  /* 0x000000061300720c */ /* 0x000fe40003f26270 */
[----:B------:R-:W-:Y:S04]  /*05e0*/  STG.E desc[UR8][R12.64+0x5000], R35 ;  /* 0x005000230c007986 */ /* 0x000fe8000c101908 */
[----:B------:R-:W-:Y:S04]  /*05f0*/  STG.E desc[UR8][R12.64+0x5800], R17 ;  /* 0x005800110c007986 */ /* 0x000fe8000c101908 */
[----:B------:R-:W-:Y:S04]  /*0600*/  STG.E desc[UR8][R12.64+0x6000], R21 ;  /* 0x006000150c007986 */ /* 0x000fe8000c101908 */
[----:B------:R-:W-:Y:S04]  /*0610*/  STG.E desc[UR8][R12.64+0x6800], R23 ;  /* 0x006800170c007986 */ /* 0x000fe8000c101908 */
[----:B------:R-:W-:Y:S04]  /*0620*/  STG.E desc[UR8][R12.64+0x7000], R25 ;  /* 0x007000190c007986 */ /* 0x000fe8000c101908 */
[----:B------:R0:W-:Y:S02]  /*0630*/  STG.E desc[UR8][R12.64+0x7800], R37 ;  /* 0x007800250c007986 */ /* 0x0001e4000c101908 */
[----:B0-----:R-:W-:-:S02]  /*0640*/  IMAD.MOV.U32 R12, RZ, RZ, R10 ;  /* 0x000000ffff0c7224 */ /* 0x001fc400078e000a */
[----:B------:R-:W-:Y:S01]  /*0650*/  IMAD.MOV.U32 R13, RZ, RZ, R27 ;  /* 0x000000ffff0d7224 */ /* 0x000fe200078e001b */
[----:B------:R-:W-:Y:S06]  /*0660*/  @!P1 BRA `(.L_x_8) ;  /* 0xfffffffc00689947 */ /* 0x000fec000383ffff */
.L_x_7:
[----:B------:R-:W-:Y:S05]  /*0670*/  BSYNC B1 ;  /* 0x0000000000017941 */ /* 0x000fea0003800000 */
.L_x_6:
[----:B------:R-:W-:Y:S01]  /*0680*/  IMAD.IADD R6, R7, 0x1, -R19 ;  /* 0x0000000107067824 */ /* 0x000fe200078e0a13 */
[----:B------:R-:W-:Y:S04]  /*0690*/  BSSY B1, `(.L_x_9) ;  /* 0x0000018000017945 */ /* 0x000fe80003800000 */
[----:B------:R-:W-:-:S13]  /*06a0*/  ISETP.GT.AND P1, PT, R6, 0x800, PT ;  /* 0x000008000600780c */ /* 0x000fda0003f24270 */
[----:B------:R-:W-:Y:S05]  /*06b0*/  @!P1 BRA `(.L_x_10) ;  /* 0x0000000000549947 */ /* 0x000fea0003800000 */
[C---:B------:R-:W-:Y:S01]  /*06c0*/  VIADD R17, R19.reuse, 0x200 ;  /* 0x0000020013117836 */ /* 0x040fe20000000000 */
[----:B------:R-:W-:Y:S01]  /*06d0*/  IADD3 R6, P1, R12, 0x4000, RZ ;  /* 0x000040000c067810 */ /* 0x000fe20007f3e0ff */
[C---:B------:R-:W-:Y:S01]  /*06e0*/  VIADD R21, R19.reuse, 0x400 ;  /* 0x0000040013157836 */ /* 0x040fe20000000000 */
[----:B------:R0:W-:Y:S01]  /*06f0*/  STG.E desc[UR8][R12.64], R19 ;  /* 0x000000130c007986 */ /* 0x0001e2000c101908 */
[C---:B------:R-:W-:Y:S01]  /*0700*/  VIADD R23, R19.reuse, 0x600 ;  /* 0x0000060013177836 */ /* 0x040fe20000000000 */
[----:B------:R-:W-:Y:S01]  /*0710*/  PLOP3.LUT P0, PT, PT, PT, PT, 0x8, 0x0 ;  /* 0x000000000000781c */ /* 0x000fe20003f0e170 */
[C---:B------:R-:W-:Y:S01]  /*0720*/  VIADD R25, R19.reuse, 0x800 ;  /* 0x0000080013197836 */ /* 0x040fe20000000000 */
[----:B------:R1:W-:Y:S01]  /*0730*/  STG.E desc[UR8][R12.64+0x800], R17 ;  /* 0x000800110c007986 */ /* 0x0003e2000c101908 */
[C---:B------:R-:W-:Y:S02]  /*0740*/  VIADD R27, R19.reuse, 0xa00 ;  /* 0x00000a00131b7836 */ /* 0x040fe40000000000 */
[C---:B------:R-:W-:Y:S01]  /*0750*/  VIADD R29, R19.reuse, 0xc00 ;  /* 0x00000c00131d7836 */ /* 0x040fe20000000000 */
[----:B------:R-:W-:Y:S01]  /*0760*/  STG.E desc[UR8][R12.64+0x1000], R21 ;  /* 0x001000150c007986 */ /* 0x000fe2000c101908 */
[----:B------:R-:W-:-:S03]  /*0770*/  VIADD R31, R19, 0xe00 ;  /* 0x00000e00131f7836 */ /* 0x000fc60000000000 */
[----:B------:R-:W-:Y:S01]  /*0780*/  STG.E desc[UR8][R12.64+0x1800], R23 ;  /* 0x001800170c007986 */ /* 0x000fe2000c101908 */
[----:B0-----:R-:W-:Y:S02]  /*0790*/  VIADD R19, R19, 0x1000 ;  /* 0x0000100013137836 */ /* 0x001fe40000000000 */
[----:B-1----:R-:W-:Y:S01]  /*07a0*/  IMAD.X R17, RZ, RZ, R13, P1 ;  /* 0x000000ffff117224 */ /* 0x002fe200008e060d */
[----:B------:R-:W-:Y:S04]  /*07b0*/  STG.E desc[UR8][R12.64+0x2000], R25 ;  /* 0x002000190c007986 */ /* 0x000fe8000c101908 */
[----:B------:R-:W-:Y:S04]  /*07c0*/  STG.E desc[UR8][R12.64+0x2800], R27 ;  /* 0x0028001b0c007986 */ /* 0x000fe8000c101908 */
[----:B------:R-:W-:Y:S04]  /*07d0*/  STG.E desc[UR8][R12.64+0x3000], R29 ;  /* 0x0030001d0c007986 */ /* 0x000fe8000c101908 */
[----:B------:R0:W-:Y:S02]  /*07e0*/  STG.E desc[UR8][R12.64+0x3800], R31 ;  /* 0x0038001f0c007986 */ /* 0x0001e4000c101908 */
[----:B0-----:R-:W-:-:S02]  /*07f0*/  IMAD.MOV.U32 R12, RZ, RZ, R6 ;  /* 0x000000ffff0c7224 */ /* 0x001fc400078e0006 */
[----:B------:R-:W-:-:S07]  /*0800*/  IMAD.MOV.U32 R13, RZ, RZ, R17 ;  /* 0x000000ffff0d7224 */ /* 0x000fce00078e0011 */
.L_x_10:
[----:B------:R-:W-:Y:S05]  /*0810*/  BSYNC B1 ;  /* 0x0000000000017941 */ /* 0x000fea0003800000 */
.L_x_9:
[----:B------:R-:W-:-:S13]  /*0820*/  ISETP.LT.OR P0, PT, R19, R7, P0 ;  /* 0x000000071300720c */ /* 0x000fda0000701670 */
[C---:B------:R-:W-:Y:S01]  /*0830*/  @P0 VIADD R17, R19.reuse, 0x200 ;  /* 0x0000020013110836 */ /* 0x040fe20000000000 */
[----:B------:R0:W-:Y:S01]  /*0840*/  @P0 STG.E desc[UR8][R12.64], R19 ;  /* 0x000000130c000986 */ /* 0x0001e2000c101908 */
[C---:B------:R-:W-:Y:S02]  /*0850*/  @P0 VIADD R21, R19.reuse, 0x400 ;  /* 0x0000040013150836 */ /* 0x040fe40000000000 */
[----:B------:R-:W-:Y:S01]  /*0860*/  @P0 VIADD R23, R19, 0x600 ;  /* 0x0000060013170836 */ /* 0x000fe20000000000 */
[----:B------:R0:W-:Y:S04]  /*0870*/  @P0 STG.E desc[UR8][R12.64+0x800], R17 ;  /* 0x000800110c000986 */ /* 0x0001e8000c101908 */
[----:B------:R0:W-:Y:S04]  /*0880*/  @P0 STG.E desc[UR8][R12.64+0x1000], R21 ;  /* 0x001000150c000986 */ /* 0x0001e8000c101908 */
[----:B------:R0:W-:Y:S02]  /*0890*/  @P0 STG.E desc[UR8][R12.64+0x1800], R23 ;  /* 0x001800170c000986 */ /* 0x0001e4000c101908 */
.L_x_2:
[----:B------:R-:W-:Y:S05]  /*08a0*/  BSYNC B0 ;  /* 0x0000000000007941 */ /* 0x000fea0003800000 */
.L_x_1:
[----:B------:R-:W-:-:S05]  /*08b0*/  IMAD.IADD R7, R7, 0x1, R4 ;  /* 0x0000000107077824 */ /* 0x000fca00078e0204 */
[----:B------:R-:W-:-:S13]  /*08c0*/  ISETP.GE.AND P0, PT, R7, R8, PT ;  /* 0x000000080700720c */ /* 0x000fda0003f06270 */
[----:B------:R-:W-:Y:S05]  /*08d0*/  @P0 EXIT ;  /* 0x000000000000094d */ /* 0x000fea0003800000 */
[----:B------:R-:W-:Y:S01]  /*08e0*/  LOP3.LUT R5, RZ, R4, RZ, 0x33, !PT ;  /* 0x00000004ff057212 */ /* 0x000fe200078e33ff */
[----:B------:R-:W-:Y:S03]  /*08f0*/  BSSY B0, `(.L_x_11) ;  /* 0x000001a000007945 */ /* 0x000fe60003800000 */
[----:B------:R-:W-:-:S05]  /*0900*/  IADD3 R2, R5, R8, R2 ;  /* 0x0000000805027210 */ /* 0x000fca0007ffe002 */
[----:B------:R-:W-:-:S05]  /*0910*/  IMAD.IADD R2, R2, 0x1, -R11 ;  /* 0x0000000102027824 */ /* 0x000fca00078e0a0b */
[C---:B------:R-:W-:Y:S02]  /*0920*/  LEA.HI R3, R2.reuse, 0x1, RZ, 0x17 ;  /* 0x0000000102037811 */ /* 0x040fe400078fb8ff */
[----:B------:R-:W-:Y:S02]  /*0930*/  ISETP.GE.U32.AND P1, PT, R2, 0x600, PT ;  /* 0x000006000200780c */ /* 0x000fe40003f26070 */
[----:B------:R-:W-:-:S13]  /*0940*/  LOP3.LUT P0, R4, R3, 0x3, RZ, 0xc0, !PT ;  /* 0x0000000303047812 */ /* 0x000fda000780c0ff */
[----:B------:R-:W-:Y:S05]  /*0950*/  @!P0 BRA `(.L_x_12) ;  /* 0x00000000004c8947 */ /* 0x000fea0003800000 */
[--C-:B------:R-:W-:Y:S01]  /*0960*/  SHF.R.S32.HI R3, RZ, 0x1f, R7.reuse ;  /* 0x0000001fff037819 */ /* 0x100fe20000011407 */
[----:B------:R-:W-:Y:S01]  /*0970*/  IMAD R5, R0, R9, RZ ;  /* 0x0000000900057224 */ /* 0x000fe200078e02ff */
[----:B------:R-:W-:Y:S01]  /*0980*/  ULDC.64 UR4, c[0x0][0x228] ;  /* 0x00008a0000047ab9 */ /* 0x000fe20000000a00 */
[----:B------:R-:W-:Y:S02]  /*0990*/  IMAD.MOV.U32 R2, RZ, RZ, R7 ;  /* 0x000000ffff027224 */ /* 0x000fe400078e0007 */
[-C--:B------:R-:W-:Y:S02]  /*09a0*/  IMAD R11, R15, R8.reuse, R5 ;  /* 0x000000080f0b7224 */ /* 0x080fe400078e0205 */
[----:B------:R-:W-:-:S04]  /*09b0*/  IMAD.WIDE.U32 R2, R9, R8, R2 ;  /* 0x0000000809027225 */ /* 0x000fc800078e0002 */
[----:B------:R-:W-:Y:S01]  /*09c0*/  IMAD.IADD R3, R11, 0x1, R3 ;  /* 0x000000010b037824 */ /* 0x000fe200078e0203 */
[----:B------:R-:W-:Y:S01]  /*09d0*/  LEA R5, P0, R2, UR4, 0x2 ;  /* 0x0000000402057c11 */ /* 0x000fe2000f8010ff */
[----:B------:R-:W-:-:S03]  /*09e0*/  IMAD.MOV.U32 R11, RZ, RZ, -0x1 ;  /* 0xffffffffff0b7424 */ /* 0x000fc600078e00ff */
[----:B------:R-:W-:-:S09]  /*09f0*/  LEA.HI.X R6, R2, UR5, R3, 0x2, P0 ;  /* 0x0000000502067c11 */ /* 0x000fd200080f1403 */
.L_x_13:
[----:B------:R-:W-:Y:S01]  /*0a00*/  IMAD.MOV.U32 R2, RZ, RZ, R5 ;  /* 0x000000ffff027224 */ /* 0x000fe200078e0005 */
[----:B------:R-:W-:Y:S01]  /*0a10*/  IADD3 R5, P2, R5, 0x800, RZ ;  /* 0x0000080005057810 */ /* 0x000fe20007f5e0ff */
[--C-:B------:R-:W-:Y:S02]  /*0a20*/  IMAD.MOV.U32 R3, RZ, RZ, R6.reuse ;  /* 0x000000ffff037224 */ /* 0x100fe400078e0006 */
[----:B------:R-:W-:Y:S02]  /*0a30*/  VIADD R4, R4, 0xffffffff ;  /* 0xffffffff04047836 */ /* 0x000fe40000000000 */
[----:B------:R-:W-:Y:S01]  /*0a40*/  VIADD R7, R7, 0x200 ;  /* 0x0000020007077836 */ /* 0x000fe20000000000 */
[----:B------:R1:W-:Y:S01]  /*0a50*/  STG.E desc[UR8][R2.64], R11 ;  /* 0x0000000b02007986 */ /* 0x0003e2000c101908 */
[----:B------:R-:W-:Y:S01]  /*0a60*/  IMAD.X R6, RZ, RZ, R6, P2 ;  /* 0x000000ffff067224 */ /* 0x000fe200010e0606 */
[----:B------:R-:W-:-:S13]  /*0a70*/  ISETP.NE.AND P0, PT, R4, RZ, PT ;  /* 0x000000ff0400720c */ /* 0x000fda0003f05270 */
[----:B-1----:R-:W-:Y:S05]  /*0a80*/  @P0 BRA `(.L_x_13) ;  /* 0xfffffffc00dc0947 */ /* 0x002fea000383ffff */
.L_x_12:
[----:B------:R-:W-:Y:S05]  /*0a90*/  BSYNC B0 ;  /* 0x0000000000007941 */ /* 0x000fea0003800000 */
.L_x_11:
[----:B------:R-:W-:Y:S05]  /*0aa0*/  @!P1 EXIT ;  /* 0x000000000000994d */ /* 0x000fea0003800000 */
        /* <DEDUP_REMOVED lines=15> */
[----:B------:R-:W-:Y:S02]  /*0ba0*/  VIADD R0, R8, 0xffffe800 ;  /* 0xffffe80008007836 */ /* 0x000fe40000000000 */
[----:B------:R-:W-:-:S10]  /*0bb0*/  IMAD.MOV.U32 R9, RZ, RZ, -0x1 ;  /* 0xffffffffff097424 */ /* 0x000fd400078e00ff */
.L_x_16:
[----:B------:R-:W-:Y:S01]  /*0bc0*/  VIADD R7, R7, 0x2000 ;  /* 0x0000200007077836 */ /* 0x000fe20000000000 */
[----:B------:R-:W-:Y:S01]  /*0bd0*/  IADD3 R4, P2, R2, 0x8000, RZ ;  /* 0x0000800002047810 */ /* 0x000fe20007f5e0ff */
[----:B------:R-:W-:Y:S03]  /*0be0*/  STG.E desc[UR8][R2.64], R9 ;  /* 0x0000000902007986 */ /* 0x000fe6000c101908 */
[----:B------:R-:W-:Y:S01]  /*0bf0*/  ISETP.GE.AND P1, PT, R7, R0, PT ;  /* 0x000000000700720c */ /* 0x000fe20003f26270 */
[----:B------:R-:W-:Y:S01]  /*0c00*/  IMAD.X R5, RZ, RZ, R3, P2 ;  /* 0x000000ffff057224 */ /* 0x000fe200010e0603 */
[----:B------:R-:W-:Y:S04]  /*0c10*/  STG.E desc[UR8][R2.64+0x800], R9 ;  /* 0x0008000902007986 */ /* 0x000fe8000c101908 */
        /* <DEDUP_REMOVED lines=13> */
[----:B------:R1:W-:Y:S02]  /*0cf0*/  STG.E desc[UR8][R2.64+0x7800], R9 ;  /* 0x0078000902007986 */ /* 0x0003e4000c101908 */
[----:B-1----:R-:W-:-:S02]  /*0d00*/  IMAD.MOV.U32 R2, RZ, RZ, R4 ;  /* 0x000000ffff027224 */ /* 0x002fc400078e0004 */
[----:B------:R-:W-:Y:S01]  /*0d10*/  IMAD.MOV.U32 R3, RZ, RZ, R5 ;  /* 0x000000ffff037224 */ /* 0x000fe200078e0005 */
[----:B------:R-:W-:Y:S06]  /*0d20*/  @!P1 BRA `(.L_x_16) ;  /* 0xfffffffc00a49947 */ /* 0x000fec000383ffff */
.L_x_15:
[----:B------:R-:W-:Y:S05]  /*0d30*/  BSYNC B0 ;  /* 0x0000000000007941 */ /* 0x000fea0003800000 */
.L_x_14:
[----:B------:R-:W-:Y:S01]  /*0d40*/  IMAD.IADD R0, R8, 0x1, -R7 ;  /* 0x0000000108007824 */ /* 0x000fe200078e0a07 */
[----:B------:R-:W-:Y:S04]  /*0d50*/  BSSY B0, `(.L_x_17) ;  /* 0x0000012000007945 */ /* 0x000fe80003800000 */
[----:B------:R-:W-:-:S13]  /*0d60*/  ISETP.GT.AND P1, PT, R0, 0x800, PT ;  /* 0x000008000000780c */ /* 0x000fda0003f24270 */
[----:B------:R-:W-:Y:S05]  /*0d70*/  @!P1 BRA `(.L_x_18) ;  /* 0x00000000003c9947 */ /* 0x000fea0003800000 */
[----:B------:R-:W-:Y:S01]  /*0d80*/  IADD3 R0, P1, R2, 0x4000, RZ ;  /* 0x0000400002007810 */ /* 0x000fe20007f3e0ff */
[----:B------:R-:W-:Y:S01]  /*0d90*/  IMAD.MOV.U32 R9, RZ, RZ, -0x1 ;  /* 0xffffffffff097424 */ /* 0x000fe200078e00ff */
[----:B------:R-:W-:Y:S01]  /*0da0*/  PLOP3.LUT P0, PT, PT, PT, PT, 0x8, 0x0 ;  /* 0x000000000000781c */ /* 0x000fe20003f0e170 */
[----:B------:R-:W-:Y:S02]  /*0db0*/  VIADD R7, R7, 0x1000 ;  /* 0x0000100007077836 */ /* 0x000fe40000000000 */
        /* <DEDUP_REMOVED lines=10> */
[----:B------:R-:W-:-:S07]  /*0e60*/  IMAD.MOV.U32 R3, RZ, RZ, R5 ;  /* 0x000000ffff037224 */ /* 0x000fce00078e0005 */
.L_x_18:
[----:B------:R-:W-:Y:S05]  /*0e70*/  BSYNC B0 ;  /* 0x0000000000007941 */ /* 0x000fea0003800000 */
.L_x_17:
[----:B------:R-:W-:-:S13]  /*0e80*/  ISETP.LT.OR P0, PT, R7, R8, P0 ;  /* 0x000000080700720c */ /* 0x000fda0000701670 */
[----:B------:R-:W-:Y:S05]  /*0e90*/  @!P0 EXIT ;  /* 0x000000000000894d */ /* 0x000fea0003800000 */
[----:B------:R-:W-:-:S05]  /*0ea0*/  IMAD.MOV.U32 R5, RZ, RZ, -0x1 ;  /* 0xffffffffff057424 */ /* 0x000fca00078e00ff */
[----:B------:R-:W-:Y:S04]  /*0eb0*/  STG.E desc[UR8][R2.64], R5 ;  /* 0x0000000502007986 */ /* 0x000fe8000c101908 */
[----:B------:R-:W-:Y:S04]  /*0ec0*/  STG.E desc[UR8][R2.64+0x800], R5 ;  /* 0x0008000502007986 */ /* 0x000fe8000c101908 */
[----:B------:R-:W-:Y:S04]  /*0ed0*/  STG.E desc[UR8][R2.64+0x1000], R5 ;  /* 0x0010000502007986 */ /* 0x000fe8000c101908 */
[----:B------:R-:W-:Y:S01]  /*0ee0*/  STG.E desc[UR8][R2.64+0x1800], R5 ;  /* 0x0018000502007986 */ /* 0x000fe2000c101908 */
[----:B------:R-:W-:Y:S05]  /*0ef0*/  EXIT ;  /* 0x000000000000794d */ /* 0x000fea0003800000 */
.L_x_0:
[C---:B------:R-:W-:Y:S01]  /*0f00*/  ISETP.NE.AND P4, PT, R4.reuse, RZ, PT ;  /* 0x000000ff0400720c */ /* 0x040fe20003f85270 */
[----:B------:R-:W-:Y:S01]  /*0f10*/  BSSY B0, `(.L_x_19) ;  /* 0x000002d000007945 */ /* 0x000fe20003800000 */
[----:B------:R-:W-:-:S11]  /*0f20*/  ISETP.GT.AND P3, PT, R4, 0x7ff, PT ;  /* 0x000007ff0400780c */ /* 0x000fd60003f64270 */
[----:B------:R-:W0:Y:S01]  /*0f30*/  @!P4 S2R R13, SR_CgaCtaId ;  /* 0x00000000000dc919 */ /* 0x000e220000008800 */
[----:B------:R-:W-:-:S04]  /*0f40*/  @!P4 MOV R0, 0x400 ;  /* 0x000004000000c802 */ /* 0x000fc80000000f00 */
[----:B0-----:R-:W-:-:S05]  /*0f50*/  @!P4 LEA R0, R13, R0, 0x18 ;  /* 0x000000000d00c211 */ /* 0x001fca00078ec0ff */
[----:B------:R0:W-:Y:S04]  /*0f60*/  @!P4 STS [R0+0x4860], RZ ;  /* 0x004860ff0000c388 */ /* 0x0001e80000000800 */
[----:B------:R0:W-:Y:S01]  /*0f70*/  @!P4 STS [R0+0x4868], RZ ;  /* 0x004868ff0000c388 */ /* 0x0001e20000000800 */
[----:B------:R-:W-:Y:S06]  /*0f80*/  BAR.SYNC.DEFER_BLOCKING 0x0 ;  /* 0x0000000000007b1d */ /* 0x000fec0000010000 */
[----:B------:R-:W-:Y:S05]  /*0f90*/  @P3 BRA `(.L_x_20) ;  /* 0x0000000000903947 */ /* 0x000fea0003800000 */
[C---:B------:R-:W-:Y:S01]  /*0fa0*/  VIMNMX R13, R4.reuse, 0x600, !PT ;  /* 0x00000600040d7848 */ /* 0x040fe20007fe0100 */
[----:B------:R-:W-:Y:S01]  /*0fb0*/  BSSY B1, `(.L_x_21) ;  /* 0x0000013000017945 */ /* 0x000fe20003800000 */
[----:B------:R-:W-:Y:S02]  /*0fc0*/  IMAD.MOV.U32 R6, RZ, RZ, R4 ;  /* 0x000000ffff067224 */ /* 0x000fe400078e0004 */
[----:B------:R-:W-:-:S04]  /*0fd0*/  IADD3 R13, -R4, 0x1ff, R13 ;  /* 0x000001ff040d7810 */ /* 0x000fc80007ffe10d */
[C---:B0-----:R-:W-:Y:S02]  /*0fe0*/  LEA.HI R0, R13.reuse, 0x1, RZ, 0x17 ;  /* 0x000000010d007811 */ /* 0x041fe400078fb8ff */
[----:B------:R-:W-:Y:S02]  /*0ff0*/  ISETP.GE.U32.AND P1, PT, R13, 0x600, PT ;  /* 0x000006000d00780c */ /* 0x000fe40003f26070 */
[----:B------:R-:W-:-:S13]  /*1000*/  LOP3.LUT P0, R0, R0, 0x3, RZ, 0xc0, !PT ;  /* 0x0000000300007812 */ /* 0x000fda000780c0ff */
[----:B------:R-:W-:Y:S05]  /*1010*/  @!P0 BRA `(.L_x_22) ;  /* 0x0000000000308947 */ /* 0x000fea0003800000 */
[----:B------:R-:W0:Y:S01]  /*1020*/  S2UR UR5, SR_CgaCtaId ;  /* 0x00000000000579c3 */ /* 0x000e220000008800 */
[----:B------:R-:W-:Y:S01]  /*1030*/  UMOV UR4, 0x400 ;  /* 0x0000040000047882 */ /* 0x000fe20000000000 */
[----:B------:R-:W-:Y:S01]  /*1040*/  IMAD.MOV.U32 R6, RZ, RZ, R4 ;  /* 0x000000ffff067224 */ /* 0x000fe200078e0004 */
[----:B0-----:R-:W-:-:S06]  /*1050*/  ULEA UR4, UR5, UR4, 0x18 ;  /* 0x0000000405047291 */ /* 0x001fcc000f8ec03f */
[----:B------:R-:W-:-:S05]  /*1060*/  LEA R8, R4, UR4, 0x2 ;  /* 0x0000000404087c11 */ /* 0x000fca000f8e10ff */
[----:B------:R-:W-:-:S07]  /*1070*/  VIADD R8, R8, 0x8a0 ;  /* 0x000008a008087836 */ /* 0x000fce0000000000 */
.L_x_23:
[----:B------:R-:W-:Y:S01]  /*1080*/  VIADD R0, R0, 0xffffffff ;  /* 0xffffffff00007836 */ /* 0x000fe20000000000 */
[----:B------:R0:W-:Y:S01]  /*1090*/  STS [R8], RZ ;  /* 0x000000ff08007388 */ /* 0x0001e20000000800 */
[----:B------:R-:W-:-:S03]  /*10a0*/  VIADD R6, R6, 0x200 ;  /* 0x0000020006067836 */ /* 0x000fc60000000000 */
[----:B------:R-:W-:Y:S01]  /*10b0*/  ISETP.NE.AND P0, PT, R0, RZ, PT ;  /* 0x000000ff0000720c */ /* 0x000fe20003f05270 */
[----:B0-----:R-:W-:-:S12]  /*10c0*/  VIADD R8, R8, 0x800 ;  /* 0x0000080008087836 */ /* 0x001fd80000000000 */
[----:B------:R-:W-:Y:S05]  /*10d0*/  @P0 BRA `(.L_x_23) ;  /* 0xfffffffc00e80947 */ /* 0x000fea000383ffff */
.L_x_22:
[----:B------:R-:W-:Y:S05]  /*10e0*/  BSYNC B1 ;  /* 0x0000000000017941 */ /* 0x000fea0003800000 */
.L_x_21:
[----:B------:R-:W-:Y:S05]  /*10f0*/  @!P1 BRA `(.L_x_20) ;  /* 0x0000000000389947 */ /* 0x000fea0003800000 */
[----:B------:R-:W0:Y:S01]  /*1100*/  S2UR UR5, SR_CgaCtaId ;  /* 0x00000000000579c3 */ /* 0x000e220000008800 */
[----:B------:R-:W-:Y:S02]  /*1110*/  UMOV UR4, 0x400 ;  /* 0x0000040000047882 */ /* 0x000fe40000000000 */
[----:B0-----:R-:W-:-:S06]  /*1120*/  ULEA UR4, UR5, UR4, 0x18 ;  /* 0x0000000405047291 */ /* 0x001fcc000f8ec03f */
[C---:B------:R-:W-:Y:S01]  /*1130*/  LEA R0, R6.reuse, UR4, 0x2 ;  /* 0x0000000406007c11 */ /* 0x040fe2000f8e10ff */
[----:B------:R-:W-:-:S04]  /*1140*/  VIADD R6, R6, 0xfffff800 ;  /* 0xfffff80006067836 */ /* 0x000fc80000000000 */
[----:B------:R-:W-:-:S07]  /*1150*/  VIADD R0, R0, 0x20a0 ;  /* 0x000020a000007836 */ /* 0x000fce0000000000 */
.L_x_24:
[----:B------:R-:W-:Y:S01]  /*1160*/  VIADD R6, R6, 0x800 ;  /* 0x0000080006067836 */ /* 0x000fe20000000000 */
[----:B------:R-:W-:Y:S04]  /*1170*/  STS [R0+-0x1800], RZ ;  /* 0xffe800ff00007388 */ /* 0x000fe80000000800 */
[----:B------:R-:W-:Y:S01]  /*1180*/  ISETP.GE.AND P0, PT, R6, RZ, PT ;  /* 0x000000ff0600720c */ /* 0x000fe20003f06270 */
[----:B------:R-:W-:Y:S04]  /*1190*/  STS [R0+-0x1000], RZ ;  /* 0xfff000ff00007388 */ /* 0x000fe80000000800 */
[----:B------:R-:W-:Y:S04]  /*11a0*/  STS [R0+-0x800], RZ ;  /* 0xfff800ff00007388 */ /* 0x000fe80000000800 */
[----:B------:R0:W-:Y:S02]  /*11b0*/  STS [R0], RZ ;  /* 0x000000ff00007388 */ /* 0x0001e40000000800 */
[----:B0-----:R-:W-:-:S02]  /*11c0*/  VIADD R0, R0, 0x2000 ;  /* 0x0000200000007836 */ /* 0x001fc40000000000 */
[----:B------:R-:W-:Y:S05]  /*11d0*/  @!P0 BRA `(.L_x_24) ;  /* 0xfffffffc00e08947 */ /* 0x000fea000383ffff */
.L_x_20:
[----:B------:R-:W-:Y:S05]  /*11e0*/  BSYNC B0 ;  /* 0x0000000000007941 */ /* 0x000fea0003800000 */
.L_x_19:
[----:B------:R-:W1:Y:S01]  /*11f0*/  LDC R6, c[0x0][0x234] ;  /* 0x00008d00ff067b82 */ /* 0x000e620000000800 */
[----:B------:R-:W-:Y:S07]  /*1200*/  BSSY B0, `(.L_x_25) ;  /* 0x00000e4000007945 */ /* 0x000fee0003800000 */
[----:B------:R-:W-:Y:S01]  /*1210*/  BAR.SYNC.DEFER_BLOCKING 0x0 ;  /* 0x0000000000007b1d */ /* 0x000fe20000010000 */
[----:B-1----:R-:W-:-:S04]  /*1220*/  ISETP.NE.AND P0, PT, R6, 0x1, PT ;  /* 0x000000010600780c */ /* 0x002fc80003f05270 */
[----:B0-----:R-:W-:-:S09]  /*1230*/  P2R R0, PR, RZ, 0x1 ;  /* 0x00000001ff007803 */ /* 0x001fd20000000000 */
[----:B------:R-:W-:Y:S05]  /*1240*/  @!P0 BRA `(.L_x_26) ;  /* 0x0000000400a08947 */ /* 0x000fea0003800000 */
[----:B------:R-:W-:Y:S01]  /*1250*/  IMAD.IADD R17, R2, 0x1, R4 ;  /* 0x0000000102117824 */ /* 0x000fe200078e0204 */
[----:B------:R-:W-:Y:S04]  /*1260*/  BSSY B1, `(.L_x_27) ;  /* 0x0000065000017945 */ /* 0x000fe80003800000 */
[----:B------:R-:W-:-:S13]  /*1270*/  ISETP.GE.AND P0, PT, R17, R11, PT ;  /* 0x0000000b1100720c */ /* 0x000fda0003f06270 */
[----:B------:R-:W-:Y:S05]  /*1280*/  @P0 BRA `(.L_x_28) ;  /* 0x0000000400880947 */ /* 0x000fea0003800000 */
[----:B------:R-:W-:Y:S01]  /*1290*/  LOP3.LUT R0, RZ, R4, RZ, 0x33, !PT ;  /* 0x00000004ff007212 */ /* 0x000fe200078e33ff */
[----:B------:R-:W-:Y:S01]  /*12a0*/  BSSY B2, `(.L_x_29) ;  /* 0x0000023000027945 */ /* 0x000fe20003800000 */
[----:B------:R-:W-:Y:S02]  /*12b0*/  IMAD.SHL.U32 R15, R6, 0x200, RZ ;  /* 0x00000200060f7824 */ /* 0x000fe400078e00ff */
[----:B------:R-:W-:-:S04]  /*12c0*/  IADD3 R0, -R2, R11, R0 ;  /* 0x0000000b02007210 */ /* 0x000fc80007ffe100 */
[C---:B------:R-:W-:Y:S02]  /*12d0*/  LEA.HI R8, R0.reuse, 0x1, RZ, 0x17 ;  /* 0x0000000100087811 */ /* 0x040fe400078fb8ff */
[----:B------:R-:W-:Y:S02]  /*12e0*/  ISETP.GE.U32.AND P0, PT, R0, 0x600, PT ;  /* 0x000006000000780c */ /* 0x000fe40003f06070 */
[----:B------:R-:W-:-:S13]  /*12f0*/  LOP3.LUT P1, R10, R8, 0x3, RZ, 0xc0, !PT ;  /* 0x00000003080a7812 */ /* 0x000fda000782c0ff */
[----:B------:R-:W-:Y:S05]  /*1300*/  @!P1 BRA `(.L_x_30) ;  /* 0x0000000000709947 */ /* 0x000fea0003800000 */
[----:B------:R-:W0:Y:S01]  /*1310*/  S2R R19, SR_CgaCtaId ;  /* 0x0000000000137919 */ /* 0x000e220000008800 */
[----:B------:R-:W-:Y:S01]  /*1320*/  IMAD R12, R17, R6, RZ ;  /* 0x00000006110c7224 */ /* 0x000fe200078e02ff */
[----:B------:R-:W-:Y:S01]  /*1330*/  ULDC UR4, c[0x0][0x230] ;  /* 0x00008c0000047ab9 */ /* 0x000fe20000000800 */
[----:B------:R-:W-:Y:S01]  /*1340*/  MOV R14, 0x400 ;  /* 0x00000400000e7802 */ /* 0x000fe20000000f00 */
[----:B------:R-:W-:Y:S02]  /*1350*/  IMAD.MOV.U32 R0, RZ, RZ, R10 ;  /* 0x000000ffff007224 */ /* 0x000fe400078e000a */
[----:B------:R-:W-:-:S03]  /*1360*/  SHF.R.S32.HI R13, RZ, 0x1f, R12 ;  /* 0x0000001fff0d7819 */ /* 0x000fc6000001140c */
[----:B------:R-:W-:Y:S01]  /*1370*/  IMAD.WIDE R12, R9, UR4, R12 ;  /* 0x00000004090c7c25 */ /* 0x000fe2000f8e020c */
[----:B------:R-:W-:Y:S02]  /*1380*/  ULDC.64 UR4, c[0x0][0x210] ;  /* 0x0000840000047ab9 */ /* 0x000fe40000000a00 */
[----:B------:R-:W-:-:S04]  /*1390*/  LEA R8, P1, R12, UR4, 0x2 ;  /* 0x000000040c087c11 */ /* 0x000fc8000f8210ff */
[----:B------:R-:W-:Y:S02]  /*13a0*/  LEA.HI.X R13, R12, UR5, R13, 0x2, P1 ;  /* 0x000000050c0d7c11 */ /* 0x000fe400088f140d */
[----:B0-----:R-:W-:-:S07]  /*13b0*/  LEA R19, R19, R14, 0x18 ;  /* 0x0000000e13137211 */ /* 0x001fce00078ec0ff */
.L_x_31:
[----:B------:R-:W-:-:S05]  /*13c0*/  IMAD.MOV.U32 R12, RZ, RZ, R8 ;  /* 0x000000ffff0c7224 */ /* 0x000fca00078e0008 */
[----:B0-----:R0:W2:Y:S01]  /*13d0*/  LDG.E R8, desc[UR8][R12.64] ;  /* 0x000000080c087981 */ /* 0x0010a2000c1e1900 */
[----:B------:R-:W-:Y:S02]  /*13e0*/  VIADD R0, R0, 0xffffffff ;  /* 0xffffffff00007836 */ /* 0x000fe40000000000 */
[----:B------:R-:W-:Y:S02]  /*13f0*/  VIADD R17, R17, 0x200 ;  /* 0x0000020011117836 */ /* 0x000fe40000000000 */
[----:B0-----:R-:W-:Y:S01]  /*1400*/  IMAD.WIDE R12, R15, 0x4, R12 ;  /* 0x000000040f0c7825 */ /* 0x001fe200078e020c */
[----:B--2---:R0:W1:Y:S03]  /*1410*/  F2F.F16.F32 R10, R8 ;  /* 0x00000008000a7304 */ /* 0x0040660000200800 */
[----:B0-----:R-:W-:Y:S01]  /*1420*/  IMAD.MOV.U32 R8, RZ, RZ, R12 ;  /* 0x000000ffff087224 */ /* 0x001fe200078e000c */
[----:B-1----:R-:W-:-:S04]  /*1430*/  PRMT R14, R10, 0x9910, RZ ;  /* 0x000099100a0e7816 */ /* 0x002fc800000000ff */
[----:B------:R-:W-:-:S13]  /*1440*/  ISETP.GE.AND P1, PT, R14, RZ, PT ;  /* 0x000000ff0e00720c */ /* 0x000fda0003f26270 */
[----:B------:R-:W-:Y:S02]  /*1450*/  @P1 LOP3.LUT R10, R10, 0x7fe0, RZ, 0xc, !PT ;  /* 0x00007fe00a0a1812 */ /* 0x000fe400078e0cff */
[----:B------:R-:W-:Y:S02]  /*1460*/  ISETP.NE.AND P1, PT, R0, RZ, PT ;  /* 0x000000ff0000720c */ /* 0x000fe40003f25270 */
[----:B------:R-:W-:-:S04]  /*1470*/  LOP3.LUT R10, R10, 0xffff, RZ, 0xc0, !PT ;  /* 0x0000ffff0a0a7812 */ /* 0x000fc800078ec0ff */
[----:B------:R-:W-:-:S04]  /*1480*/  SHF.R.U32.HI R10, RZ, 0x5, R10 ;  /* 0x00000005ff0a7819 */ /* 0x000fc8000001160a */
[----:B------:R-:W-:-:S05]  /*1490*/  LOP3.LUT R10, R10, 0xffff, RZ, 0xc0, !PT ;  /* 0x0000ffff0a0a7812 */ /* 0x000fca00078ec0ff */
[----:B------:R-:W-:-:S05]  /*14a0*/  IMAD R10, R10, 0x4, R19 ;  /* 0x000000040a0a7824 */ /* 0x000fca00078e0213 */
[----:B------:R0:W-:Y:S01]  /*14b0*/  ATOMS.POPC.INC.32 RZ, [R10+URZ+0x8a0] ;  /* 0x0008a0000aff7f8c */ /* 0x0001e2000d80003f */
[----:B------:R-:W-:Y:S05]  /*14c0*/  @P1 BRA `(.L_x_31) ;  /* 0xfffffffc00bc1947 */ /* 0x000fea000383ffff */
.L_x_30:
[----:B------:R-:W-:Y:S05]  /*14d0*/  BSYNC B2 ;  /* 0x0000000000027941 */ /* 0x000fea0003800000 */
.L_x_29:
[----:B------:R-:W-:Y:S05]  /*14e0*/  @!P0 BRA `(.L_x_28) ;  /* 0x0000000000f08947 */ /* 0x000fea0003800000 */
[----:B------:R-:W1:Y:S01]  /*14f0*/  S2R R19, SR_CgaCtaId ;  /* 0x0000000000137919 */ /* 0x000e620000008800 */
[----:B------:R-:W-:Y:S01]  /*1500*/  IMAD R12, R17, R6, RZ ;  /* 0x00000006110c7224 */ /* 0x000fe200078e02ff */
[----:B------:R-:W-:Y:S01]  /*1510*/  ULDC UR4, c[0x0][0x230] ;  /* 0x00008c0000047ab9 */ /* 0x000fe20000000800 */
[----:B------:R-:W-:-:S03]  /*1520*/  MOV R0, 0x400 ;  /* 0x0000040000007802 */ /* 0x000fc60000000f00 */
[----:B------:R-:W-:-:S03]  /*1530*/  SHF.R.S32.HI R13, RZ, 0x1f, R12 ;  /* 0x0000001fff0d7819 */ /* 0x000fc6000001140c */
[----:B------:R-:W-:Y:S01]  /*1540*/  IMAD.WIDE R12, R9, UR4, R12 ;  /* 0x00000004090c7c25 */ /* 0x000fe2000f8e020c */
[----:B------:R-:W-:Y:S02]  /*1550*/  ULDC.64 UR4, c[0x0][0x210] ;  /* 0x0000840000047ab9 */ /* 0x000fe40000000a00 */
[----:B------:R-:W-:-:S04]  /*1560*/  LEA R22, P0, R12, UR4, 0x2 ;  /* 0x000000040c167c11 */ /* 0x000fc8000f8010ff */
[----:B------:R-:W-:Y:S02]  /*1570*/  LEA.HI.X R23, R12, UR5, R13, 0x2, P0 ;  /* 0x000000050c177c11 */ /* 0x000fe400080f140d */
[----:B-1----:R-:W-:-:S05]  /*1580*/  LEA R0, R19, R0, 0x18 ;  /* 0x0000000013007211 */ /* 0x002fca00078ec0ff */
[----:B------:R-:W-:-:S07]  /*1590*/  VIADD R0, R0, 0x8a0 ;  /* 0x000008a000007836 */ /* 0x000fce0000000000 */
.L_x_32:
[C---:B------:R-:W-:Y:S02]  /*15a0*/  IMAD.WIDE R18, R15.reuse, 0x4, R22 ;  /* 0x000000040f127825 */ /* 0x040fe400078e0216 */
[----:B------:R-:W2:Y:S02]  /*15b0*/  LDG.E R22, desc[UR8][R22.64] ;  /* 0x0000000816167981 */ /* 0x000ea4000c1e1900 */
[C---:B------:R-:W-:Y:S02]  /*15c0*/  IMAD.WIDE R20, R15.reuse, 0x4, R18 ;  /* 0x000000040f147825 */ /* 0x040fe400078e0212 */
[----:B------:R-:W0:Y:S02]  /*15d0*/  LDG.E R18, desc[UR8][R18.64] ;  /* 0x0000000812127981 */ /* 0x000e24000c1e1900 */
[----:B------:R-:W-:Y:S02]  /*15e0*/  IMAD.WIDE R12, R15, 0x4, R20 ;  /* 0x000000040f0c7825 */ /* 0x000fe400078e0214 */
[----:B------:R-:W3:Y:S04]  /*15f0*/  LDG.E R20, desc[UR8][R20.64] ;  /* 0x0000000814147981 */ /* 0x000ee8000c1e1900 */
[----:B-1----:R1:W4:Y:S01]  /*1600*/  LDG.E R16, desc[UR8][R12.64] ;  /* 0x000000080c107981 */ /* 0x002322000c1e1900 */
[----:B------:R-:W-:-:S02]  /*1610*/  VIADD R17, R17, 0x800 ;  /* 0x0000080011117836 */ /* 0x000fc40000000000 */
[----:B-1----:R-:W-:Y:S01]  /*1620*/  IMAD.WIDE R12, R15, 0x4, R12 ;  /* 0x000000040f0c7825 */ /* 0x002fe200078e020c */
[----:B--2---:R-:W1:Y:S08]  /*1630*/  F2F.F16.F32 R8, R22 ;  /* 0x0000001600087304 */ /* 0x004e700000200800 */
[----:B0-----:R-:W0:Y:S08]  /*1640*/  F2F.F16.F32 R10, R18 ;  /* 0x00000012000a7304 */ /* 0x001e300000200800 */
[----:B---3--:R-:W2:Y:S08]  /*1650*/  F2F.F16.F32 R14, R20 ;  /* 0x00000014000e7304 */ /* 0x008eb00000200800 */
[----:B----4-:R-:W3:Y:S01]  /*1660*/  F2F.F16.F32 R16, R16 ;  /* 0x0000001000107304 */ /* 0x010ee20000200800 */
[----:B-1----:R-:W-:-:S02]  /*1670*/  PRMT R19, R8, 0x9910, RZ ;  /* 0x0000991008137816 */ /* 0x002fc400000000ff */
[----:B0-----:R-:W-:Y:S02]  /*1680*/  PRMT R21, R10, 0x9910, RZ ;  /* 0x000099100a157816 */ /* 0x001fe400000000ff */
[----:B------:R-:W-:Y:S02]  /*1690*/  ISETP.GE.AND P0, PT, R19, RZ, PT ;  /* 0x000000ff1300720c */ /* 0x000fe40003f06270 */
[----:B--2---:R-:W-:Y:S02]  /*16a0*/  PRMT R23, R14, 0x9910, RZ ;  /* 0x000099100e177816 */ /* 0x004fe400000000ff */
[----:B------:R-:W-:Y:S02]  /*16b0*/  ISETP.GE.AND P1, PT, R21, RZ, PT ;  /* 0x000000ff1500720c */ /* 0x000fe40003f26270 */
[----:B------:R-:W-:Y:S02]  /*16c0*/  ISETP.GE.AND P2, PT, R23, RZ, PT ;  /* 0x000000ff1700720c */ /* 0x000fe40003f46270 */
[----:B---3--:R-:W-:-:S04]  /*16d0*/  PRMT R22, R16, 0x9910, RZ ;  /* 0x0000991010167816 */ /* 0x008fc800000000ff */
[----:B------:R-:W-:Y:S02]  /*16e0*/  ISETP.GE.AND P5, PT, R22, RZ, PT ;  /* 0x000000ff1600720c */ /* 0x000fe40003fa6270 */
[----:B------:R-:W-:-:S03]  /*16f0*/  @P0 LOP3.LUT R8, R8, 0x7fe0, RZ, 0xc, !PT ;  /* 0x00007fe008080812 */ /* 0x000fc600078e0cff */
[----:B------:R-:W-:Y:S02]  /*1700*/  @P1 LOP3.LUT R10, R10, 0x7fe0, RZ, 0xc, !PT ;  /* 0x00007fe00a0a1812 */ /* 0x000fe400078e0cff */
[----:B------:R-:W-:Y:S02]  /*1710*/  @P2 LOP3.LUT R14, R14, 0x7fe0, RZ, 0xc, !PT ;  /* 0x00007fe00e0e2812 */ /* 0x000fe400078e0cff */
[----:B------:R-:W-:Y:S02]  /*1720*/  LOP3.LUT R8, R8, 0xffff, RZ, 0xc0, !PT ;  /* 0x0000ffff08087812 */ /* 0x000fe400078ec0ff */
[----:B------:R-:W-:Y:S02]  /*1730*/  LOP3.LUT R10, R10, 0xffff, RZ, 0xc0, !PT ;  /* 0x0000ffff0a0a7812 */ /* 0x000fe400078ec0ff */
[----:B------:R-:W-:Y:S02]  /*1740*/  @P5 LOP3.LUT R16, R16, 0x7fe0, RZ, 0xc, !PT ;  /* 0x00007fe010105812 */ /* 0x000fe400078e0cff */
[----:B------:R-:W-:-:S02]  /*1750*/  LOP3.LUT R14, R14, 0xffff, RZ, 0xc0, !PT ;  /* 0x0000ffff0e0e7812 */ /* 0x000fc400078ec0ff */
[----:B------:R-:W-:Y:S02]  /*1760*/  LOP3.LUT R16, R16, 0xffff, RZ, 0xc0, !PT ;  /* 0x0000ffff10107812 */ /* 0x000fe400078ec0ff */
[----:B------:R-:W-:Y:S02]  /*1770*/  SHF.R.U32.HI R8, RZ, 0x5, R8 ;  /* 0x00000005ff087819 */ /* 0x000fe40000011608 */
[----:B------:R-:W-:Y:S02]  /*1780*/  SHF.R.U32.HI R10, RZ, 0x5, R10 ;  /* 0x00000005ff0a7819 */ /* 0x000fe4000001160a */
[----:B------:R-:W-:Y:S02]  /*1790*/  SHF.R.U32.HI R14, RZ, 0x5, R14 ;  /* 0x00000005ff0e7819 */ /* 0x000fe4000001160e */
[----:B------:R-:W-:Y:S02]  /*17a0*/  SHF.R.U32.HI R16, RZ, 0x5, R16 ;  /* 0x00000005ff107819 */ /* 0x000fe40000011610 */
[----:B------:R-:W-:-:S02]  /*17b0*/  LOP3.LUT R19, R8, 0xffff, RZ, 0xc0, !PT ;  /* 0x0000ffff08137812 */ /* 0x000fc400078ec0ff */
[----:B------:R-:W-:Y:S02]  /*17c0*/  LOP3.LUT R21, R10, 0xffff, RZ, 0xc0, !PT ;  /* 0x0000ffff0a157812 */ /* 0x000fe400078ec0ff */
[----:B------:R-:W-:Y:S02]  /*17d0*/  ISETP.GE.AND P0, PT, R17, R11, PT ;  /* 0x0000000b1100720c */ /* 0x000fe40003f06270 */
[----:B------:R-:W-:Y:S02]  /*17e0*/  LOP3.LUT R23, R14, 0xffff, RZ, 0xc0, !PT ;  /* 0x0000ffff0e177812 */ /* 0x000fe400078ec0ff */
[----:B------:R-:W-:Y:S01]  /*17f0*/  LOP3.LUT R25, R16, 0xffff, RZ, 0xc0, !PT ;  /* 0x0000ffff10197812 */ /* 0x000fe200078ec0ff */
[--C-:B------:R-:W-:Y:S02]  /*1800*/  IMAD R8, R19, 0x4, R0.reuse ;  /* 0x0000000413087824 */ /* 0x100fe400078e0200 */
[--C-:B------:R-:W-:Y:S02]  /*1810*/  IMAD R10, R21, 0x4, R0.reuse ;  /* 0x00000004150a7824 */ /* 0x100fe400078e0200 */
[--C-:B------:R-:W-:Y:S01]  /*1820*/  IMAD R14, R23, 0x4, R0.reuse ;  /* 0x00000004170e7824 */ /* 0x100fe200078e0200 */
[----:B------:R1:W-:Y:S01]  /*1830*/  ATOMS.POPC.INC.32 RZ, [R8+URZ] ;  /* 0x0000000008ff7f8c */ /* 0x0003e2000d80003f */
[----:B------:R-:W-:-:S03]  /*1840*/  IMAD R16, R25, 0x4, R0 ;  /* 0x0000000419107824 */ /* 0x000fc600078e0200 */
[----:B------:R1:W-:Y:S04]  /*1850*/  ATOMS.POPC.INC.32 RZ, [R10+URZ] ;  /* 0x000000000aff7f8c */ /* 0x0003e8000d80003f */
[----:B------:R1:W-:Y:S01]  /*1860*/  ATOMS.POPC.INC.32 RZ, [R14+URZ] ;  /* 0x000000000eff7f8c */ /* 0x0003e2000d80003f */
[----:B------:R-:W-:-:S03]  /*1870*/  IMAD.MOV.U32 R22, RZ, RZ, R12 ;  /* 0x000000ffff167224 */ /* 0x000fc600078e000c */
[----:B------:R1:W-:Y:S01]  /*1880*/  ATOMS.POPC.INC.32 RZ, [R16+URZ] ;  /* 0x0000000010ff7f8c */ /* 0x0003e2000d80003f */
[----:B------:R-:W-:Y:S01]  /*1890*/  IMAD.MOV.U32 R23, RZ, RZ, R13 ;  /* 0x000000ffff177224 */ /* 0x000fe200078e000d */
[----:B------:R-:W-:Y:S06]  /*18a0*/  @!P0 BRA `(.L_x_32) ;  /* 0xfffffffc003c8947 */ /* 0x000fec000383ffff */
.L_x_28:
[----:B------:R-:W-:Y:S05]  /*18b0*/  BSYNC B1 ;  /* 0x0000000000017941 */ /* 0x000fea0003800000 */
.L_x_27:
[----:B------:R-:W-:Y:S05]  /*18c0*/  BRA `(.L_x_33) ;  /* 0x0000000400dc7947 */ /* 0x000fea0003800000 */
.L_x_26:
[----:B------:R-:W0:Y:S01]  /*18d0*/  LDC R15, c[0x0][0x210] ;  /* 0x00008400ff0f7b82 */ /* 0x000e220000000800 */
[----:B------:R-:W-:Y:S01]  /*18e0*/  ULDC UR4, c[0x0][0x230] ;  /* 0x00008c0000047ab9 */ /* 0x000fe20000000800 */
[----:B------:R-:W-:Y:S01]  /*18f0*/  BSSY B1, `(.L_x_34) ;  /* 0x000004c000017945 */ /* 0x000fe20003800000 */
[----:B------:R-:W-:-:S04]  /*1900*/  IMAD.WIDE R12, R9, UR4, R2 ;  /* 0x00000004090c7c25 */ /* 0x000fc8000f8e0202 */
[----:B0-----:R-:W-:-:S05]  /*1910*/  IMAD.U32 R8, R12, 0x4, R15 ;  /* 0x000000040c087824 */ /* 0x001fca00078e000f */
[----:B------:R-:W-:-:S04]  /*1920*/  LOP3.LUT R8, R8, 0xf, RZ, 0xc0, !PT ;  /* 0x0000000f08087812 */ /* 0x000fc800078ec0ff */
[C---:B------:R-:W-:Y:S02]  /*1930*/  IADD3 R0, P1, -R8.reuse, 0x10, RZ ;  /* 0x0000001008007810 */ /* 0x040fe40007f3e1ff */
[----:B------:R-:W-:-:S03]  /*1940*/  ISETP.NE.U32.AND P0, PT, R8, RZ, PT ;  /* 0x000000ff0800720c */ /* 0x000fc60003f05070 */
[----:B------:R-:W-:Y:S01]  /*1950*/  IMAD.X R17, RZ, RZ, -0x1, P1 ;  /* 0xffffffffff117424 */ /* 0x000fe200008e06ff */
[----:B------:R-:W-:-:S04]  /*1960*/  ISETP.NE.AND.EX P0, PT, RZ, RZ, PT, P0 ;  /* 0x000000ffff00720c */ /* 0x000fc80003f05300 */
[----:B------:R-:W-:-:S04]  /*1970*/  SHF.R.U64 R0, R0, 0x2, R17 ;  /* 0x0000000200007819 */ /* 0x000fc80000001211 */
[----:B------:R-:W-:-:S04]  /*1980*/  SEL R0, R0, RZ, P0 ;  /* 0x000000ff00007207 */ /* 0x000fc80000000000 */
[----:B------:R-:W-:-:S04]  /*1990*/  VIMNMX R17, R7, R0, PT ;  /* 0x0000000007117248 */ /* 0x000fc80003fe0100 */
[----:B------:R-:W-:Y:S01]  /*19a0*/  ISETP.GT.U32.AND P0, PT, R17, R4, PT ;  /* 0x000000041100720c */ /* 0x000fe20003f04070 */
[----:B------:R-:W-:-:S05]  /*19b0*/  IMAD.IADD R0, R7, 0x1, -R17 ;  /* 0x0000000107007824 */ /* 0x000fca00078e0a11 */
[----:B------:R-:W-:-:S04]  /*19c0*/  SHF.R.S32.HI R19, RZ, 0x1f, R0 ;  /* 0x0000001fff137819 */ /* 0x000fc80000011400 */
[----:B------:R-:W-:Y:S01]  /*19d0*/  LEA.HI R19, R19, R0, RZ, 0x2 ;  /* 0x0000000013137211 */ /* 0x000fe200078f10ff */
[----:B------:R-:W-:-:S03]  /*19e0*/  IMAD.IADD R0, R17, 0x1, R4 ;  /* 0x0000000111007824 */ /* 0x000fc600078e0204 */
[----:B------:R-:W-:Y:S02]  /*19f0*/  SHF.R.S32.HI R23, RZ, 0x2, R19 ;  /* 0x00000002ff177819 */ /* 0x000fe40000011413 */
[----:B------:R-:W-:Y:S02]  /*1a00*/  SHF.R.S32.HI R19, RZ, 0x1f, R17 ;  /* 0x0000001fff137819 */ /* 0x000fe40000011411 */
[C---:B------:R-:W-:Y:S01]  /*1a10*/  ISETP.GT.AND P2, PT, R23.reuse, R4, PT ;  /* 0x000000041700720c */ /* 0x040fe20003f44270 */
[----:B------:R-:W-:Y:S01]  /*1a20*/  IMAD R21, R23, 0x4, R0 ;  /* 0x0000000417157824 */ /* 0x000fe200078e0200 */
[----:B------:R-:W-:-:S04]  /*1a30*/  ISETP.GT.U32.AND.EX P0, PT, R19, RZ, PT, P0 ;  /* 0x000000ff1300720c */ /* 0x000fc80003f04100 */
[----:B------:R-:W-:-:S07]  /*1a40*/  ISETP.GE.AND P1, PT, R21, R7, PT ;  /* 0x000000071500720c */ /* 0x000fce0003f26270 */
[----:B------:R-:W-:Y:S06]  /*1a50*/  @!P2 BRA `(.L_x_35) ;  /* 0x0000000000d4a947 */ /* 0x000fec0003800000 */
[----:B------:R-:W0:Y:S01]  /*1a60*/  S2R R29, SR_CgaCtaId ;  /* 0x00000000001d7919 */ /* 0x000e220000008800 */
[----:B------:R-:W-:Y:S01]  /*1a70*/  IADD3 R0, P2, R12, R17, RZ ;  /* 0x000000110c007210 */ /* 0x000fe20007f5e0ff */
[----:B------:R-:W-:Y:S01]  /*1a80*/  ULDC UR4, c[0x0][0x214] ;  /* 0x0000850000047ab9 */ /* 0x000fe20000000800 */
[----:B------:R-:W-:Y:S01]  /*1a90*/  MOV R8, 0x400 ;  /* 0x0000040000087802 */ /* 0x000fe20000000f00 */
[----:B------:R-:W-:Y:S01]  /*1aa0*/  IMAD.MOV.U32 R20, RZ, RZ, R4 ;  /* 0x000000ffff147224 */ /* 0x000fe200078e0004 */
[----:B------:R-:W-:Y:S01]  /*1ab0*/  LEA R25, P5, R0, R15, 0x2 ;  /* 0x0000000f00197211 */ /* 0x000fe200078a10ff */
[----:B------:R-:W-:-:S05]  /*1ac0*/  IMAD.X R27, R13, 0x1, R19, P2 ;  /* 0x000000010d1b7824 */ /* 0x000fca00010e0613 */
[----:B------:R-:W-:Y:S02]  /*1ad0*/  LEA.HI.X R27, R0, UR4, R27, 0x2, P5 ;  /* 0x00000004001b7c11 */ /* 0x000fe4000a8f141b */
[----:B0-----:R-:W-:-:S05]  /*1ae0*/  LEA R8, R29, R8, 0x18 ;  /* 0x000000081d087211 */ /* 0x001fca00078ec0ff */
[----:B------:R-:W-:-:S07]  /*1af0*/  VIADD R29, R8, 0x8a0 ;  /* 0x000008a0081d7836 */ /* 0x000fce0000000000 */
.L_x_36:
[----:B------:R-:W-:-:S04]  /*1b00*/  SHF.R.S64 R16, RZ, 0x1c, R20 ;  /* 0x0000001cff107819 */ /* 0x000fc80000001014 */
[----:B------:R-:W-:-:S04]  /*1b10*/  IADD3 R16, P2, R16, R25, RZ ;  /* 0x0000001910107210 */ /* 0x000fc80007f5e0ff */
[----:B------:R-:W-:-:S06]  /*1b20*/  LEA.HI.X.SX32 R17, R20, R27, 0x4, P2 ;  /* 0x0000001b14117211 */ /* 0x000fcc00010f26ff */
[----:B------:R-:W2:Y:S01]  /*1b30*/  LDG.E.128 R16, desc[UR8][R16.64] ;  /* 0x0000000810107981 */ /* 0x000ea2000c1e1d00 */
[----:B------:R-:W-:Y:S01]  /*1b40*/  VIADD R20, R20, 0x200 ;  /* 0x0000020014147836 */ /* 0x000fe20000000000 */
[----:B0-2---:R-:W0:Y:S08]  /*1b50*/  F2F.F16.F32 R0, R16 ;  /* 0x0000001000007304 */ /* 0x005e300000200800 */
[----:B------:R-:W1:Y:S01]  /*1b60*/  F2F.F16.F32 R8, R17 ;  /* 0x0000001100087304 */ /* 0x000e620000200800 */
[----:B0-----:R-:W-:-:S07]  /*1b70*/  PRMT R10, R0, 0x9910, RZ ;  /* 0x00009910000a7816 */ /* 0x001fce00000000ff */
[----:B------:R-:W0:Y:S01]  /*1b80*/  F2F.F16.F32 R18, R18 ;  /* 0x0000001200127304 */ /* 0x000e220000200800 */
[----:B------:R-:W-:Y:S02]  /*1b90*/  ISETP.GE.AND P5, PT, R10, RZ, PT ;  /* 0x000000ff0a00720c */ /* 0x000fe40003fa6270 */
[----:B-1----:R-:W-:-:S05]  /*1ba0*/  PRMT R14, R8, 0x9910, RZ ;  /* 0x00009910080e7816 */ /* 0x002fca00000000ff */
[----:B------:R-:W1:Y:S01]  /*1bb0*/  F2F.F16.F32 R19, R19 ;  /* 0x0000001300137304 */ /* 0x000e620000200800 */
[----:B------:R-:W-:Y:S02]  /*1bc0*/  ISETP.GE.AND P2, PT, R14, RZ, PT ;  /* 0x000000ff0e00720c */ /* 0x000fe40003f46270 */
[----:B0-----:R-:W-:-:S03]  /*1bd0*/  PRMT R10, R18, 0x9910, RZ ;  /* 0x00009910120a7816 */ /* 0x001fc600000000ff */
[----:B------:R-:W-:Y:S02]  /*1be0*/  @P5 LOP3.LUT R0, R0, 0x7fe0, RZ, 0xc, !PT ;  /* 0x00007fe000005812 */ /* 0x000fe400078e0cff */
[----:B------:R-:W-:Y:S02]  /*1bf0*/  ISETP.GE.AND P5, PT, R10, RZ, PT ;  /* 0x000000ff0a00720c */ /* 0x000fe40003fa6270 */
[----:B------:R-:W-:Y:S02]  /*1c00*/  LOP3.LUT R0, R0, 0xffff, RZ, 0xc0, !PT ;  /* 0x0000ffff00007812 */ /* 0x000fe400078ec0ff */
[----:B-1----:R-:W-:Y:S02]  /*1c10*/  PRMT R14, R19, 0x9910, RZ ;  /* 0x00009910130e7816 */ /* 0x002fe400000000ff */
[----:B------:R-:W-:Y:S02]  /*1c20*/  @P2 LOP3.LUT R8, R8, 0x7fe0, RZ, 0xc, !PT ;  /* 0x00007fe008082812 */ /* 0x000fe400078e0cff */
[----:B------:R-:W-:-:S02]  /*1c30*/  ISETP.GE.AND P2, PT, R14, RZ, PT ;  /* 0x000000ff0e00720c */ /* 0x000fc40003f46270 */
[----:B------:R-:W-:Y:S02]  /*1c40*/  LOP3.LUT R8, R8, 0xffff, RZ, 0xc0, !PT ;  /* 0x0000ffff08087812 */ /* 0x000fe400078ec0ff */
[----:B------:R-:W-:Y:S02]  /*1c50*/  SHF.R.U32.HI R0, RZ, 0x5, R0 ;  /* 0x00000005ff007819 */ /* 0x000fe40000011600 */
[----:B------:R-:W-:Y:S02]  /*1c60*/  @P5 LOP3.LUT R18, R18, 0x7fe0, RZ, 0xc, !PT ;  /* 0x00007fe012125812 */ /* 0x000fe400078e0cff */
[----:B------:R-:W-:Y:S02]  /*1c70*/  SHF.R.U32.HI R8, RZ, 0x5, R8 ;  /* 0x00000005ff087819 */ /* 0x000fe40000011608 */
[----:B------:R-:W-:Y:S02]  /*1c80*/  LOP3.LUT R10, R18, 0xffff, RZ, 0xc0, !PT ;  /* 0x0000ffff120a7812 */ /* 0x000fe400078ec0ff */
[----:B------:R-:W-:-:S02]  /*1c90*/  LOP3.LUT R0, R0, 0xffff, RZ, 0xc0, !PT ;  /* 0x0000ffff00007812 */ /* 0x000fc400078ec0ff */
[----:B------:R-:W-:Y:S02]  /*1ca0*/  @P2 LOP3.LUT R19, R19, 0x7fe0, RZ, 0xc, !PT ;  /* 0x00007fe013132812 */ /* 0x000fe400078e0cff */
[----:B------:R-:W-:Y:S01]  /*1cb0*/  SHF.R.U32.HI R10, RZ, 0x5, R10 ;  /* 0x00000005ff0a7819 */ /* 0x000fe2000001160a */
[--C-:B------:R-:W-:Y:S01]  /*1cc0*/  IMAD R0, R0, 0x4, R29.reuse ;  /* 0x0000000400007824 */ /* 0x100fe200078e021d */
[----:B------:R-:W-:Y:S02]  /*1cd0*/  LOP3.LUT R14, R19, 0xffff, RZ, 0xc0, !PT ;  /* 0x0000ffff130e7812 */ /* 0x000fe400078ec0ff */
[----:B------:R-:W-:Y:S02]  /*1ce0*/  LOP3.LUT R8, R8, 0xffff, RZ, 0xc0, !PT ;  /* 0x0000ffff08087812 */ /* 0x000fe400078ec0ff */
[----:B------:R-:W-:Y:S01]  /*1cf0*/  SHF.R.U32.HI R14, RZ, 0x5, R14 ;  /* 0x00000005ff0e7819 */ /* 0x000fe2000001160e */
[----:B------:R0:W-:Y:S01]  /*1d00*/  ATOMS.POPC.INC.32 RZ, [R0+URZ] ;  /* 0x0000000000ff7f8c */ /* 0x0001e2000d80003f */
[----:B------:R-:W-:Y:S01]  /*1d10*/  ISETP.GT.AND P2, PT, R23, R20, PT ;  /* 0x000000141700720c */ /* 0x000fe20003f44270 */
[----:B------:R-:W-:Y:S01]  /*1d20*/  IMAD R8, R8, 0x4, R29 ;  /* 0x0000000408087824 */ /* 0x000fe200078e021d */
[----:B------:R-:W-:-:S02]  /*1d30*/  LOP3.LUT R10, R10, 0xffff, RZ, 0xc0, !PT ;  /* 0x0000ffff0a0a7812 */ /* 0x000fc400078ec0ff */
[----:B------:R-:W-:Y:S02]  /*1d40*/  LOP3.LUT R14, R14, 0xffff, RZ, 0xc0, !PT ;  /* 0x0000ffff0e0e7812 */ /* 0x000fe400078ec0ff */
[----:B------:R0:W-:Y:S01]  /*1d50*/  ATOMS.POPC.INC.32 RZ, [R8+URZ] ;  /* 0x0000000008ff7f8c */ /* 0x0001e2000d80003f */
[--C-:B------:R-:W-:Y:S02]  /*1d60*/  IMAD R10, R10, 0x4, R29.reuse ;  /* 0x000000040a0a7824 */ /* 0x100fe400078e021d */
[----:B------:R-:W-:-:S03]  /*1d70*/  IMAD R14, R14, 0x4, R29 ;  /* 0x000000040e0e7824 */ /* 0x000fc600078e021d */
[----:B------:R0:W-:Y:S04]  /*1d80*/  ATOMS.POPC.INC.32 RZ, [R10+URZ] ;  /* 0x000000000aff7f8c */ /* 0x0001e8000d80003f */
[----:B------:R0:W-:Y:S01]  /*1d90*/  ATOMS.POPC.INC.32 RZ, [R14+URZ] ;  /* 0x000000000eff7f8c */ /* 0x0001e2000d80003f */
[----:B------:R-:W-:Y:S05]  /*1da0*/  @P2 BRA `(.L_x_36) ;  /* 0xfffffffc00542947 */ /* 0x000fea000383ffff */
.L_x_35:
[----:B------:R-:W-:Y:S05]  /*1db0*/  BSYNC B1 ;  /* 0x0000000000017941 */ /* 0x000fea0003800000 */
.L_x_34:
[----:B------:R-:W-:Y:S04]  /*1dc0*/  BSSY B1, `(.L_x_37) ;  /* 0x0000014000017945 */ /* 0x000fe80003800000 */
[----:B------:R-:W-:Y:S05]  /*1dd0*/  @!P0 BRA `(.L_x_38) ;  /* 0x0000000000488947 */ /* 0x000fea0003800000 */
[----:B0-----:R-:W-:Y:S01]  /*1de0*/  IADD3 R0, P0, R12, R4, RZ ;  /* 0x000000040c007210 */ /* 0x001fe20007f1e0ff */
[----:B------:R-:W-:-:S04]  /*1df0*/  ULDC UR4, c[0x0][0x214] ;  /* 0x0000850000047ab9 */ /* 0x000fc80000000800 */
[----:B------:R-:W-:Y:S01]  /*1e00*/  IMAD.X R17, RZ, RZ, R13, P0 ;  /* 0x000000ffff117224 */ /* 0x000fe200000e060d */
[----:B------:R-:W-:-:S04]  /*1e10*/  LEA R16, P0, R0, R15, 0x2 ;  /* 0x0000000f00107211 */ /* 0x000fc800078010ff */
[----:B------:R-:W-:-:S05]  /*1e20*/  LEA.HI.X R17, R0, UR4, R17, 0x2, P0 ;  /* 0x0000000400117c11 */ /* 0x000fca00080f1411 */
[----:B------:R-:W2:Y:S01]  /*1e30*/  LDG.E R16, desc[UR8][R16.64] ;  /* 0x0000000810107981 */ /* 0x000ea2000c1e1900 */
[----:B------:R-:W0:Y:S01]  /*1e40*/  S2UR UR5, SR_CgaCtaId ;  /* 0x00000000000579c3 */ /* 0x000e220000008800 */
[----:B------:R-:W-:Y:S02]  /*1e50*/  UMOV UR4, 0x400 ;  /* 0x0000040000047882 */ /* 0x000fe40000000000 */
[----:B0-----:R-:W-:Y:S01]  /*1e60*/  ULEA UR4, UR5, UR4, 0x18 ;  /* 0x0000000405047291 */ /* 0x001fe2000f8ec03f */
[----:B--2---:R-:W0:Y:S02]  /*1e70*/  F2F.F16.F32 R0, R16 ;  /* 0x0000001000007304 */ /* 0x004e240000200800 */
[----:B0-----:R-:W-:-:S04]  /*1e80*/  PRMT R8, R0, 0x9910, RZ ;  /* 0x0000991000087816 */ /* 0x001fc800000000ff */
[----:B------:R-:W-:-:S13]  /*1e90*/  ISETP.GE.AND P0, PT, R8, RZ, PT ;  /* 0x000000ff0800720c */ /* 0x000fda0003f06270 */
[----:B------:R-:W-:-:S04]  /*1ea0*/  @P0 LOP3.LUT R0, R0, 0x7fe0, RZ, 0xc, !PT ;  /* 0x00007fe000000812 */ /* 0x000fc800078e0cff */
[----:B------:R-:W-:-:S04]  /*1eb0*/  LOP3.LUT R0, R0, 0xffff, RZ, 0xc0, !PT ;  /* 0x0000ffff00007812 */ /* 0x000fc800078ec0ff */
[----:B------:R-:W-:-:S04]  /*1ec0*/  SHF.R.U32.HI R0, RZ, 0x5, R0 ;  /* 0x00000005ff007819 */ /* 0x000fc80000011600 */
[----:B------:R-:W-:-:S04]  /*1ed0*/  LOP3.LUT R0, R0, 0xffff, RZ, 0xc0, !PT ;  /* 0x0000ffff00007812 */ /* 0x000fc800078ec0ff */
[----:B------:R-:W-:-:S05]  /*1ee0*/  LEA R0, R0, UR4, 0x2 ;  /* 0x0000000400007c11 */ /* 0x000fca000f8e10ff */
[----:B------:R1:W-:Y:S02]  /*1ef0*/  ATOMS.POPC.INC.32 RZ, [R0+URZ+0x8a0] ;  /* 0x0008a00000ff7f8c */ /* 0x0003e4000d80003f */
.L_x_38:
[----:B------:R-:W-:Y:S05]  /*1f00*/  BSYNC B1 ;  /* 0x0000000000017941 */ /* 0x000fea0003800000 */
.L_x_37:
[----:B------:R-:W-:Y:S05]  /*1f10*/  @P1 BRA `(.L_x_33) ;  /* 0x0000000000481947 */ /* 0x000fea0003800000 */
[----:B01----:R-:W-:Y:S01]  /*1f20*/  IADD3 R0, P0, R12, R21, RZ ;  /* 0x000000150c007210 */ /* 0x003fe20007f1e0ff */
[----:B------:R-:W-:-:S03]  /*1f30*/  ULDC UR4, c[0x0][0x214] ;  /* 0x0000850000047ab9 */ /* 0x000fc60000000800 */
[----:B------:R-:W-:Y:S02]  /*1f40*/  LEA.HI.X.SX32 R13, R21, R13, 0x1, P0 ;  /* 0x0000000d150d7211 */ /* 0x000fe400000f0eff */
        /* <DEDUP_REMOVED lines=15> */
.L_x_33:
[----:B------:R-:W-:Y:S05]  /*2040*/  BSYNC B0 ;  /* 0x0000000000007941 */ /* 0x000fea0003800000 */
.L_x_25:
[----:B------:R-:W3:Y:S08]  /*2050*/  S2UR UR5, SR_CgaCtaId ;  /* 0x00000000000579c3 */ /* 0x000ef00000008800 */
[----:B------:R-:W-:Y:S01]  /*2060*/  BAR.SYNC.DEFER_BLOCKING 0x0 ;  /* 0x0000000000007b1d */ /* 0x000fe20000010000 */
[C---:B01----:R-:W-:Y:S01]  /*2070*/  LEA.HI R10, R4.reuse, R4, RZ, 0x1c ;  /* 0x00000004040a7211 */ /* 0x043fe200078fe0ff */
[----:B------:R-:W-:Y:S01]  /*2080*/  IMAD.MOV.U32 R17, RZ, RZ, RZ ;  /* 0x000000ffff117224 */ /* 0x000fe200078e00ff */
[----:B------:R-:W-:-:S03]  /*2090*/  ISETP.GT.U32.AND P2, PT, R4, 0x1f, PT ;  /* 0x0000001f0400780c */ /* 0x000fc60003f44070 */
[----:B------:R-:W-:Y:S01]  /*20a0*/  UMOV UR4, 0x400 ;  /* 0x0000040000047882 */ /* 0x000fe20000000000 */
[----:B------:R-:W-:Y:S01]  /*20b0*/  ULDC UR6, c[0x0][0x238] ;  /* 0x00008e0000067ab9 */ /* 0x000fe20000000800 */
[----:B---3--:R-:W-:-:S06]  /*20c0*/  ULEA UR4, UR5, UR4, 0x18 ;  /* 0x0000000405047291 */ /* 0x008fcc000f8ec03f */
[----:B------:R-:W-:-:S04]  /*20d0*/  IMAD.U32 R21, RZ, RZ, UR4 ;  /* 0x00000004ff157e24 */ /* 0x000fc8000f8e00ff */
[--C-:B------:R-:W-:Y:S01]  /*20e0*/  IMAD R10, R10, 0x4, R21.reuse ;  /* 0x000000040a0a7824 */ /* 0x100fe200078e0215 */
[----:B------:R0:W1:Y:S01]  /*20f0*/  LDS R16, [R21+0x4868] ;  /* 0x0048680015107984 */ /* 0x0000620000000800 */
[----:B------:R-:W-:-:S07]  /*2100*/  IMAD R8, R4, 0x44, R21 ;  /* 0x0000004404087824 */ /* 0x000fce00078e0215 */
.L_x_43:
[----:B0-----:R-:W-:Y:S01]  /*2110*/  IMAD R18, R17, 0x200, R4 ;  /* 0x0000020011127824 */ /* 0x001fe200078e0204 */
[----:B------:R-:W-:Y:S05]  /*2120*/  WARPSYNC.ALL ;  /* 0x0000000000007948 */ /* 0x000fea0003800000 */
[----:B------:R-:W-:-:S05]  /*2130*/  IMAD R19, R18, 0x4, R21 ;  /* 0x0000000412137824 */ /* 0x000fca00078e0215 */
[----:B------:R-:W3:Y:S01]  /*2140*/  LDS R13, [R19+0x8a0] ;  /* 0x0008a000130d7984 */ /* 0x000ee20000000800 */
[----:B------:R-:W-:Y:S06]  /*2150*/  BAR.SYNC.DEFER_BLOCKING 0x0 ;  /* 0x0000000000007b1d */ /* 0x000fec0000010000 */
[----:B---3--:R3:W-:Y:S02]  /*2160*/  STS [R10+0x10], R13 ;  /* 0x0000100d0a007388 */ /* 0x0087e40000000800 */
[----:B------:R-:W-:Y:S06]  /*2170*/  BAR.SYNC.DEFER_BLOCKING 0x0 ;  /* 0x0000000000007b1d */ /* 0x000fec0000010000 */
[----:B------:R-:W-:Y:S05]  /*2180*/  @P2 BRA `(.L_x_39) ;  /* 0x0000000400282947 */ /* 0x000fea0003800000 */
[----:B------:R-:W-:Y:S01]  /*2190*/  LDS R25, [R8+0x14] ;  /* 0x0000140008197984 */ /* 0x000fe20000000800 */
[----:B------:R-:W-:-:S03]  /*21a0*/  UMOV UR4, 0xffffffff ;  /* 0xffffffff00047882 */ /* 0x000fc60000000000 */
[----:B------:R-:W-:Y:S04]  /*21b0*/  LDS R26, [R8+0x10] ;  /* 0x00001000081a7984 */ /* 0x000fe80000000800 */
[----:B------:R-:W2:Y:S04]  /*21c0*/  LDS R27, [R8+0x18] ;  /* 0x00001800081b7984 */ /* 0x000ea80000000800 */
[----:B------:R-:W-:Y:S04]  /*21d0*/  LDS R29, [R8+0x1c] ;  /* 0x00001c00081d7984 */ /* 0x000fe80000000800 */
[----:B------:R-:W4:Y:S04]  /*21e0*/  LDS R28, [R8+0x20] ;  /* 0x00002000081c7984 */ /* 0x000f280000000800 */
[----:B------:R-:W-:Y:S04]  /*21f0*/  LDS R31, [R8+0x24] ;  /* 0x00002400081f7984 */ /* 0x000fe80000000800 */
[----:B------:R-:W5:Y:S04]  /*2200*/  LDS R30, [R8+0x28] ;  /* 0x00002800081e7984 */ /* 0x000f680000000800 */
[----:B------:R-:W-:Y:S04]  /*2210*/  LDS R33, [R8+0x2c] ;  /* 0x00002c0008217984 */ /* 0x000fe80000000800 */
[----:B------:R-:W3:Y:S04]  /*2220*/  LDS R32, [R8+0x30] ;  /* 0x0000300008207984 */ /* 0x000ee80000000800 */
[----:B------:R-:W-:Y:S04]  /*2230*/  LDS R34, [R8+0x34] ;  /* 0x0000340008227984 */ /* 0x000fe80000000800 */
[----:B------:R-:W1:Y:S04]  /*2240*/  LDS R24, [R8+0x38] ;  /* 0x0000380008187984 */ /* 0x000e680000000800 */
[----:B------:R-:W-:Y:S04]  /*2250*/  LDS R23, [R8+0x3c] ;  /* 0x00003c0008177984 */ /* 0x000fe80000000800 */
[----:B------:R-:W1:Y:S01]  /*2260*/  LDS R22, [R8+0x40] ;  /* 0x0000400008167984 */ /* 0x000e620000000800 */
[----:B--2---:R-:W-:-:S03]  /*2270*/  IADD3 R0, R27, R25, R26 ;  /* 0x000000191b007210 */ /* 0x004fc60007ffe01a */
[----:B0-----:R-:W-:Y:S04]  /*2280*/  LDS R21, [R8+0x44] ;  /* 0x0000440008157984 */ /* 0x001fe80000000800 */
[----:B------:R-:W0:Y:S01]  /*2290*/  LDS R20, [R8+0x48] ;  /* 0x0000480008147984 */ /* 0x000e220000000800 */
[----:B----4-:R-:W-:-:S03]  /*22a0*/  IADD3 R0, R28, R0, R29 ;  /* 0x000000001c007210 */ /* 0x010fc60007ffe01d */
[----:B------:R-:W2:Y:S01]  /*22b0*/  LDS R12, [R8+0x4c] ;  /* 0x00004c00080c7984 */ /* 0x000ea20000000800 */
[----:B-----5:R-:W-:-:S04]  /*22c0*/  IADD3 R0, R30, R0, R31 ;  /* 0x000000001e007210 */ /* 0x020fc80007ffe01f */
[----:B---3--:R-:W-:-:S04]  /*22d0*/  IADD3 R13, R32, R0, R33 ;  /* 0x00000000200d7210 */ /* 0x008fc80007ffe021 */
[----:B-1----:R-:W-:-:S04]  /*22e0*/  IADD3 R13, R24, R13, R34 ;  /* 0x0000000d180d7210 */ /* 0x002fc80007ffe022 */
[----:B------:R-:W-:-:S04]  /*22f0*/  IADD3 R13, R22, R13, R23 ;  /* 0x0000000d160d7210 */ /* 0x000fc80007ffe017 */
[----:B0-----:R-:W-:-:S05]  /*2300*/  IADD3 R13, R20, R13, R21 ;  /* 0x0000000d140d7210 */ /* 0x001fca0007ffe015 */
[----:B--2---:R-:W-:Y:S01]  /*2310*/  IMAD.IADD R35, R13, 0x1, R12 ;  /* 0x000000010d237824 */ /* 0x004fe200078e020c */
[----:B------:R-:W-:Y:S06]  /*2320*/  BRA.DIV UR4, `(.L_x_40) ;  /* 0x0000013204d87947 */ /* 0x000fec000b800000 */
[----:B------:R-:W0:Y:S02]  /*2330*/  SHFL.UP P0, R36, R35, 0x1, RZ ;  /* 0x0420000023247989 */ /* 0x000e2400000000ff */
[----:B0-----:R-:W-:-:S05]  /*2340*/  @P0 IMAD.IADD R36, R35, 0x1, R36 ;  /* 0x0000000123240824 */ /* 0x001fca00078e0224 */
[----:B------:R-:W0:Y:S02]  /*2350*/  SHFL.UP P0, R37, R36, 0x2, RZ ;  /* 0x0440000024257989 */ /* 0x000e2400000000ff */
[----:B0-----:R-:W-:-:S05]  /*2360*/  @P0 IMAD.IADD R37, R36, 0x1, R37 ;  /* 0x0000000124250824 */ /* 0x001fca00078e0225 */
[----:B------:R-:W0:Y:S02]  /*2370*/  SHFL.UP P0, R38, R37, 0x4, RZ ;  /* 0x0480000025267989 */ /* 0x000e2400000000ff */
[----:B0-----:R-:W-:-:S05]  /*2380*/  @P0 IMAD.IADD R38, R37, 0x1, R38 ;  /* 0x0000000125260824 */ /* 0x001fca00078e0226 */
[----:B------:R-:W0:Y:S02]  /*2390*/  SHFL.UP P0, R39, R38, 0x8, RZ ;  /* 0x0500000026277989 */ /* 0x000e2400000000ff */
[----:B0-----:R-:W-:-:S05]  /*23a0*/  @P0 IMAD.IADD R39, R38, 0x1, R39 ;  /* 0x0000000126270824 */ /* 0x001fca00078e0227 */
[----:B------:R0:W1:Y:S02]  /*23b0*/  SHFL.UP P0, R14, R39, 0x10, RZ ;  /* 0x06000000270e7989 */ /* 0x00006400000000ff */
.L_x_400:
[----:B-1----:R-:W-:Y:S01]  /*23c0*/  @P0 IMAD.IADD R14, R39, 0x1, R14 ;  /* 0x00000001270e0824 */ /* 0x002fe200078e020e */
[----:B------:R-:W1:Y:S01]  /*23d0*/  @!P4 S2R R37, SR_CgaCtaId ;  /* 0x000000000025c919 */ /* 0x000e620000008800 */
[----:B------:R-:W-:Y:S05]  /*23e0*/  WARPSYNC.ALL ;  /* 0x0000000000007948 */ /* 0x000fea0003800000 */
[----:B------:R-:W-:Y:S01]  /*23f0*/  IMAD.IADD R35, R14, 0x1, -R35 ;  /* 0x000000010e237824 */ /* 0x000fe200078e0a23 */
[----:B------:R-:W-:Y:S01]  /*2400*/  @!P4 MOV R0, 0x400 ;  /* 0x000004000000c802 */ /* 0x000fe20000000f00 */
[----:B------:R-:W2:Y:S02]  /*2410*/  SHFL.IDX PT, R14, R14, 0x1f, 0x1f ;  /* 0x03e01f000e0e7f89 */ /* 0x000ea400000e0000 */
[----:B------:R-:W-:-:S02]  /*2420*/  IMAD.IADD R26, R26, 0x1, R35 ;  /* 0x000000011a1a7824 */ /* 0x000fc400078e0223 */
[----:B------:R-:W-:Y:S02]  /*2430*/  STS [R8+0x10], R35 ;  /* 0x0000102308007388 */ /* 0x000fe40000000800 */
[----:B------:R-:W-:Y:S02]  /*2440*/  IMAD.IADD R25, R25, 0x1, R26 ;  /* 0x0000000119197824 */ /* 0x000fe400078e021a */
[----:B------:R-:W-:Y:S02]  /*2450*/  STS [R8+0x14], R26 ;  /* 0x0000141a08007388 */ /* 0x000fe40000000800 */
[----:B------:R-:W-:Y:S02]  /*2460*/  IMAD.IADD R27, R27, 0x1, R25 ;  /* 0x000000011b1b7824 */ /* 0x000fe400078e0219 */
[----:B------:R3:W-:Y:S02]  /*2470*/  STS [R8+0x18], R25 ;  /* 0x0000181908007388 */ /* 0x0007e40000000800 */
[----:B------:R-:W-:-:S02]  /*2480*/  IMAD.IADD R29, R29, 0x1, R27 ;  /* 0x000000011d1d7824 */ /* 0x000fc400078e021b */
[----:B------:R4:W-:Y:S02]  /*2490*/  STS [R8+0x1c], R27 ;  /* 0x00001c1b08007388 */ /* 0x0009e40000000800 */
[----:B------:R-:W-:Y:S02]  /*24a0*/  IMAD.IADD R28, R28, 0x1, R29 ;  /* 0x000000011c1c7824 */ /* 0x000fe400078e021d */
[----:B------:R4:W-:Y:S02]  /*24b0*/  STS [R8+0x20], R29 ;  /* 0x0000201d08007388 */ /* 0x0009e40000000800 */
[----:B------:R-:W-:Y:S01]  /*24c0*/  IMAD.IADD R31, R31, 0x1, R28 ;  /* 0x000000011f1f7824 */ /* 0x000fe200078e021c */
[----:B-1----:R-:W-:Y:S01]  /*24d0*/  @!P4 LEA R37, R37, R0, 0x18 ;  /* 0x000000002525c211 */ /* 0x002fe200078ec0ff */
[----:B------:R4:W-:Y:S02]  /*24e0*/  STS [R8+0x24], R28 ;  /* 0x0000241c08007388 */ /* 0x0009e40000000800 */
[----:B------:R-:W-:-:S02]  /*24f0*/  IMAD.IADD R30, R30, 0x1, R31 ;  /* 0x000000011e1e7824 */ /* 0x000fc400078e021f */
[----:B------:R4:W-:Y:S02]  /*2500*/  STS [R8+0x28], R31 ;  /* 0x0000281f08007388 */ /* 0x0009e40000000800 */
[----:B------:R-:W-:Y:S02]  /*2510*/  IMAD.IADD R33, R33, 0x1, R30 ;  /* 0x0000000121217824 */ /* 0x000fe400078e021e */
[----:B------:R4:W-:Y:S02]  /*2520*/  STS [R8+0x2c], R30 ;  /* 0x00002c1e08007388 */ /* 0x0009e40000000800 */
[----:B------:R-:W-:Y:S02]  /*2530*/  IMAD.IADD R13, R32, 0x1, R33 ;  /* 0x00000001200d7824 */ /* 0x000fe400078e0221 */
        /* <DEDUP_REMOVED lines=11> */
[----:B---3--:R-:W-:Y:S02]  /*25f0*/  IMAD.IADD R25, R20, 0x1, R21 ;  /* 0x0000000114197824 */ /* 0x008fe400078e0215 */
[----:B------:R4:W-:Y:S04]  /*2600*/  STS [R8+0x48], R21 ;  /* 0x0000481508007388 */ /* 0x0009e80000000800 */
[----:B------:R4:W-:Y:S04]  /*2610*/  STS [R8+0x4c], R25 ;  /* 0x00004c1908007388 */ /* 0x0009e80000000800 */
[----:B--2---:R4:W-:Y:S02]  /*2620*/  @!P4 STS [R37+0x890], R14 ;  /* 0x0008900e2500c388 */ /* 0x0049e40000000800 */
.L_x_39:
[----:B------:R-:W-:Y:S05]  /*2630*/  WARPSYNC.ALL ;  /* 0x0000000000007948 */ /* 0x000fea0003800000 */
[----:B------:R-:W-:Y:S01]  /*2640*/  BAR.SYNC.DEFER_BLOCKING 0x0 ;  /* 0x0000000000007b1d */ /* 0x000fe20000010000 */
[----:B------:R-:W-:-:S07]  /*2650*/  PLOP3.LUT P0, PT, PT, PT, PT, 0x8, 0x0 ;  /* 0x000000000000781c */ /* 0x000fce0003f0e170 */
[----:B------:R-:W5:Y:S01]  /*2660*/  S2UR UR5, SR_CgaCtaId ;  /* 0x00000000000579c3 */ /* 0x000f620000008800 */
[----:B------:R-:W-:Y:S01]  /*2670*/  UMOV UR4, 0x400 ;  /* 0x0000040000047882 */ /* 0x000fe20000000000 */
[----:B------:R-:W-:Y:S01]  /*2680*/  BSSY B0, `(.L_x_41) ;  /* 0x0000013000007945 */ /* 0x000fe20003800000 */
[----:B---34-:R-:W1:Y:S01]  /*2690*/  LDS R13, [R10+0x10] ;  /* 0x000010000a0d7984 */ /* 0x018e620000000800 */
[----:B-----5:R-:W-:-:S06]  /*26a0*/  ULEA UR4, UR5, UR4, 0x18 ;  /* 0x0000000405047291 */ /* 0x020fcc000f8ec03f */
[----:B0-----:R-:W-:-:S05]  /*26b0*/  IMAD.U32 R21, RZ, RZ, UR4 ;  /* 0x00000004ff157e24 */ /* 0x001fca000f8e00ff */
[----:B------:R-:W0:Y:S01]  /*26c0*/  LDS R15, [R21+0x890] ;  /* 0x00089000150f7984 */ /* 0x000e220000000800 */
[----:B-1----:R-:W-:-:S05]  /*26d0*/  IMAD.IADD R13, R13, 0x1, R16 ;  /* 0x000000010d0d7824 */ /* 0x002fca00078e0210 */
[----:B------:R-:W-:Y:S01]  /*26e0*/  ISETP.GE.AND P1, PT, R13, UR6, PT ;  /* 0x000000060d007c0c */ /* 0x000fe2000bf26270 */
[----:B------:R1:W-:Y:S01]  /*26f0*/  STS [R19+0x8a0], R13 ;  /* 0x0008a00d13007388 */ /* 0x0003e20000000800 */
[----:B0-----:R-:W-:Y:S01]  /*2700*/  IMAD.IADD R16, R15, 0x1, R16 ;  /* 0x000000010f107824 */ /* 0x001fe200078e0210 */
[----:B------:R-:W-:Y:S10]  /*2710*/  BAR.SYNC.DEFER_BLOCKING 0x0 ;  /* 0x0000000000007b1d */ /* 0x000ff40000010000 */
[----:B-1----:R-:W-:Y:S05]  /*2720*/  @P1 BRA `(.L_x_42) ;  /* 0x0000000000201947 */ /* 0x002fea0003800000 */
[----:B------:R-:W-:Y:S01]  /*2730*/  ISETP.NE.AND P1, PT, R4, 0x1ff, PT ;  /* 0x000001ff0400780c */ /* 0x000fe20003f25270 */
[----:B--2---:R-:W-:-:S12]  /*2740*/  IMAD.MOV.U32 R0, RZ, RZ, R16 ;  /* 0x000000ffff007224 */ /* 0x004fd800078e0010 */
[----:B------:R-:W0:Y:S02]  /*2750*/  @P1 LDS R0, [R19+0x8a4] ;  /* 0x0008a40013001984 */ /* 0x000e240000000800 */
[----:B0-----:R-:W-:-:S13]  /*2760*/  ISETP.GE.AND P1, PT, R0, UR6, PT ;  /* 0x0000000600007c0c */ /* 0x001fda000bf26270 */
[----:B------:R-:W-:Y:S01]  /*2770*/  @P1 IMAD.IADD R0, R0, 0x1, -R13 ;  /* 0x0000000100001824 */ /* 0x000fe200078e0a0d */
[----:B------:R0:W-:Y:S01]  /*2780*/  @P1 STS [R21+0x486c], R18 ;  /* 0x00486c1215001388 */ /* 0x0001e20000000800 */
[----:B------:R-:W-:-:S03]  /*2790*/  @P1 PLOP3.LUT P0, PT, PT, PT, PT, 0x80, 0x0 ;  /* 0x000000000000181c */ /* 0x000fc60003f0f070 */
[----:B------:R0:W-:Y:S10]  /*27a0*/  @P1 STS [R21+0x4864], R0 ;  /* 0x0048640015001388 */ /* 0x0001f40000000800 */
.L_x_42:
[----:B------:R-:W-:Y:S05]  /*27b0*/  BSYNC B0 ;  /* 0x0000000000007941 */ /* 0x000fea0003800000 */
.L_x_41:
[----:B------:R-:W-:Y:S06]  /*27c0*/  BAR.RED.OR.DEFER_BLOCKING 0x0, P0 ;  /* 0x0000000000007b1d */ /* 0x000fec0000014800 */
[----:B------:R-:W1:Y:S01]  /*27d0*/  B2R.RESULT RZ, P0 ;  /* 0x0000000000ff731c */ /* 0x000e620000004000 */
[----:B------:R-:W-:-:S05]  /*27e0*/  VIADD R17, R17, 0x1 ;  /* 0x0000000111117836 */ /* 0x000fca0000000000 */
[----:B------:R-:W-:-:S13]  /*27f0*/  ISETP.LT.U32.AND P1, PT, R17, 0x4, PT ;  /* 0x000000041100780c */ /* 0x000fda0003f21070 */
[----:B-1----:R-:W-:Y:S05]  /*2800*/  @!P0 BRA P1, `(.L_x_43) ;  /* 0xfffffff800408947 */ /* 0x002fea000083ffff */
[----:B------:R-:W-:Y:S05]  /*2810*/  WARPSYNC.ALL ;  /* 0x0000000000007948 */ /* 0x000fea0003800000 */
[----:B------:R-:W-:Y:S01]  /*2820*/  BAR.SYNC.DEFER_BLOCKING 0x0 ;  /* 0x0000000000007b1d */ /* 0x000fe20000010000 */
[----:B------:R-:W-:-:S05]  /*2830*/  ISETP.NE.AND P5, PT, R6, 0x1, PT ;  /* 0x000000010600780c */ /* 0x000fca0003fa5270 */
[----:B------:R-:W-:Y:S01]  /*2840*/  BSSY B0, `(.L_x_44) ;  /* 0x00002c4000007945 */ /* 0x000fe20003800000 */
[----:B0-2---:R0:W1:Y:S07]  /*2850*/  LDS R0, [R21+0x486c] ;  /* 0x00486c0015007984 */ /* 0x00506e0000000800 */
[----:B------:R-:W-:Y:S05]  /*2860*/  @!P5 BRA `(.L_x_45) ;  /* 0x000000140014d947 */ /* 0x000fea0003800000 */
[----:B------:R-:W-:Y:S01]  /*2870*/  IMAD.IADD R12, R2, 0x1, R4 ;  /* 0x00000001020c7824 */ /* 0x000fe200078e0204 */
[----:B------:R-:W-:Y:S04]  /*2880*/  BSSY B1, `(.L_x_46) ;  /* 0x0000142000017945 */ /* 0x000fe80003800000 */
[----:B------:R-:W-:-:S13]  /*2890*/  ISETP.GE.AND P0, PT, R12, R11, PT ;  /* 0x0000000b0c00720c */ /* 0x000fda0003f06270 */
[----:B------:R-:W-:Y:S05]  /*28a0*/  @P0 BRA `(.L_x_47) ;  /* 0x0000001000fc0947 */ /* 0x000fea0003800000 */
[----:B------:R-:W-:Y:S01]  /*28b0*/  LOP3.LUT R13, RZ, R4, RZ, 0x33, !PT ;  /* 0x00000004ff0d7212 */ /* 0x000fe200078e33ff */
[----:B------:R-:W-:Y:S03]  /*28c0*/  BSSY B2, `(.L_x_48) ;  /* 0x000004b000027945 */ /* 0x000fe60003800000 */
[----:B------:R-:W-:-:S04]  /*28d0*/  IADD3 R24, -R2, R11, R13 ;  /* 0x0000000b02187210 */ /* 0x000fc80007ffe10d */
[----:B------:R-:W-:-:S04]  /*28e0*/  LEA.HI R13, R24, 0x1, RZ, 0x17 ;  /* 0x00000001180d7811 */ /* 0x000fc800078fb8ff */
[----:B------:R-:W-:-:S13]  /*28f0*/  LOP3.LUT P0, R13, R13, 0x3, RZ, 0xc0, !PT ;  /* 0x000000030d0d7812 */ /* 0x000fda000780c0ff */
[----:B------:R-:W-:Y:S05]  /*2900*/  @!P0 BRA `(.L_x_49) ;  /* 0x0000000400188947 */ /* 0x000fea0003800000 */
[----:B------:R-:W2:Y:S01]  /*2910*/  LDC.64 R16, c[0x0][0x230] ;  /* 0x00008c00ff107b82 */ /* 0x000ea20000000a00 */
[----:B------:R-:W3:Y:S01]  /*2920*/  LDS R18, [R21+0x4864] ;  /* 0x0048640015127984 */ /* 0x000ee20000000800 */
[----:B------:R-:W-:Y:S01]  /*2930*/  ULDC.64 UR4, c[0x0][0x210] ;  /* 0x0000840000047ab9 */ /* 0x000fe20000000a00 */
[----:B--2---:R-:W-:Y:S02]  /*2940*/  IMAD R14, R12, R17, RZ ;  /* 0x000000110c0e7224 */ /* 0x004fe400078e02ff */
[----:B------:R-:W-:-:S03]  /*2950*/  IMAD.SHL.U32 R25, R17, 0x200, RZ ;  /* 0x0000020011197824 */ /* 0x000fc600078e00ff */
[----:B------:R-:W-:-:S03]  /*2960*/  SHF.R.S32.HI R15, RZ, 0x1f, R14 ;  /* 0x0000001fff0f7819 */ /* 0x000fc6000001140e */
[----:B------:R-:W-:-:S03]  /*2970*/  IMAD.WIDE R14, R9, R16, R14 ;  /* 0x00000010090e7225 */ /* 0x000fc600078e020e */
[----:B------:R-:W-:Y:S02]  /*2980*/  LEA R16, P1, R14, UR4, 0x2 ;  /* 0x000000040e107c11 */ /* 0x000fe4000f8210ff */
[----:B---3--:R-:W-:Y:S02]  /*2990*/  ISETP.GT.AND P0, PT, R18, 0x800, PT ;  /* 0x000008001200780c */ /* 0x008fe40003f04270 */
[----:B------:R-:W-:-:S11]  /*29a0*/  LEA.HI.X R15, R14, UR5, R15, 0x2, P1 ;  /* 0x000000050e0f7c11 */ /* 0x000fd600088f140f */
.L_x_54:
[----:B------:R-:W-:-:S05]  /*29b0*/  IMAD.MOV.U32 R14, RZ, RZ, R16 ;  /* 0x000000ffff0e7224 */ /* 0x000fca00078e0010 */
[----:B------:R-:W2:Y:S01]  /*29c0*/  LDG.E R22, desc[UR8][R14.64] ;  /* 0x000000080e167981 */ /* 0x000ea2000c1e1900 */
[----:B------:R-:W-:Y:S01]  /*29d0*/  VIADD R13, R13, 0xffffffff ;  /* 0xffffffff0d0d7836 */ /* 0x000fe20000000000 */
[----:B------:R-:W-:Y:S01]  /*29e0*/  BSSY B3, `(.L_x_50) ;  /* 0x000001e000037945 */ /* 0x000fe20003800000 */
[----:B--2---:R-:W2:Y:S02]  /*29f0*/  F2F.F16.F32 R16, R22 ;  /* 0x0000001600107304 */ /* 0x004ea40000200800 */
[----:B--2---:R-:W-:-:S04]  /*2a00*/  PRMT R17, R16, 0x9910, RZ ;  /* 0x0000991010117816 */ /* 0x004fc800000000ff */
[----:B------:R-:W-:-:S13]  /*2a10*/  ISETP.GE.AND P1, PT, R17, RZ, PT ;  /* 0x000000ff1100720c */ /* 0x000fda0003f26270 */
[----:B------:R-:W-:Y:S02]  /*2a20*/  @P1 LOP3.LUT R16, R16, 0x7fe0, RZ, 0xc, !PT ;  /* 0x00007fe010101812 */ /* 0x000fe400078e0cff */
[----:B------:R-:W-:Y:S02]  /*2a30*/  ISETP.NE.AND P1, PT, R13, RZ, PT ;  /* 0x000000ff0d00720c */ /* 0x000fe40003f25270 */
[----:B------:R-:W-:-:S04]  /*2a40*/  LOP3.LUT R16, R16, 0xffff, RZ, 0xc0, !PT ;  /* 0x0000ffff10107812 */ /* 0x000fc800078ec0ff */
[----:B------:R-:W-:-:S04]  /*2a50*/  SHF.R.U32.HI R16, RZ, 0x5, R16 ;  /* 0x00000005ff107819 */ /* 0x000fc80000011610 */
[----:B------:R-:W-:-:S04]  /*2a60*/  LOP3.LUT R23, R16, 0xffff, RZ, 0xc0, !PT ;  /* 0x0000ffff10177812 */ /* 0x000fc800078ec0ff */
[----:B-1----:R-:W-:-:S13]  /*2a70*/  ISETP.GT.U32.AND P5, PT, R0, R23, PT ;  /* 0x000000170000720c */ /* 0x002fda0003fa4070 */
[----:B------:R-:W-:Y:S05]  /*2a80*/  @!P5 BRA `(.L_x_51) ;  /* 0x00000000004cd947 */ /* 0x000fea0003800000 */
[----:B------:R-:W1:Y:S01]  /*2a90*/  S2R R16, SR_LANEID ;  /* 0x0000000000107919 */ /* 0x000e620000000000 */
[----:B------:R-:W2:Y:S01]  /*2aa0*/  S2UR UR6, SR_CgaCtaId ;  /* 0x00000000000679c3 */ /* 0x000ea20000008800 */
[----:B------:R-:W-:Y:S01]  /*2ab0*/  VOTEU.ANY UR7, UPT, PT ;  /* 0x0000000000077886 */ /* 0x000fe200038e0100 */
[----:B------:R-:W-:Y:S01]  /*2ac0*/  UMOV UR5, 0x400 ;  /* 0x0000040000057882 */ /* 0x000fe20000000000 */
[----:B------:R-:W1:Y:S01]  /*2ad0*/  FLO.U32 R19, UR7 ;  /* 0x0000000700137d00 */ /* 0x000e6200080e0000 */
[----:B------:R-:W-:Y:S01]  /*2ae0*/  UIADD3 UR4, UR5, 0x4868, URZ ;  /* 0x0000486805047890 */ /* 0x000fe2000fffe03f */
[----:B------:R-:W3:Y:S06]  /*2af0*/  S2R R17, SR_LTMASK ;  /* 0x0000000000117919 */ /* 0x000eec0000003900 */
[----:B------:R-:W4:Y:S01]  /*2b00*/  POPC R18, UR7 ;  /* 0x0000000700127d09 */ /* 0x000f220008000000 */
[----:B--2---:R-:W-:Y:S01]  /*2b10*/  ULEA UR4, UR6, UR4, 0x18 ;  /* 0x0000000406047291 */ /* 0x004fe2000f8ec03f */
[----:B-1----:R-:W-:-:S02]  /*2b20*/  ISETP.EQ.U32.AND P5, PT, R19, R16, PT ;  /* 0x000000101300720c */ /* 0x002fc40003fa2070 */
[----:B---3--:R-:W-:-:S04]  /*2b30*/  LOP3.LUT R20, R17, UR7, RZ, 0xc0, !PT ;  /* 0x0000000711147c12 */ /* 0x008fc8000f8ec0ff */
[----:B------:R-:W1:Y:S07]  /*2b40*/  POPC R17, R20 ;  /* 0x0000001400117309 */ /* 0x000e6e0000000000 */
[----:B----4-:R-:W2:Y:S01]  /*2b50*/  @P5 ATOMS.ADD R18, [UR4], R18 ;  /* 0x00000012ff12598c */ /* 0x010ea20008000004 */
[----:B------:R-:W-:-:S04]  /*2b60*/  UIADD3 UR4, UR5, 0x4870, URZ ;  /* 0x0000487005047890 */ /* 0x000fc8000fffe03f */
[----:B------:R-:W-:Y:S01]  /*2b70*/  ULEA UR4, UR6, UR4, 0x18 ;  /* 0x0000000406047291 */ /* 0x000fe2000f8ec03f */
[----:B--2---:R-:W1:Y:S02]  /*2b80*/  SHFL.IDX PT, R16, R18, R19, 0x1f ;  /* 0x00001f1312107589 */ /* 0x004e6400000e0000 */
[----:B-1----:R-:W-:-:S05]  /*2b90*/  IMAD.IADD R16, R16, 0x1, R17 ;  /* 0x0000000110107824 */ /* 0x002fca00078e0211 */
[----:B------:R-:W-:-:S05]  /*2ba0*/  LEA R17, R16, UR4, 0x2 ;  /* 0x0000000410117c11 */ /* 0x000fca000f8e10ff */
[----:B------:R1:W-:Y:S02]  /*2bb0*/  STS [R17], R12 ;  /* 0x0000000c11007388 */ /* 0x0003e40000000800 */
.L_x_51:
[----:B------:R-:W-:Y:S05]  /*2bc0*/  BSYNC B3 ;  /* 0x0000000000037941 */ /* 0x000fea0003800000 */
.L_x_50:
[----:B------:R-:W-:Y:S01]  /*2bd0*/  ISETP.NE.OR P5, PT, R0, R23, P0 ;  /* 0x000000170000720c */ /* 0x000fe200007a5670 */
[----:B------:R-:W-:-:S12]  /*2be0*/  BSSY B3, `(.L_x_52) ;  /* 0x0000014000037945 */ /* 0x000fd80003800000 */
[----:B------:R-:W-:Y:S05]  /*2bf0*/  @P5 BRA `(.L_x_53) ;  /* 0x0000000000485947 */ /* 0x000fea0003800000 */
[----:B------:R-:W2:Y:S01]  /*2c00*/  S2R R16, SR_LANEID ;  /* 0x0000000000107919 */ /* 0x000ea20000000000 */
[----:B------:R-:W3:Y:S01]  /*2c10*/  S2UR UR5, SR_CgaCtaId ;  /* 0x00000000000579c3 */ /* 0x000ee20000008800 */
[----:B------:R-:W-:Y:S01]  /*2c20*/  VOTEU.ANY UR6, UPT, PT ;  /* 0x0000000000067886 */ /* 0x000fe200038e0100 */
[----:B------:R-:W-:Y:S01]  /*2c30*/  UMOV UR4, 0x400 ;  /* 0x0000040000047882 */ /* 0x000fe20000000000 */
[----:B------:R-:W2:Y:S01]  /*2c40*/  FLO.U32 R19, UR6 ;  /* 0x0000000600137d00 */ /* 0x000ea200080e0000 */
[----:B------:R-:W-:Y:S01]  /*2c50*/  UIADD3 UR4, UR4, 0x4860, URZ ;  /* 0x0000486004047890 */ /* 0x000fe2000fffe03f */
[----:B------:R-:W4:Y:S06]  /*2c60*/  S2R R20, SR_LTMASK ;  /* 0x0000000000147919 */ /* 0x000f2c0000003900 */
[----:B------:R-:W5:Y:S01]  /*2c70*/  POPC R18, UR6 ;  /* 0x0000000600127d09 */ /* 0x000f620008000000 */
[----:B---3--:R-:W-:Y:S01]  /*2c80*/  ULEA UR4, UR5, UR4, 0x18 ;  /* 0x0000000405047291 */ /* 0x008fe2000f8ec03f */
[----:B--2---:R-:W-:-:S02]  /*2c90*/  ISETP.EQ.U32.AND P5, PT, R19, R16, PT ;  /* 0x000000101300720c */ /* 0x004fc40003fa2070 */
[----:B----4-:R-:W-:-:S04]  /*2ca0*/  LOP3.LUT R20, R20, UR6, RZ, 0xc0, !PT ;  /* 0x0000000614147c12 */ /* 0x010fc8000f8ec0ff */
[----:B-1----:R-:W1:Y:S07]  /*2cb0*/  POPC R17, R20 ;  /* 0x0000001400117309 */ /* 0x002e6e0000000000 */
[----:B-----5:R-:W2:Y:S04]  /*2cc0*/  @P5 ATOMS.ADD R18, [UR4], R18 ;  /* 0x00000012ff12598c */ /* 0x020ea80008000004 */
[----:B--2---:R-:W1:Y:S02]  /*2cd0*/  SHFL.IDX PT, R16, R18, R19, 0x1f ;  /* 0x00001f1312107589 */ /* 0x004e6400000e0000 */
[----:B-1----:R-:W-:-:S04]  /*2ce0*/  IMAD.IADD R16, R16, 0x1, R17 ;  /* 0x0000000110107824 */ /* 0x002fc800078e0211 */
[----:B------:R-:W-:-:S05]  /*2cf0*/  IMAD R17, R16, 0x4, R21 ;  /* 0x0000000410117824 */ /* 0x000fca00078e0215 */
[----:B------:R2:W-:Y:S04]  /*2d00*/  STS [R17+0x2000], R22 ;  /* 0x0020001611007388 */ /* 0x0005e80000000800 */
[----:B------:R2:W-:Y:S02]  /*2d10*/  STS [R17], R12 ;  /* 0x0000000c11007388 */ /* 0x0005e40000000800 */
.L_x_53:
[----:B------:R-:W-:Y:S05]  /*2d20*/  BSYNC B3 ;  /* 0x0000000000037941 */ /* 0x000fea0003800000 */
.L_x_52:
[----:B------:R-:W-:-:S04]  /*2d30*/  IMAD.WIDE R14, R25, 0x4, R14 ;  /* 0x00000004190e7825 */ /* 0x000fc800078e020e */
[----:B-12---:R-:W-:Y:S02]  /*2d40*/  VIADD R12, R12, 0x200 ;  /* 0x000002000c0c7836 */ /* 0x006fe40000000000 */
[----:B------:R-:W-:Y:S01]  /*2d50*/  IMAD.MOV.U32 R16, RZ, RZ, R14 ;  /* 0x000000ffff107224 */ /* 0x000fe200078e000e */
[----:B------:R-:W-:Y:S06]  /*2d60*/  @P1 BRA `(.L_x_54) ;  /* 0xfffffffc00101947 */ /* 0x000fec000383ffff */
.L_x_49:
[----:B------:R-:W-:Y:S05]  /*2d70*/  BSYNC B2 ;  /* 0x0000000000027941 */ /* 0x000fea0003800000 */
.L_x_48:
[----:B------:R-:W-:-:S13]  /*2d80*/  ISETP.GE.U32.AND P0, PT, R24, 0x600, PT ;  /* 0x000006001800780c */ /* 0x000fda0003f06070 */
[----:B------:R-:W-:Y:S05]  /*2d90*/  @!P0 BRA `(.L_x_47) ;  /* 0x0000000c00c08947 */ /* 0x000fea0003800000 */
[----:B------:R-:W2:Y:S01]  /*2da0*/  S2R R14, SR_CgaCtaId ;  /* 0x00000000000e7919 */ /* 0x000ea20000008800 */
[----:B------:R-:W-:Y:S01]  /*2db0*/  MOV R13, 0x400 ;  /* 0x00000400000d7802 */ /* 0x000fe20000000f00 */
[----:B------:R-:W3:Y:S01]  /*2dc0*/  LDC.64 R16, c[0x0][0x230] ;  /* 0x00008c00ff107b82 */ /* 0x000ee20000000a00 */
[----:B------:R-:W-:Y:S02]  /*2dd0*/  ULDC.64 UR4, c[0x0][0x210] ;  /* 0x0000840000047ab9 */ /* 0x000fe40000000a00 */
[----:B--2---:R-:W-:Y:S01]  /*2de0*/  LEA R13, R14, R13, 0x18 ;  /* 0x0000000d0e0d7211 */ /* 0x004fe200078ec0ff */
[----:B---3--:R-:W-:Y:S02]  /*2df0*/  IMAD R14, R12, R17, RZ ;  /* 0x000000110c0e7224 */ /* 0x008fe400078e02ff */
[----:B------:R-:W-:Y:S02]  /*2e00*/  IMAD.SHL.U32 R17, R17, 0x200, RZ ;  /* 0x0000020011117824 */ /* 0x000fe400078e00ff */
[----:B------:R-:W2:Y:S01]  /*2e10*/  LDS R18, [R13+0x4864] ;  /* 0x004864000d127984 */ /* 0x000ea20000000800 */
[----:B------:R-:W-:-:S03]  /*2e20*/  SHF.R.S32.HI R15, RZ, 0x1f, R14 ;  /* 0x0000001fff0f7819 */ /* 0x000fc6000001140e */
[----:B------:R-:W-:-:S03]  /*2e30*/  IMAD.WIDE R14, R9, R16, R14 ;  /* 0x00000010090e7225 */ /* 0x000fc600078e020e */
[----:B------:R-:W-:-:S04]  /*2e40*/  LEA R22, P0, R14, UR4, 0x2 ;  /* 0x000000040e167c11 */ /* 0x000fc8000f8010ff */
[----:B------:R-:W-:Y:S02]  /*2e50*/  LEA.HI.X R23, R14, UR5, R15, 0x2, P0 ;  /* 0x000000050e177c11 */ /* 0x000fe400080f140f */
[----:B--2---:R-:W-:-:S13]  /*2e60*/  ISETP.GT.AND P1, PT, R18, 0x800, PT ;  /* 0x000008001200780c */ /* 0x004fda0003f24270 */
.L_x_71:
[----:B0-2---:R-:W2:Y:S01]  /*2e70*/  LDG.E R21, desc[UR8][R22.64] ;  /* 0x0000000816157981 */ /* 0x005ea2000c1e1900 */
[----:B------:R-:W-:-:S05]  /*2e80*/  IMAD.WIDE R24, R17, 0x4, R22 ;  /* 0x0000000411187825 */ /* 0x000fca00078e0216 */
[----:B-1-34-:R-:W3:Y:S01]  /*2e90*/  LDG.E R19, desc[UR8][R24.64] ;  /* 0x0000000818137981 */ /* 0x01aee2000c1e1900 */
[----:B------:R-:W-:-:S05]  /*2ea0*/  IMAD.WIDE R26, R17, 0x4, R24 ;  /* 0x00000004111a7825 */ /* 0x000fca00078e0218 */
[----:B------:R-:W4:Y:S01]  /*2eb0*/  LDG.E R18, desc[UR8][R26.64] ;  /* 0x000000081a127981 */ /* 0x000f22000c1e1900 */
[----:B------:R-:W-:-:S05]  /*2ec0*/  IMAD.WIDE R14, R17, 0x4, R26 ;  /* 0x00000004110e7825 */ /* 0x000fca00078e021a */
[----:B------:R-:W5:Y:S01]  /*2ed0*/  LDG.E R16, desc[UR8][R14.64] ;  /* 0x000000080e107981 */ /* 0x000f62000c1e1900 */
[----:B------:R-:W-:Y:S01]  /*2ee0*/  BSSY B2, `(.L_x_55) ;  /* 0x0000029000027945 */ /* 0x000fe20003800000 */
[----:B--2---:R-:W0:Y:S08]  /*2ef0*/  F2F.F16.F32 R28, R21 ;  /* 0x00000015001c7304 */ /* 0x004e300000200800 */
[----:B----4-:R-:W2:Y:S01]  /*2f00*/  F2F.F16.F32 R30, R18 ;  /* 0x00000012001e7304 */ /* 0x010ea20000200800 */
[----:B0-----:R-:W-:-:S04]  /*2f10*/  PRMT R20, R28, 0x9910, RZ ;  /* 0x000099101c147816 */ /* 0x001fc800000000ff */
[----:B------:R-:W-:-:S03]  /*2f20*/  ISETP.GE.AND P0, PT, R20, RZ, PT ;  /* 0x000000ff1400720c */ /* 0x000fc60003f06270 */
[----:B---3--:R-:W0:Y:S01]  /*2f30*/  F2F.F16.F32 R29, R19 ;  /* 0x00000013001d7304 */ /* 0x008e220000200800 */
[----:B--2---:R-:W-:-:S09]  /*2f40*/  PRMT R22, R30, 0x9910, RZ ;  /* 0x000099101e167816 */ /* 0x004fd200000000ff */
[----:B------:R-:W-:Y:S02]  /*2f50*/  @P0 LOP3.LUT R28, R28, 0x7fe0, RZ, 0xc, !PT ;  /* 0x00007fe01c1c0812 */ /* 0x000fe400078e0cff */
[----:B------:R-:W-:Y:S02]  /*2f60*/  ISETP.GE.AND P5, PT, R22, RZ, PT ;  /* 0x000000ff1600720c */ /* 0x000fe40003fa6270 */
[----:B------:R-:W-:Y:S02]  /*2f70*/  LOP3.LUT R22, R28, 0xffff, RZ, 0xc0, !PT ;  /* 0x0000ffff1c167812 */ /* 0x000fe400078ec0ff */
[----:B0-----:R-:W-:Y:S02]  /*2f80*/  PRMT R20, R29, 0x9910, RZ ;  /* 0x000099101d147816 */ /* 0x001fe400000000ff */
[----:B------:R-:W-:Y:S02]  /*2f90*/  SHF.R.U32.HI R22, RZ, 0x5, R22 ;  /* 0x00000005ff167819 */ /* 0x000fe40000011616 */
[----:B------:R-:W-:-:S02]  /*2fa0*/  ISETP.GE.AND P0, PT, R20, RZ, PT ;  /* 0x000000ff1400720c */ /* 0x000fc40003f06270 */
[----:B------:R-:W-:Y:S01]  /*2fb0*/  LOP3.LUT R23, R22, 0xffff, RZ, 0xc0, !PT ;  /* 0x0000ffff16177812 */ /* 0x000fe200078ec0ff */
[----:B-----5:R-:W0:Y:S02]  /*2fc0*/  F2F.F16.F32 R20, R16 ;  /* 0x0000001000147304 */ /* 0x020e240000200800 */
[----:B------:R-:W-:Y:S02]  /*2fd0*/  @P5 LOP3.LUT R30, R30, 0x7fe0, RZ, 0xc, !PT ;  /* 0x00007fe01e1e5812 */ /* 0x000fe400078e0cff */
[----:B-1----:R-:W-:-:S06]  /*2fe0*/  ISETP.GT.U32.AND P5, PT, R0, R23, PT ;  /* 0x000000170000720c */ /* 0x002fcc0003fa4070 */
[----:B------:R-:W-:Y:S02]  /*2ff0*/  @P0 LOP3.LUT R29, R29, 0x7fe0, RZ, 0xc, !PT ;  /* 0x00007fe01d1d0812 */ /* 0x000fe400078e0cff */
[----:B------:R-:W-:Y:S02]  /*3000*/  ISETP.NE.OR P0, PT, R0, R23, P1 ;  /* 0x000000170000720c */ /* 0x000fe40000f05670 */
[----:B------:R-:W-:Y:S02]  /*3010*/  LOP3.LUT R29, R29, 0xffff, RZ, 0xc0, !PT ;  /* 0x0000ffff1d1d7812 */ /* 0x000fe400078ec0ff */
[----:B0-----:R-:W-:Y:S01]  /*3020*/  PRMT R24, R20, 0x9910, RZ ;  /* 0x0000991014187816 */ /* 0x001fe200000000ff */
[----:B------:R-:W-:Y:S08]  /*3030*/  @!P5 BRA `(.L_x_56) ;  /* 0x00000000004cd947 */ /* 0x000ff00003800000 */
[----:B------:R-:W0:Y:S01]  /*3040*/  S2R R23, SR_LANEID ;  /* 0x0000000000177919 */ /* 0x000e220000000000 */
[----:B------:R-:W1:Y:S01]  /*3050*/  S2UR UR6, SR_CgaCtaId ;  /* 0x00000000000679c3 */ /* 0x000e620000008800 */
[----:B------:R-:W-:Y:S01]  /*3060*/  VOTEU.ANY UR7, UPT, PT ;  /* 0x0000000000077886 */ /* 0x000fe200038e0100 */
[----:B------:R-:W-:Y:S01]  /*3070*/  UMOV UR4, 0x400 ;  /* 0x0000040000047882 */ /* 0x000fe20000000000 */
[----:B------:R-:W0:Y:S01]  /*3080*/  FLO.U32 R26, UR7 ;  /* 0x00000007001a7d00 */ /* 0x000e2200080e0000 */
[----:B------:R-:W-:Y:S01]  /*3090*/  UIADD3 UR5, UR4, 0x4868, URZ ;  /* 0x0000486804057890 */ /* 0x000fe2000fffe03f */
[----:B------:R-:W2:Y:S01]  /*30a0*/  S2R R27, SR_LTMASK ;  /* 0x00000000001b7919 */ /* 0x000ea20000003900 */
[----:B------:R-:W-:-:S05]  /*30b0*/  UIADD3 UR4, UR4, 0x4870, URZ ;  /* 0x0000487004047890 */ /* 0x000fca000fffe03f */
[----:B------:R-:W3:Y:S01]  /*30c0*/  POPC R25, UR7 ;  /* 0x0000000700197d09 */ /* 0x000ee20008000000 */
[----:B-1----:R-:W-:Y:S02]  /*30d0*/  ULEA UR5, UR6, UR5, 0x18 ;  /* 0x0000000506057291 */ /* 0x002fe4000f8ec03f */
[----:B------:R-:W-:Y:S01]  /*30e0*/  ULEA UR4, UR6, UR4, 0x18 ;  /* 0x0000000406047291 */ /* 0x000fe2000f8ec03f */
[----:B0-----:R-:W-:Y:S02]  /*30f0*/  ISETP.EQ.U32.AND P5, PT, R26, R23, PT ;  /* 0x000000171a00720c */ /* 0x001fe40003fa2070 */
[----:B--2---:R-:W-:-:S06]  /*3100*/  LOP3.LUT R27, R27, UR7, RZ, 0xc0, !PT ;  /* 0x000000071b1b7c12 */ /* 0x004fcc000f8ec0ff */
[----:B------:R-:W0:Y:S05]  /*3110*/  POPC R27, R27 ;  /* 0x0000001b001b7309 */ /* 0x000e2a0000000000 */
[----:B---3--:R-:W1:Y:S04]  /*3120*/  @P5 ATOMS.ADD R25, [UR5], R25 ;  /* 0x00000019ff19598c */ /* 0x008e680008000005 */
[----:B-1----:R-:W0:Y:S02]  /*3130*/  SHFL.IDX PT, R22, R25, R26, 0x1f ;  /* 0x00001f1a19167589 */ /* 0x002e2400000e0000 */
[----:B0-----:R-:W-:-:S05]  /*3140*/  IMAD.IADD R22, R22, 0x1, R27 ;  /* 0x0000000116167824 */ /* 0x001fca00078e021b */
[----:B------:R-:W-:-:S05]  /*3150*/  LEA R23, R22, UR4, 0x2 ;  /* 0x0000000416177c11 */ /* 0x000fca000f8e10ff */
[----:B------:R0:W-:Y:S02]  /*3160*/  STS [R23], R12 ;  /* 0x0000000c17007388 */ /* 0x0001e40000000800 */
.L_x_56:
[----:B------:R-:W-:Y:S05]  /*3170*/  BSYNC B2 ;  /* 0x0000000000027941 */ /* 0x000fea0003800000 */
.L_x_55:
[----:B------:R-:W-:Y:S01]  /*3180*/  SHF.R.U32.HI R22, RZ, 0x5, R29 ;  /* 0x00000005ff167819 */ /* 0x000fe2000001161d */
[----:B------:R-:W-:Y:S01]  /*3190*/  BSSY B2, `(.L_x_57) ;  /* 0x0000016000027945 */ /* 0x000fe20003800000 */
[----:B------:R-:W-:Y:S02]  /*31a0*/  ISETP.GE.AND P5, PT, R24, RZ, PT ;  /* 0x000000ff1800720c */ /* 0x000fe40003fa6270 */
[----:B------:R-:W-:Y:S01]  /*31b0*/  LOP3.LUT R27, R22, 0xffff, RZ, 0xc0, !PT ;  /* 0x0000ffff161b7812 */ /* 0x000fe200078ec0ff */
[----:B------:R-:W-:Y:S10]  /*31c0*/  @P0 BRA `(.L_x_58) ;  /* 0x0000000000480947 */ /* 0x000ff40003800000 */
[----:B------:R-:W1:Y:S01]  /*31d0*/  S2R R25, SR_LANEID ;  /* 0x0000000000197919 */ /* 0x000e620000000000 */
[----:B------:R-:W2:Y:S01]  /*31e0*/  S2UR UR5, SR_CgaCtaId ;  /* 0x00000000000579c3 */ /* 0x000ea20000008800 */
[----:B------:R-:W-:Y:S01]  /*31f0*/  VOTEU.ANY UR6, UPT, PT ;  /* 0x0000000000067886 */ /* 0x000fe200038e0100 */
[----:B------:R-:W-:Y:S01]  /*3200*/  UMOV UR4, 0x400 ;  /* 0x0000040000047882 */ /* 0x000fe20000000000 */
[----:B------:R-:W1:Y:S01]  /*3210*/  FLO.U32 R24, UR6 ;  /* 0x0000000600187d00 */ /* 0x000e6200080e0000 */
[----:B------:R-:W-:-:S07]  /*3220*/  UIADD3 UR4, UR4, 0x4860, URZ ;  /* 0x0000486004047890 */ /* 0x000fce000fffe03f */
[----:B0-----:R-:W0:Y:S01]  /*3230*/  POPC R23, UR6 ;  /* 0x0000000600177d09 */ /* 0x001e220008000000 */
[----:B--2---:R-:W-:Y:S01]  /*3240*/  ULEA UR4, UR5, UR4, 0x18 ;  /* 0x0000000405047291 */ /* 0x004fe2000f8ec03f */
[----:B-1----:R-:W-:Y:S02]  /*3250*/  ISETP.EQ.U32.AND P0, PT, R24, R25, PT ;  /* 0x000000191800720c */ /* 0x002fe40003f02070 */
[----:B------:R-:W1:Y:S11]  /*3260*/  S2R R25, SR_LTMASK ;  /* 0x0000000000197919 */ /* 0x000e760000003900 */
[----:B0-----:R-:W0:Y:S01]  /*3270*/  @P0 ATOMS.ADD R23, [UR4], R23 ;  /* 0x00000017ff17098c */ /* 0x001e220008000004 */
[----:B-1----:R-:W-:-:S03]  /*3280*/  LOP3.LUT R25, R25, UR6, RZ, 0xc0, !PT ;  /* 0x0000000619197c12 */ /* 0x002fc6000f8ec0ff */
[----:B0-----:R-:W0:Y:S03]  /*3290*/  SHFL.IDX PT, R22, R23, R24, 0x1f ;  /* 0x00001f1817167589 */ /* 0x001e2600000e0000 */
[----:B------:R-:W0:Y:S02]  /*32a0*/  POPC R25, R25 ;  /* 0x0000001900197309 */ /* 0x000e240000000000 */
[----:B0-----:R-:W-:-:S04]  /*32b0*/  IMAD.IADD R22, R22, 0x1, R25 ;  /* 0x0000000116167824 */ /* 0x001fc800078e0219 */
[----:B------:R-:W-:-:S05]  /*32c0*/  IMAD R22, R22, 0x4, R13 ;  /* 0x0000000416167824 */ /* 0x000fca00078e020d */
[----:B------:R1:W-:Y:S04]  /*32d0*/  STS [R22+0x2000], R21 ;  /* 0x0020001516007388 */ /* 0x0003e80000000800 */
[----:B------:R1:W-:Y:S02]  /*32e0*/  STS [R22], R12 ;  /* 0x0000000c16007388 */ /* 0x0003e40000000800 */
.L_x_58:
[----:B------:R-:W-:Y:S05]  /*32f0*/  BSYNC B2 ;  /* 0x0000000000027941 */ /* 0x000fea0003800000 */
.L_x_57:
[----:B------:R-:W-:Y:S01]  /*3300*/  @P5 LOP3.LUT R20, R20, 0x7fe0, RZ, 0xc, !PT ;  /* 0x00007fe014145812 */ /* 0x000fe200078e0cff */
[----:B------:R-:W-:Y:S01]  /*3310*/  BSSY B2, `(.L_x_59) ;  /* 0x000001b000027945 */ /* 0x000fe20003800000 */
[-C--:B------:R-:W-:Y:S02]  /*3320*/  ISETP.GT.U32.AND P5, PT, R0, R27.reuse, PT ;  /* 0x0000001b0000720c */ /* 0x080fe40003fa4070 */
[----:B-1----:R-:W-:Y:S02]  /*3330*/  LOP3.LUT R21, R30, 0xffff, RZ, 0xc0, !PT ;  /* 0x0000ffff1e157812 */ /* 0x002fe400078ec0ff */
[----:B------:R-:W-:Y:S02]  /*3340*/  ISETP.NE.OR P0, PT, R0, R27, P1 ;  /* 0x0000001b0000720c */ /* 0x000fe40000f05670 */
[----:B------:R-:W-:-:S04]  /*3350*/  SHF.R.U32.HI R21, RZ, 0x5, R21 ;  /* 0x00000005ff157819 */ /* 0x000fc80000011615 */
[----:B------:R-:W-:-:S03]  /*3360*/  LOP3.LUT R27, R21, 0xffff, RZ, 0xc0, !PT ;  /* 0x0000ffff151b7812 */ /* 0x000fc600078ec0ff */
[----:B------:R-:W-:Y:S05]  /*3370*/  @!P5 BRA `(.L_x_60) ;  /* 0x000000000050d947 */ /* 0x000fea0003800000 */
[----:B------:R-:W1:Y:S01]  /*3380*/  S2R R21, SR_LANEID ;  /* 0x0000000000157919 */ /* 0x000e620000000000 */
[----:B------:R-:W2:Y:S01]  /*3390*/  S2UR UR6, SR_CgaCtaId ;  /* 0x00000000000679c3 */ /* 0x000ea20000008800 */
[----:B------:R-:W-:Y:S01]  /*33a0*/  VOTEU.ANY UR7, UPT, PT ;  /* 0x0000000000077886 */ /* 0x000fe200038e0100 */
[----:B------:R-:W-:Y:S01]  /*33b0*/  UMOV UR4, 0x400 ;  /* 0x0000040000047882 */ /* 0x000fe20000000000 */
[----:B------:R-:W1:Y:S01]  /*33c0*/  FLO.U32 R24, UR7 ;  /* 0x0000000700187d00 */ /* 0x000e6200080e0000 */
[----:B------:R-:W-:Y:S01]  /*33d0*/  UIADD3 UR5, UR4, 0x4868, URZ ;  /* 0x0000486804057890 */ /* 0x000fe2000fffe03f */
[----:B------:R-:W3:Y:S01]  /*33e0*/  S2R R25, SR_LTMASK ;  /* 0x0000000000197919 */ /* 0x000ee20000003900 */
[----:B------:R-:W-:-:S05]  /*33f0*/  UIADD3 UR4, UR4, 0x4870, URZ ;  /* 0x0000487004047890 */ /* 0x000fca000fffe03f */
[----:B0-----:R-:W0:Y:S01]  /*3400*/  POPC R23, UR7 ;  /* 0x0000000700177d09 */ /* 0x001e220008000000 */
[----:B--2---:R-:W-:Y:S02]  /*3410*/  ULEA UR5, UR6, UR5, 0x18 ;  /* 0x0000000506057291 */ /* 0x004fe4000f8ec03f */
[----:B------:R-:W-:Y:S01]  /*3420*/  ULEA UR4, UR6, UR4, 0x18 ;  /* 0x0000000406047291 */ /* 0x000fe2000f8ec03f */
[----:B-1----:R-:W-:Y:S02]  /*3430*/  ISETP.EQ.U32.AND P5, PT, R24, R21, PT ;  /* 0x000000151800720c */ /* 0x002fe40003fa2070 */
[----:B---3--:R-:W-:-:S04]  /*3440*/  LOP3.LUT R25, R25, UR7, RZ, 0xc0, !PT ;  /* 0x0000000719197c12 */ /* 0x008fc8000f8ec0ff */
[----:B------:R-:W1:Y:S07]  /*3450*/  POPC R22, R25 ;  /* 0x0000001900167309 */ /* 0x000e6e0000000000 */
[----:B0-----:R-:W0:Y:S04]  /*3460*/  @P5 ATOMS.ADD R23, [UR5], R23 ;  /* 0x00000017ff17598c */ /* 0x001e280008000005 */
[----:B0-----:R-:W1:Y:S02]  /*3470*/  SHFL.IDX PT, R21, R23, R24, 0x1f ;  /* 0x00001f1817157589 */ /* 0x001e6400000e0000 */
[----:B-1----:R-:W-:-:S02]  /*3480*/  IMAD.IADD R21, R21, 0x1, R22 ;  /* 0x0000000115157824 */ /* 0x002fc400078e0216 */
[----:B------:R-:W-:-:S03]  /*3490*/  VIADD R22, R12, 0x200 ;  /* 0x000002000c167836 */ /* 0x000fc60000000000 */
[----:B------:R-:W-:-:S05]  /*34a0*/  LEA R21, R21, UR4, 0x2 ;  /* 0x0000000415157c11 */ /* 0x000fca000f8e10ff */
[----:B------:R1:W-:Y:S02]  /*34b0*/  STS [R21], R22 ;  /* 0x0000001615007388 */ /* 0x0003e40000000800 */
.L_x_60:
[----:B------:R-:W-:Y:S05]  /*34c0*/  BSYNC B2 ;  /* 0x0000000000027941 */ /* 0x000fea0003800000 */
.L_x_59:
[----:B------:R-:W-:Y:S01]  /*34d0*/  BSSY B2, `(.L_x_61) ;  /* 0x0000017000027945 */ /* 0x000fe20003800000 */
[----:B------:R-:W-:Y:S02]  /*34e0*/  ISETP.GT.U32.AND P5, PT, R0, R27, PT ;  /* 0x0000001b0000720c */ /* 0x000fe40003fa4070 */
[----:B-1----:R-:W-:Y:S01]  /*34f0*/  LOP3.LUT R21, R20, 0xffff, RZ, 0xc0, !PT ;  /* 0x0000ffff14157812 */ /* 0x002fe200078ec0ff */
[----:B------:R-:W-:Y:S10]  /*3500*/  @P0 BRA `(.L_x_62) ;  /* 0x00000000004c0947 */ /* 0x000ff40003800000 */
[----:B------:R-:W1:Y:S01]  /*3510*/  S2R R20, SR_LANEID ;  /* 0x0000000000147919 */ /* 0x000e620000000000 */
[----:B------:R-:W2:Y:S01]  /*3520*/  S2UR UR5, SR_CgaCtaId ;  /* 0x00000000000579c3 */ /* 0x000ea20000008800 */
[----:B------:R-:W-:Y:S01]  /*3530*/  VOTEU.ANY UR6, UPT, PT ;  /* 0x0000000000067886 */ /* 0x000fe200038e0100 */
[----:B------:R-:W-:Y:S01]  /*3540*/  UMOV UR4, 0x400 ;  /* 0x0000040000047882 */ /* 0x000fe20000000000 */
[----:B0-----:R-:W1:Y:S01]  /*3550*/  FLO.U32 R23, UR6 ;  /* 0x0000000600177d00 */ /* 0x001e6200080e0000 */
[----:B------:R-:W-:Y:S01]  /*3560*/  UIADD3 UR4, UR4, 0x4860, URZ ;  /* 0x0000486004047890 */ /* 0x000fe2000fffe03f */
[----:B------:R-:W0:Y:S06]  /*3570*/  S2R R24, SR_LTMASK ;  /* 0x0000000000187919 */ /* 0x000e2c0000003900 */
[----:B------:R-:W3:Y:S01]  /*3580*/  POPC R22, UR6 ;  /* 0x0000000600167d09 */ /* 0x000ee20008000000 */
[----:B--2---:R-:W-:Y:S01]  /*3590*/  ULEA UR4, UR5, UR4, 0x18 ;  /* 0x0000000405047291 */ /* 0x004fe2000f8ec03f */
[----:B-1----:R-:W-:-:S02]  /*35a0*/  ISETP.EQ.U32.AND P0, PT, R23, R20, PT ;  /* 0x000000141700720c */ /* 0x002fc40003f02070 */
[----:B0-----:R-:W-:-:S04]  /*35b0*/  LOP3.LUT R24, R24, UR6, RZ, 0xc0, !PT ;  /* 0x0000000618187c12 */ /* 0x001fc8000f8ec0ff */
[----:B------:R-:W0:Y:S07]  /*35c0*/  POPC R25, R24 ;  /* 0x0000001800197309 */ /* 0x000e2e0000000000 */
[----:B---3--:R-:W1:Y:S04]  /*35d0*/  @P0 ATOMS.ADD R22, [UR4], R22 ;  /* 0x00000016ff16098c */ /* 0x008e680008000004 */
[----:B-1----:R-:W0:Y:S02]  /*35e0*/  SHFL.IDX PT, R20, R22, R23, 0x1f ;  /* 0x00001f1716147589 */ /* 0x002e2400000e0000 */
[----:B0-----:R-:W-:-:S02]  /*35f0*/  IMAD.IADD R20, R20, 0x1, R25 ;  /* 0x0000000114147824 */ /* 0x001fc400078e0219 */
[----:B------:R-:W-:Y:S02]  /*3600*/  VIADD R25, R12, 0x200 ;  /* 0x000002000c197836 */ /* 0x000fe40000000000 */
[----:B------:R-:W-:-:S05]  /*3610*/  IMAD R20, R20, 0x4, R13 ;  /* 0x0000000414147824 */ /* 0x000fca00078e020d */
[----:B------:R1:W-:Y:S04]  /*3620*/  STS [R20+0x2000], R19 ;  /* 0x0020001314007388 */ /* 0x0003e80000000800 */
[----:B------:R1:W-:Y:S02]  /*3630*/  STS [R20], R25 ;  /* 0x0000001914007388 */ /* 0x0003e40000000800 */
.L_x_62:
[----:B------:R-:W-:Y:S05]  /*3640*/  BSYNC B2 ;  /* 0x0000000000027941 */ /* 0x000fea0003800000 */
.L_x_61:
[----:B-1----:R-:W-:Y:S01]  /*3650*/  SHF.R.U32.HI R19, RZ, 0x5, R21 ;  /* 0x00000005ff137819 */ /* 0x002fe20000011615 */
[----:B------:R-:W-:Y:S01]  /*3660*/  BSSY B2, `(.L_x_63) ;  /* 0x0000018000027945 */ /* 0x000fe20003800000 */
[----:B------:R-:W-:Y:S02]  /*3670*/  ISETP.NE.OR P0, PT, R0, R27, P1 ;  /* 0x0000001b0000720c */ /* 0x000fe40000f05670 */
[----:B------:R-:W-:Y:S01]  /*3680*/  LOP3.LUT R25, R19, 0xffff, RZ, 0xc0, !PT ;  /* 0x0000ffff13197812 */ /* 0x000fe200078ec0ff */
[----:B------:R-:W-:Y:S10]  /*3690*/  @!P5 BRA `(.L_x_64) ;  /* 0x000000000050d947 */ /* 0x000ff40003800000 */
[----:B------:R-:W1:Y:S01]  /*36a0*/  S2R R19, SR_LANEID ;  /* 0x0000000000137919 */ /* 0x000e620000000000 */
[----:B------:R-:W2:Y:S01]  /*36b0*/  S2UR UR6, SR_CgaCtaId ;  /* 0x00000000000679c3 */ /* 0x000ea20000008800 */
[----:B------:R-:W-:Y:S01]  /*36c0*/  VOTEU.ANY UR7, UPT, PT ;  /* 0x0000000000077886 */ /* 0x000fe200038e0100 */
[----:B------:R-:W-:Y:S01]  /*36d0*/  UMOV UR4, 0x400 ;  /* 0x0000040000047882 */ /* 0x000fe20000000000 */
[----:B------:R-:W1:Y:S01]  /*36e0*/  FLO.U32 R22, UR7 ;  /* 0x0000000700167d00 */ /* 0x000e6200080e0000 */
[----:B------:R-:W-:Y:S01]  /*36f0*/  UIADD3 UR5, UR4, 0x4868, URZ ;  /* 0x0000486804057890 */ /* 0x000fe2000fffe03f */
[----:B0-----:R-:W0:Y:S01]  /*3700*/  S2R R23, SR_LTMASK ;  /* 0x0000000000177919 */ /* 0x001e220000003900 */
[----:B------:R-:W-:-:S05]  /*3710*/  UIADD3 UR4, UR4, 0x4870, URZ ;  /* 0x0000487004047890 */ /* 0x000fca000fffe03f */
[----:B------:R-:W3:Y:S01]  /*3720*/  POPC R21, UR7 ;  /* 0x0000000700157d09 */ /* 0x000ee20008000000 */
[----:B--2---:R-:W-:Y:S02]  /*3730*/  ULEA UR5, UR6, UR5, 0x18 ;  /* 0x0000000506057291 */ /* 0x004fe4000f8ec03f */
[----:B------:R-:W-:Y:S01]  /*3740*/  ULEA UR4, UR6, UR4, 0x18 ;  /* 0x0000000406047291 */ /* 0x000fe2000f8ec03f */
[----:B-1----:R-:W-:Y:S02]  /*3750*/  ISETP.EQ.U32.AND P5, PT, R22, R19, PT ;  /* 0x000000131600720c */ /* 0x002fe40003fa2070 */
[----:B0-----:R-:W-:-:S04]  /*3760*/  LOP3.LUT R23, R23, UR7, RZ, 0xc0, !PT ;  /* 0x0000000717177c12 */ /* 0x001fc8000f8ec0ff */
[----:B------:R-:W0:Y:S07]  /*3770*/  POPC R20, R23 ;  /* 0x0000001700147309 */ /* 0x000e2e0000000000 */
[----:B---3--:R-:W1:Y:S04]  /*3780*/  @P5 ATOMS.ADD R21, [UR5], R21 ;  /* 0x00000015ff15598c */ /* 0x008e680008000005 */
[----:B-1----:R-:W0:Y:S02]  /*3790*/  SHFL.IDX PT, R19, R21, R22, 0x1f ;  /* 0x00001f1615137589 */ /* 0x002e2400000e0000 */
[----:B0-----:R-:W-:-:S02]  /*37a0*/  IMAD.IADD R19, R19, 0x1, R20 ;  /* 0x0000000113137824 */ /* 0x001fc400078e0214 */
[----:B------:R-:W-:-:S03]  /*37b0*/  VIADD R20, R12, 0x400 ;  /* 0x000004000c147836 */ /* 0x000fc60000000000 */
[----:B------:R-:W-:-:S05]  /*37c0*/  LEA R19, R19, UR4, 0x2 ;  /* 0x0000000413137c11 */ /* 0x000fca000f8e10ff */
[----:B------:R1:W-:Y:S02]  /*37d0*/  STS [R19], R20 ;  /* 0x0000001413007388 */ /* 0x0003e40000000800 */
.L_x_64:
[----:B------:R-:W-:Y:S05]  /*37e0*/  BSYNC B2 ;  /* 0x0000000000027941 */ /* 0x000fea0003800000 */
.L_x_63:
[----:B------:R-:W-:Y:S01]  /*37f0*/  BSSY B2, `(.L_x_65) ;  /* 0x0000016000027945 */ /* 0x000fe20003800000 */
[----:B------:R-:W-:-:S03]  /*3800*/  ISETP.GT.U32.AND P5, PT, R0, R25, PT ;  /* 0x000000190000720c */ /* 0x000fc60003fa4070 */
[----:B------:R-:W-:Y:S10]  /*3810*/  @P0 BRA `(.L_x_66) ;  /* 0x00000000004c0947 */ /* 0x000ff40003800000 */
[----:B-1----:R-:W1:Y:S01]  /*3820*/  S2R R19, SR_LANEID ;  /* 0x0000000000137919 */ /* 0x002e620000000000 */
[----:B------:R-:W2:Y:S01]  /*3830*/  S2UR UR5, SR_CgaCtaId ;  /* 0x00000000000579c3 */ /* 0x000ea20000008800 */
[----:B------:R-:W-:Y:S01]  /*3840*/  VOTEU.ANY UR6, UPT, PT ;  /* 0x0000000000067886 */ /* 0x000fe200038e0100 */
[----:B------:R-:W-:Y:S01]  /*3850*/  UMOV UR4, 0x400 ;  /* 0x0000040000047882 */ /* 0x000fe20000000000 */
[----:B------:R-:W1:Y:S01]  /*3860*/  FLO.U32 R22, UR6 ;  /* 0x0000000600167d00 */ /* 0x000e6200080e0000 */
[----:B------:R-:W-:Y:S01]  /*3870*/  UIADD3 UR4, UR4, 0x4860, URZ ;  /* 0x0000486004047890 */ /* 0x000fe2000fffe03f */
[----:B0-----:R-:W0:Y:S06]  /*3880*/  S2R R23, SR_LTMASK ;  /* 0x0000000000177919 */ /* 0x001e2c0000003900 */
[----:B------:R-:W3:Y:S01]  /*3890*/  POPC R21, UR6 ;  /* 0x0000000600157d09 */ /* 0x000ee20008000000 */
[----:B--2---:R-:W-:Y:S01]  /*38a0*/  ULEA UR4, UR5, UR4, 0x18 ;  /* 0x0000000405047291 */ /* 0x004fe2000f8ec03f */
[----:B-1----:R-:W-:-:S02]  /*38b0*/  ISETP.EQ.U32.AND P0, PT, R22, R19, PT ;  /* 0x000000131600720c */ /* 0x002fc40003f02070 */
[----:B0-----:R-:W-:-:S06]  /*38c0*/  LOP3.LUT R23, R23, UR6, RZ, 0xc0, !PT ;  /* 0x0000000617177c12 */ /* 0x001fcc000f8ec0ff */
[----:B------:R-:W0:Y:S05]  /*38d0*/  POPC R23, R23 ;  /* 0x0000001700177309 */ /* 0x000e2a0000000000 */
[----:B---3--:R-:W1:Y:S04]  /*38e0*/  @P0 ATOMS.ADD R21, [UR4], R21 ;  /* 0x00000015ff15098c */ /* 0x008e680008000004 */
[----:B-1----:R-:W0:Y:S02]  /*38f0*/  SHFL.IDX PT, R20, R21, R22, 0x1f ;  /* 0x00001f1615147589 */ /* 0x002e2400000e0000 */
[----:B0-----:R-:W-:-:S04]  /*3900*/  IMAD.IADD R20, R20, 0x1, R23 ;  /* 0x0000000114147824 */ /* 0x001fc800078e0217 */
[----:B------:R-:W-:Y:S02]  /*3910*/  IMAD R19, R20, 0x4, R13 ;  /* 0x0000000414137824 */ /* 0x000fe400078e020d */
[----:B------:R-:W-:-:S03]  /*3920*/  VIADD R20, R12, 0x400 ;  /* 0x000004000c147836 */ /* 0x000fc60000000000 */
[----:B------:R2:W-:Y:S04]  /*3930*/  STS [R19+0x2000], R18 ;  /* 0x0020001213007388 */ /* 0x0005e80000000800 */
[----:B------:R2:W-:Y:S02]  /*3940*/  STS [R19], R20 ;  /* 0x0000001413007388 */ /* 0x0005e40000000800 */
.L_x_66:
[----:B------:R-:W-:Y:S05]  /*3950*/  BSYNC B2 ;  /* 0x0000000000027941 */ /* 0x000fea0003800000 */
.L_x_65:
[----:B------:R-:W-:Y:S01]  /*3960*/  BSSY B2, `(.L_x_67) ;  /* 0x0000017000027945 */ /* 0x000fe20003800000 */
[----:B------:R-:W-:-:S03]  /*3970*/  ISETP.NE.OR P0, PT, R0, R25, P1 ;  /* 0x000000190000720c */ /* 0x000fc60000f05670 */
[----:B------:R-:W-:Y:S10]  /*3980*/  @!P5 BRA `(.L_x_68) ;  /* 0x000000000050d947 */ /* 0x000ff40003800000 */
[----:B--2---:R-:W2:Y:S01]  /*3990*/  S2R R18, SR_LANEID ;  /* 0x0000000000127919 */ /* 0x004ea20000000000 */
[----:B------:R-:W3:Y:S01]  /*39a0*/  S2UR UR6, SR_CgaCtaId ;  /* 0x00000000000679c3 */ /* 0x000ee20000008800 */
[----:B------:R-:W-:Y:S01]  /*39b0*/  VOTEU.ANY UR7, UPT, PT ;  /* 0x0000000000077886 */ /* 0x000fe200038e0100 */
[----:B------:R-:W-:Y:S01]  /*39c0*/  UMOV UR4, 0x400 ;  /* 0x0000040000047882 */ /* 0x000fe20000000000 */
[----:B------:R-:W2:Y:S01]  /*39d0*/  FLO.U32 R21, UR7 ;  /* 0x0000000700157d00 */ /* 0x000ea200080e0000 */
[----:B------:R-:W-:Y:S01]  /*39e0*/  UIADD3 UR5, UR4, 0x4868, URZ ;  /* 0x0000486804057890 */ /* 0x000fe2000fffe03f */
[----:B------:R-:W4:Y:S01]  /*39f0*/  S2R R22, SR_LTMASK ;  /* 0x0000000000167919 */ /* 0x000f220000003900 */
[----:B------:R-:W-:-:S05]  /*3a00*/  UIADD3 UR4, UR4, 0x4870, URZ ;  /* 0x0000487004047890 */ /* 0x000fca000fffe03f */
[----:B-1----:R-:W1:Y:S01]  /*3a10*/  POPC R20, UR7 ;  /* 0x0000000700147d09 */ /* 0x002e620008000000 */
[----:B---3--:R-:W-:Y:S02]  /*3a20*/  ULEA UR5, UR6, UR5, 0x18 ;  /* 0x0000000506057291 */ /* 0x008fe4000f8ec03f */
[----:B------:R-:W-:Y:S01]  /*3a30*/  ULEA UR4, UR6, UR4, 0x18 ;  /* 0x0000000406047291 */ /* 0x000fe2000f8ec03f */
[----:B--2---:R-:W-:Y:S02]  /*3a40*/  ISETP.EQ.U32.AND P5, PT, R21, R18, PT ;  /* 0x000000121500720c */ /* 0x004fe40003fa2070 */
[----:B----4-:R-:W-:-:S04]  /*3a50*/  LOP3.LUT R22, R22, UR7, RZ, 0xc0, !PT ;  /* 0x0000000716167c12 */ /* 0x010fc8000f8ec0ff */
[----:B------:R-:W2:Y:S07]  /*3a60*/  POPC R19, R22 ;  /* 0x0000001600137309 */ /* 0x000eae0000000000 */
[----:B-1----:R-:W1:Y:S04]  /*3a70*/  @P5 ATOMS.ADD R20, [UR5], R20 ;  /* 0x00000014ff14598c */ /* 0x002e680008000005 */
[----:B-1----:R-:W2:Y:S02]  /*3a80*/  SHFL.IDX PT, R18, R20, R21, 0x1f ;  /* 0x00001f1514127589 */ /* 0x002ea400000e0000 */
[----:B--2---:R-:W-:-:S02]  /*3a90*/  IMAD.IADD R18, R18, 0x1, R19 ;  /* 0x0000000112127824 */ /* 0x004fc400078e0213 */
[----:B------:R-:W-:-:S03]  /*3aa0*/  VIADD R19, R12, 0x600 ;  /* 0x000006000c137836 */ /* 0x000fc60000000000 */
[----:B------:R-:W-:-:S05]  /*3ab0*/  LEA R18, R18, UR4, 0x2 ;  /* 0x0000000412127c11 */ /* 0x000fca000f8e10ff */
[----:B------:R3:W-:Y:S02]  /*3ac0*/  STS [R18], R19 ;  /* 0x0000001312007388 */ /* 0x0007e40000000800 */
.L_x_68:
[----:B------:R-:W-:Y:S05]  /*3ad0*/  BSYNC B2 ;  /* 0x0000000000027941 */ /* 0x000fea0003800000 */
.L_x_67:
[----:B------:R-:W-:Y:S04]  /*3ae0*/  BSSY B2, `(.L_x_69) ;  /* 0x0000015000027945 */ /* 0x000fe80003800000 */
[----:B------:R-:W-:Y:S05]  /*3af0*/  @P0 BRA `(.L_x_70) ;  /* 0x00000000004c0947 */ /* 0x000fea0003800000 */
[----:B--23--:R-:W2:Y:S01]  /*3b00*/  S2R R18, SR_LANEID ;  /* 0x0000000000127919 */ /* 0x00cea20000000000 */
[----:B------:R-:W3:Y:S01]  /*3b10*/  S2UR UR5, SR_CgaCtaId ;  /* 0x00000000000579c3 */ /* 0x000ee20000008800 */
[----:B------:R-:W-:Y:S01]  /*3b20*/  VOTEU.ANY UR6, UPT, PT ;  /* 0x0000000000067886 */ /* 0x000fe200038e0100 */
[----:B------:R-:W-:Y:S01]  /*3b30*/  UMOV UR4, 0x400 ;  /* 0x0000040000047882 */ /* 0x000fe20000000000 */
[----:B------:R-:W2:Y:S01]  /*3b40*/  FLO.U32 R21, UR6 ;  /* 0x0000000600157d00 */ /* 0x000ea200080e0000 */
[----:B------:R-:W-:Y:S01]  /*3b50*/  UIADD3 UR4, UR4, 0x4860, URZ ;  /* 0x0000486004047890 */ /* 0x000fe2000fffe03f */
[----:B------:R-:W4:Y:S06]  /*3b60*/  S2R R22, SR_LTMASK ;  /* 0x0000000000167919 */ /* 0x000f2c0000003900 */
[----:B-1----:R-:W1:Y:S01]  /*3b70*/  POPC R20, UR6 ;  /* 0x0000000600147d09 */ /* 0x002e620008000000 */
[----:B---3--:R-:W-:Y:S01]  /*3b80*/  ULEA UR4, UR5, UR4, 0x18 ;  /* 0x0000000405047291 */ /* 0x008fe2000f8ec03f */
[----:B--2---:R-:W-:-:S02]  /*3b90*/  ISETP.EQ.U32.AND P0, PT, R21, R18, PT ;  /* 0x000000121500720c */ /* 0x004fc40003f02070 */
[----:B----4-:R-:W-:-:S04]  /*3ba0*/  LOP3.LUT R22, R22, UR6, RZ, 0xc0, !PT ;  /* 0x0000000616167c12 */ /* 0x010fc8000f8ec0ff */
[----:B------:R-:W2:Y:S07]  /*3bb0*/  POPC R19, R22 ;  /* 0x0000001600137309 */ /* 0x000eae0000000000 */
[----:B-1----:R-:W1:Y:S04]  /*3bc0*/  @P0 ATOMS.ADD R20, [UR4], R20 ;  /* 0x00000014ff14098c */ /* 0x002e680008000004 */
[----:B-1----:R-:W2:Y:S02]  /*3bd0*/  SHFL.IDX PT, R18, R20, R21, 0x1f ;  /* 0x00001f1514127589 */ /* 0x002ea400000e0000 */
[----:B--2---:R-:W-:-:S04]  /*3be0*/  IMAD.IADD R18, R18, 0x1, R19 ;  /* 0x0000000112127824 */ /* 0x004fc800078e0213 */
[----:B------:R-:W-:Y:S02]  /*3bf0*/  IMAD R19, R18, 0x4, R13 ;  /* 0x0000000412137824 */ /* 0x000fe400078e020d */
[----:B------:R-:W-:-:S03]  /*3c00*/  VIADD R18, R12, 0x600 ;  /* 0x000006000c127836 */ /* 0x000fc60000000000 */
[----:B------:R4:W-:Y:S04]  /*3c10*/  STS [R19+0x2000], R16 ;  /* 0x0020001013007388 */ /* 0x0009e80000000800 */
[----:B------:R4:W-:Y:S02]  /*3c20*/  STS [R19], R18 ;  /* 0x0000001213007388 */ /* 0x0009e40000000800 */
.L_x_70:
[----:B------:R-:W-:Y:S05]  /*3c30*/  BSYNC B2 ;  /* 0x0000000000027941 */ /* 0x000fea0003800000 */
.L_x_69:
[----:B0-----:R-:W-:Y:S02]  /*3c40*/  VIADD R12, R12, 0x800 ;  /* 0x000008000c0c7836 */ /* 0x001fe40000000000 */
[----:B------:R-:W-:-:S03]  /*3c50*/  IMAD.WIDE R14, R17, 0x4, R14 ;  /* 0x00000004110e7825 */ /* 0x000fc600078e020e */
[----:B------:R-:W-:Y:S01]  /*3c60*/  ISETP.GE.AND P0, PT, R12, R11, PT ;  /* 0x0000000b0c00720c */ /* 0x000fe20003f06270 */
[----:B------:R-:W-:Y:S02]  /*3c70*/  IMAD.MOV.U32 R22, RZ, RZ, R14 ;  /* 0x000000ffff167224 */ /* 0x000fe400078e000e */
[----:B------:R-:W-:-:S10]  /*3c80*/  IMAD.MOV.U32 R23, RZ, RZ, R15 ;  /* 0x000000ffff177224 */ /* 0x000fd400078e000f */
[----:B------:R-:W-:Y:S05]  /*3c90*/  @!P0 BRA `(.L_x_71) ;  /* 0xfffffff000748947 */ /* 0x000fea000383ffff */
.L_x_47:
[----:B------:R-:W-:Y:S05]  /*3ca0*/  BSYNC B1 ;  /* 0x0000000000017941 */ /* 0x000fea0003800000 */
.L_x_46:
[----:B------:R-:W-:Y:S05]  /*3cb0*/  BRA `(.L_x_72) ;  /* 0x0000001400f07947 */ /* 0x000fea0003800000 */
.L_x_45:
[----:B------:R-:W2:Y:S01]  /*3cc0*/  LDC R13, c[0x0][0x210] ;  /* 0x00008400ff0d7b82 */ /* 0x000ea20000000800 */
[----:B------:R-:W-:Y:S01]  /*3cd0*/  ULDC UR4, c[0x0][0x230] ;  /* 0x00008c0000047ab9 */ /* 0x000fe20000000800 */
[----:B------:R-:W-:Y:S01]  /*3ce0*/  BSSY B1, `(.L_x_73) ;  /* 0x00000fa000017945 */ /* 0x000fe20003800000 */
[----:B------:R-:W-:-:S04]  /*3cf0*/  IMAD.WIDE R16, R9, UR4, R2 ;  /* 0x0000000409107c25 */ /* 0x000fc8000f8e0202 */
[----:B--2---:R-:W-:-:S05]  /*3d00*/  IMAD.U32 R12, R16, 0x4, R13 ;  /* 0x00000004100c7824 */ /* 0x004fca00078e000d */
        /* <DEDUP_REMOVED lines=8> */
[--C-:B------:R-:W-:Y:S01]  /*3d90*/  SHF.R.S32.HI R27, RZ, 0x1f, R19.reuse ;  /* 0x0000001fff1b7819 */ /* 0x100fe20000011413 */
[----:B------:R-:W-:-:S05]  /*3da0*/  IMAD.IADD R12, R7, 0x1, -R19 ;  /* 0x00000001070c7824 */ /* 0x000fca00078e0a13 */
[----:B------:R-:W-:-:S04]  /*3db0*/  SHF.R.S32.HI R15, RZ, 0x1f, R12 ;  /* 0x0000001fff0f7819 */ /* 0x000fc8000001140c */
[----:B------:R-:W-:-:S04]  /*3dc0*/  LEA.HI R15, R15, R12, RZ, 0x2 ;  /* 0x0000000c0f0f7211 */ /* 0x000fc800078f10ff */
[----:B------:R-:W-:-:S04]  /*3dd0*/  SHF.R.S32.HI R23, RZ, 0x2, R15 ;  /* 0x00000002ff177819 */ /* 0x000fc8000001140f */
[----:B------:R-:W-:-:S13]  /*3de0*/  ISETP.GT.AND P0, PT, R23, R4, PT ;  /* 0x000000041700720c */ /* 0x000fda0003f04270 */
[----:B------:R-:W-:Y:S05]  /*3df0*/  @!P0 BRA `(.L_x_74) ;  /* 0x0000000c00a08947 */ /* 0x000fea0003800000 */
[----:B------:R-:W2:Y:S01]  /*3e00*/  LDS R14, [R21+0x4864] ;  /* 0x00486400150e7984 */ /* 0x000ea20000000800 */
[----:B------:R-:W-:Y:S01]  /*3e10*/  IADD3 R12, P0, R16, R19, RZ ;  /* 0x00000013100c7210 */ /* 0x000fe20007f1e0ff */
[----:B------:R-:W-:Y:S01]  /*3e20*/  ULDC UR4, c[0x0][0x214] ;  /* 0x0000850000047ab9 */ /* 0x000fe20000000800 */
[--C-:B------:R-:W-:Y:S02]  /*3e30*/  IMAD.MOV.U32 R22, RZ, RZ, R4.reuse ;  /* 0x000000ffff167224 */ /* 0x100fe400078e0004 */
[----:B------:R-:W-:Y:S01]  /*3e40*/  LEA R20, P5, R12, R13, 0x2 ;  /* 0x0000000d0c147211 */ /* 0x000fe200078a10ff */
[----:B------:R-:W-:Y:S02]  /*3e50*/  IMAD.X R25, R17, 0x1, R27, P0 ;  /* 0x0000000111197824 */ /* 0x000fe400000e061b */
[----:B------:R-:W-:-:S03]  /*3e60*/  IMAD.MOV.U32 R18, RZ, RZ, R4 ;  /* 0x000000ffff127224 */ /* 0x000fc600078e0004 */
[----:B------:R-:W-:Y:S02]  /*3e70*/  LEA.HI.X R25, R12, UR4, R25, 0x2, P5 ;  /* 0x000000040c197c11 */ /* 0x000fe4000a8f1419 */
[----:B--2---:R-:W-:-:S13]  /*3e80*/  ISETP.GT.AND P1, PT, R14, 0x800, PT ;  /* 0x000008000e00780c */ /* 0x004fda0003f24270 */
.L_x_91:
[----:B--234-:R-:W-:-:S04]  /*3e90*/  SHF.R.S64 R13, RZ, 0x1c, R18 ;  /* 0x0000001cff0d7819 */ /* 0x01cfc80000001012 */
[----:B------:R-:W-:-:S04]  /*3ea0*/  IADD3 R12, P0, R13, R20, RZ ;  /* 0x000000140d0c7210 */ /* 0x000fc80007f1e0ff */
[----:B------:R-:W-:-:S06]  /*3eb0*/  LEA.HI.X.SX32 R13, R18, R25, 0x4, P0 ;  /* 0x00000019120d7211 */ /* 0x000fcc00000f26ff */
[----:B------:R-:W2:Y:S01]  /*3ec0*/  LDG.E.128 R12, desc[UR8][R12.64] ;  /* 0x000000080c0c7981 */ /* 0x000ea2000c1e1d00 */
[----:B------:R-:W-:Y:S01]  /*3ed0*/  BSSY B2, `(.L_x_75) ;  /* 0x000002a000027945 */ /* 0x000fe20003800000 */
[----:B------:R-:W-:Y:S01]  /*3ee0*/  IMAD R22, R22, 0x4, R19 ;  /* 0x0000000416167824 */ /* 0x000fe200078e0213 */
[----:B--2---:R-:W2:Y:S08]  /*3ef0*/  F2F.F16.F32 R28, R12 ;  /* 0x0000000c001c7304 */ /* 0x004eb00000200800 */
[----:B------:R-:W3:Y:S01]  /*3f00*/  F2F.F16.F32 R26, R14 ;  /* 0x0000000e001a7304 */ /* 0x000ee20000200800 */
[----:B--2---:R-:W-:-:S07]  /*3f10*/  PRMT R24, R28, 0x9910, RZ ;  /* 0x000099101c187816 */ /* 0x004fce00000000ff */
[----:B------:R-:W2:Y:S01]  /*3f20*/  F2F.F16.F32 R29, R13 ;  /* 0x0000000d001d7304 */ /* 0x000ea20000200800 */
[----:B------:R-:W-:Y:S02]  /*3f30*/  ISETP.GE.AND P0, PT, R24, RZ, PT ;  /* 0x000000ff1800720c */ /* 0x000fe40003f06270 */
[----:B---3--:R-:W-:-:S04]  /*3f40*/  PRMT R30, R26, 0x9910, RZ ;  /* 0x000099101a1e7816 */ /* 0x008fc800000000ff */
[----:B------:R-:W-:Y:S02]  /*3f50*/  ISETP.GE.AND P5, PT, R30, RZ, PT ;  /* 0x000000ff1e00720c */ /* 0x000fe40003fa6270 */
[----:B--2---:R-:W-:-:S05]  /*3f60*/  PRMT R24, R29, 0x9910, RZ ;  /* 0x000099101d187816 */ /* 0x004fca00000000ff */
[----:B------:R-:W-:Y:S02]  /*3f70*/  @P0 LOP3.LUT R28, R28, 0x7fe0, RZ, 0xc, !PT ;  /* 0x00007fe01c1c0812 */ /* 0x000fe400078e0cff */
[----:B------:R-:W-:Y:S02]  /*3f80*/  ISETP.GE.AND P0, PT, R24, RZ, PT ;  /* 0x000000ff1800720c */ /* 0x000fe40003f06270 */
[----:B------:R-:W-:Y:S01]  /*3f90*/  LOP3.LUT R28, R28, 0xffff, RZ, 0xc0, !PT ;  /* 0x0000ffff1c1c7812 */ /* 0x000fe200078ec0ff */
[----:B------:R-:W2:Y:S01]  /*3fa0*/  F2F.F16.F32 R24, R15 ;  /* 0x0000000f00187304 */ /* 0x000ea20000200800 */
[----:B------:R-:W-:Y:S02]  /*3fb0*/  @P5 LOP3.LUT R26, R26, 0x7fe0, RZ, 0xc, !PT ;  /* 0x00007fe01a1a5812 */ /* 0x000fe400078e0cff */
[----:B------:R-:W-:-:S04]  /*3fc0*/  SHF.R.U32.HI R28, RZ, 0x5, R28 ;  /* 0x00000005ff1c7819 */ /* 0x000fc8000001161c */
[----:B------:R-:W-:-:S03]  /*3fd0*/  LOP3.LUT R31, R28, 0xffff, RZ, 0xc0, !PT ;  /* 0x0000ffff1c1f7812 */ /* 0x000fc600078ec0ff */
[----:B------:R-:W-:Y:S02]  /*3fe0*/  @P0 LOP3.LUT R29, R29, 0x7fe0, RZ, 0xc, !PT ;  /* 0x00007fe01d1d0812 */ /* 0x000fe400078e0cff */
[CC--:B-1----:R-:W-:Y:S02]  /*3ff0*/  ISETP.GT.U32.AND P5, PT, R0.reuse, R31.reuse, PT ;  /* 0x0000001f0000720c */ /* 0x0c2fe40003fa4070 */
[----:B------:R-:W-:Y:S02]  /*4000*/  ISETP.NE.OR P0, PT, R0, R31, P1 ;  /* 0x0000001f0000720c */ /* 0x000fe40000f05670 */
[----:B--2---:R-:W-:Y:S02]  /*4010*/  PRMT R31, R24, 0x9910, RZ ;  /* 0x00009910181f7816 */ /* 0x004fe400000000ff */
[----:B------:R-:W-:-:S07]  /*4020*/  LOP3.LUT R30, R29, 0xffff, RZ, 0xc0, !PT ;  /* 0x0000ffff1d1e7812 */ /* 0x000fce00078ec0ff */
        /* <DEDUP_REMOVED lines=9> */
[----:B------:R-:W4:Y:S01]  /*40c0*/  POPC R32, UR7 ;  /* 0x0000000700207d09 */ /* 0x000f220008000000 */
[----:B--2---:R-:W-:Y:S02]  /*40d0*/  ULEA UR5, UR6, UR5, 0x18 ;  /* 0x0000000506057291 */ /* 0x004fe4000f8ec03f */
[----:B------:R-:W-:Y:S01]  /*40e0*/  ULEA UR4, UR6, UR4, 0x18 ;  /* 0x0000000406047291 */ /* 0x000fe2000f8ec03f */
[----:B-1----:R-:W-:Y:S02]  /*40f0*/  ISETP.EQ.U32.AND P5, PT, R33, R28, PT ;  /* 0x0000001c2100720c */ /* 0x002fe40003fa2070 */
[----:B---3--:R-:W-:-:S04]  /*4100*/  LOP3.LUT R34, R34, UR7, RZ, 0xc0, !PT ;  /* 0x0000000722227c12 */ /* 0x008fc8000f8ec0ff */
[----:B------:R-:W1:Y:S07]  /*4110*/  POPC R29, R34 ;  /* 0x00000022001d7309 */ /* 0x000e6e0000000000 */
[----:B----4-:R-:W2:Y:S04]  /*4120*/  @P5 ATOMS.ADD R32, [UR5], R32 ;  /* 0x00000020ff20598c */ /* 0x010ea80008000005 */
[----:B--2---:R-:W1:Y:S02]  /*4130*/  SHFL.IDX PT, R28, R32, R33, 0x1f ;  /* 0x00001f21201c7589 */ /* 0x004e6400000e0000 */
[----:B-1----:R-:W-:-:S05]  /*4140*/  IMAD.IADD R28, R28, 0x1, R29 ;  /* 0x000000011c1c7824 */ /* 0x002fca00078e021d */
[----:B------:R-:W-:-:S05]  /*4150*/  LEA R29, R28, UR4, 0x2 ;  /* 0x000000041c1d7c11 */ /* 0x000fca000f8e10ff */
[----:B------:R1:W-:Y:S02]  /*4160*/  STS [R29], R22 ;  /* 0x000000161d007388 */ /* 0x0003e40000000800 */
.L_x_76:
[----:B------:R-:W-:Y:S05]  /*4170*/  BSYNC B2 ;  /* 0x0000000000027941 */ /* 0x000fea0003800000 */
.L_x_75:
[----:B------:R-:W-:Y:S01]  /*4180*/  SHF.R.U32.HI R28, RZ, 0x5, R30 ;  /* 0x00000005ff1c7819 */ /* 0x000fe2000001161e */
[----:B------:R-:W-:Y:S01]  /*4190*/  BSSY B2, `(.L_x_77) ;  /* 0x0000016000027945 */ /* 0x000fe20003800000 */
[----:B------:R-:W-:Y:S02]  /*41a0*/  ISETP.GE.AND P5, PT, R31, RZ, PT ;  /* 0x000000ff1f00720c */ /* 0x000fe40003fa6270 */
[----:B------:R-:W-:Y:S01]  /*41b0*/  LOP3.LUT R33, R28, 0xffff, RZ, 0xc0, !PT ;  /* 0x0000ffff1c217812 */ /* 0x000fe200078ec0ff */
[----:B------:R-:W-:Y:S10]  /*41c0*/  @P0 BRA `(.L_x_78) ;  /* 0x0000000000480947 */ /* 0x000ff40003800000 */
        /* <DEDUP_REMOVED lines=18> */
.L_x_78:
[----:B------:R-:W-:Y:S05]  /*42f0*/  BSYNC B2 ;  /* 0x0000000000027941 */ /* 0x000fea0003800000 */
.L_x_77:
[----:B------:R-:W-:Y:S01]  /*4300*/  @P5 LOP3.LUT R24, R24, 0x7fe0, RZ, 0xc, !PT ;  /* 0x00007fe018185812 */ /* 0x000fe200078e0cff */
[----:B------:R-:W-:Y:S01]  /*4310*/  BSSY B2, `(.L_x_79) ;  /* 0x000001b000027945 */ /* 0x000fe20003800000 */
[-C--:B------:R-:W-:Y:S02]  /*4320*/  ISETP.GT.U32.AND P5, PT, R0, R33.reuse, PT ;  /* 0x000000210000720c */ /* 0x080fe40003fa4070 */
[----:B--2---:R-:W-:Y:S02]  /*4330*/  LOP3.LUT R12, R26, 0xffff, RZ, 0xc0, !PT ;  /* 0x0000ffff1a0c7812 */ /* 0x004fe400078ec0ff */
[----:B------:R-:W-:Y:S02]  /*4340*/  ISETP.NE.OR P0, PT, R0, R33, P1 ;  /* 0x000000210000720c */ /* 0x000fe40000f05670 */
[----:B------:R-:W-:-:S04]  /*4350*/  SHF.R.U32.HI R12, RZ, 0x5, R12 ;  /* 0x00000005ff0c7819 */ /* 0x000fc8000001160c */
[----:B------:R-:W-:-:S03]  /*4360*/  LOP3.LUT R33, R12, 0xffff, RZ, 0xc0, !PT ;  /* 0x0000ffff0c217812 */ /* 0x000fc600078ec0ff */
[----:B------:R-:W-:Y:S05]  /*4370*/  @!P5 BRA `(.L_x_80) ;  /* 0x000000000050d947 */ /* 0x000fea0003800000 */
[----:B-1----:R-:W1:Y:S01]  /*4380*/  S2R R29, SR_LANEID ;  /* 0x00000000001d7919 */ /* 0x002e620000000000 */
        /* <DEDUP_REMOVED lines=15> */
[----:B-1----:R-:W-:-:S02]  /*4480*/  IMAD.IADD R12, R12, 0x1, R29 ;  /* 0x000000010c0c7824 */ /* 0x002fc400078e021d */
[----:B------:R-:W-:-:S03]  /*4490*/  VIADD R29, R22, 0x1 ;  /* 0x00000001161d7836 */ /* 0x000fc60000000000 */
[----:B------:R-:W-:-:S05]  /*44a0*/  LEA R12, R12, UR4, 0x2 ;  /* 0x000000040c0c7c11 */ /* 0x000fca000f8e10ff */
[----:B------:R2:W-:Y:S02]  /*44b0*/  STS [R12], R29 ;  /* 0x0000001d0c007388 */ /* 0x0005e40000000800 */
.L_x_80:
[----:B------:R-:W-:Y:S05]  /*44c0*/  BSYNC B2 ;  /* 0x0000000000027941 */ /* 0x000fea0003800000 */
.L_x_79:
[----:B------:R-:W-:Y:S01]  /*44d0*/  BSSY B2, `(.L_x_81) ;  /* 0x0000017000027945 */ /* 0x000fe20003800000 */
[----:B------:R-:W-:Y:S02]  /*44e0*/  ISETP.GT.U32.AND P5, PT, R0, R33, PT ;  /* 0x000000210000720c */ /* 0x000fe40003fa4070 */
[----:B------:R-:W-:Y:S01]  /*44f0*/  LOP3.LUT R24, R24, 0xffff, RZ, 0xc0, !PT ;  /* 0x0000ffff18187812 */ /* 0x000fe200078ec0ff */
[----:B------:R-:W-:Y:S10]  /*4500*/  @P0 BRA `(.L_x_82) ;  /* 0x00000000004c0947 */ /* 0x000ff40003800000 */
[----:B-12---:R-:W1:Y:S01]  /*4510*/  S2R R29, SR_LANEID ;  /* 0x00000000001d7919 */ /* 0x006e620000000000 */
        /* <DEDUP_REMOVED lines=11> */
[----:B----4-:R-:W2:Y:S04]  /*45d0*/  @P0 ATOMS.ADD R29, [UR4], R26 ;  /* 0x0000001aff1d098c */ /* 0x010ea80008000004 */
[----:B--2---:R-:W1:Y:S02]  /*45e0*/  SHFL.IDX PT, R12, R29, R28, 0x1f ;  /* 0x00001f1c1d0c7589 */ /* 0x004e6400000e0000 */
[----:B-1----:R-:W-:-:S02]  /*45f0*/  IMAD.IADD R12, R12, 0x1, R31 ;  /* 0x000000010c0c7824 */ /* 0x002fc400078e021f */
[----:B------:R-:W-:Y:S02]  /*4600*/  VIADD R31, R22, 0x1 ;  /* 0x00000001161f7836 */ /* 0x000fe40000000000 */
[----:B------:R-:W-:-:S05]  /*4610*/  IMAD R12, R12, 0x4, R21 ;  /* 0x000000040c0c7824 */ /* 0x000fca00078e0215 */
[----:B------:R3:W-:Y:S04]  /*4620*/  STS [R12+0x2000], R13 ;  /* 0x0020000d0c007388 */ /* 0x0007e80000000800 */
[----:B------:R3:W-:Y:S02]  /*4630*/  STS [R12], R31 ;  /* 0x0000001f0c007388 */ /* 0x0007e40000000800 */
.L_x_82:
[----:B------:R-:W-:Y:S05]  /*4640*/  BSYNC B2 ;  /* 0x0000000000027941 */ /* 0x000fea0003800000 */
.L_x_81:
[----:B--23--:R-:W-:Y:S01]  /*4650*/  SHF.R.U32.HI R12, RZ, 0x5, R24 ;  /* 0x00000005ff0c7819 */ /* 0x00cfe20000011618 */
[----:B------:R-:W-:Y:S01]  /*4660*/  BSSY B2, `(.L_x_83) ;  /* 0x0000018000027945 */ /* 0x000fe20003800000 */
[----:B------:R-:W-:Y:S02]  /*4670*/  ISETP.NE.OR P0, PT, R0, R33, P1 ;  /* 0x000000210000720c */ /* 0x000fe40000f05670 */
[----:B------:R-:W-:Y:S01]  /*4680*/  LOP3.LUT R31, R12, 0xffff, RZ, 0xc0, !PT ;  /* 0x0000ffff0c1f7812 */ /* 0x000fe200078ec0ff */
[----:B------:R-:W-:Y:S10]  /*4690*/  @!P5 BRA `(.L_x_84) ;  /* 0x000000000050d947 */ /* 0x000ff40003800000 */
[----:B------:R-:W2:Y:S01]  /*46a0*/  S2R R13, SR_LANEID ;  /* 0x00000000000d7919 */ /* 0x000ea20000000000 */
[----:B------:R-:W3:Y:S01]  /*46b0*/  S2UR UR6, SR_CgaCtaId ;  /* 0x00000000000679c3 */ /* 0x000ee20000008800 */
[----:B------:R-:W-:Y:S01]  /*46c0*/  VOTEU.ANY UR7, UPT, PT ;  /* 0x0000000000077886 */ /* 0x000fe200038e0100 */
[----:B------:R-:W-:Y:S01]  /*46d0*/  UMOV UR4, 0x400 ;  /* 0x0000040000047882 */ /* 0x000fe20000000000 */
[----:B------:R-:W2:Y:S01]  /*46e0*/  FLO.U32 R26, UR7 ;  /* 0x00000007001a7d00 */ /* 0x000ea200080e0000 */
[----:B------:R-:W-:Y:S01]  /*46f0*/  UIADD3 UR5, UR4, 0x4868, URZ ;  /* 0x0000486804057890 */ /* 0x000fe2000fffe03f */
[----:B------:R-:W4:Y:S01]  /*4700*/  S2R R28, SR_LTMASK ;  /* 0x00000000001c7919 */ /* 0x000f220000003900 */
[----:B------:R-:W-:-:S05]  /*4710*/  UIADD3 UR4, UR4, 0x4870, URZ ;  /* 0x0000487004047890 */ /* 0x000fca000fffe03f */
[----:B------:R-:W1:Y:S01]  /*4720*/  POPC R24, UR7 ;  /* 0x0000000700187d09 */ /* 0x000e620008000000 */
        /* <DEDUP_REMOVED lines=11> */
.L_x_84:
[----:B------:R-:W-:Y:S05]  /*47e0*/  BSYNC B2 ;  /* 0x0000000000027941 */ /* 0x000fea0003800000 */
.L_x_83:
[----:B------:R-:W-:Y:S01]  /*47f0*/  BSSY B2, `(.L_x_85) ;  /* 0x0000016000027945 */ /* 0x000fe20003800000 */
[----:B------:R-:W-:-:S03]  /*4800*/  ISETP.GT.U32.AND P5, PT, R0, R31, PT ;  /* 0x0000001f0000720c */ /* 0x000fc60003fa4070 */
[----:B------:R-:W-:Y:S10]  /*4810*/  @P0 BRA `(.L_x_86) ;  /* 0x00000000004c0947 */ /* 0x000ff40003800000 */
[----:B--2---:R-:W2:Y:S01]  /*4820*/  S2R R13, SR_LANEID ;  /* 0x00000000000d7919 */ /* 0x004ea20000000000 */
[----:B------:R-:W3:Y:S01]  /*4830*/  S2UR UR5, SR_CgaCtaId ;  /* 0x00000000000579c3 */ /* 0x000ee20000008800 */
[----:B------:R-:W-:Y:S01]  /*4840*/  VOTEU.ANY UR6, UPT, PT ;  /* 0x0000000000067886 */ /* 0x000fe200038e0100 */
[----:B------:R-:W-:Y:S01]  /*4850*/  UMOV UR4, 0x400 ;  /* 0x0000040000047882 */ /* 0x000fe20000000000 */
[----:B------:R-:W2:Y:S01]  /*4860*/  FLO.U32 R26, UR6 ;  /* 0x00000006001a7d00 */ /* 0x000ea200080e0000 */
[----:B------:R-:W-:Y:S01]  /*4870*/  UIADD3 UR4, UR4, 0x4860, URZ ;  /* 0x0000486004047890 */ /* 0x000fe2000fffe03f */
[----:B------:R-:W4:Y:S06]  /*4880*/  S2R R28, SR_LTMASK ;  /* 0x00000000001c7919 */ /* 0x000f2c0000003900 */
[----:B------:R-:W1:Y:S01]  /*4890*/  POPC R24, UR6 ;  /* 0x0000000600187d09 */ /* 0x000e620008000000 */
        /* <DEDUP_REMOVED lines=11> */
.L_x_86:
[----:B------:R-:W-:Y:S05]  /*4950*/  BSYNC B2 ;  /* 0x0000000000027941 */ /* 0x000fea0003800000 */
.L_x_85:
[----:B------:R-:W-:Y:S01]  /*4960*/  BSSY B2, `(.L_x_87) ;  /* 0x0000017000027945 */ /* 0x000fe20003800000 */
[----:B------:R-:W-:-:S03]  /*4970*/  ISETP.NE.OR P0, PT, R0, R31, P1 ;  /* 0x0000001f0000720c */ /* 0x000fc60000f05670 */
[----:B------:R-:W-:Y:S10]  /*4980*/  @!P5 BRA `(.L_x_88) ;  /* 0x000000000050d947 */ /* 0x000ff40003800000 */
[----:B--23--:R-:W2:Y:S01]  /*4990*/  S2R R13, SR_LANEID ;  /* 0x00000000000d7919 */ /* 0x00cea20000000000 */
        /* <DEDUP_REMOVED lines=19> */
.L_x_88:
[----:B------:R-:W-:Y:S05]  /*4ad0*/  BSYNC B2 ;  /* 0x0000000000027941 */ /* 0x000fea0003800000 */
.L_x_87:
[----:B------:R-:W-:Y:S04]  /*4ae0*/  BSSY B2, `(.L_x_89) ;  /* 0x0000015000027945 */ /* 0x000fe80003800000 */
[----:B------:R-:W-:Y:S05]  /*4af0*/  @P0 BRA `(.L_x_90) ;  /* 0x00000000004c0947 */ /* 0x000fea0003800000 */
[----:B-1----:R-:W1:Y:S01]  /*4b00*/  S2R R29, SR_LANEID ;  /* 0x00000000001d7919 */ /* 0x002e620000000000 */
[----:B------:R-:W5:Y:S01]  /*4b10*/  S2UR UR5, SR_CgaCtaId ;  /* 0x00000000000579c3 */ /* 0x000f620000008800 */
[----:B------:R-:W-:Y:S01]  /*4b20*/  VOTEU.ANY UR6, UPT, PT ;  /* 0x0000000000067886 */ /* 0x000fe200038e0100 */
[----:B------:R-:W-:Y:S01]  /*4b30*/  UMOV UR4, 0x400 ;  /* 0x0000040000047882 */ /* 0x000fe20000000000 */
[----:B---3--:R-:W1:Y:S01]  /*4b40*/  FLO.U32 R14, UR6 ;  /* 0x00000006000e7d00 */ /* 0x008e6200080e0000 */
[----:B------:R-:W-:Y:S01]  /*4b50*/  UIADD3 UR4, UR4, 0x4860, URZ ;  /* 0x0000486004047890 */ /* 0x000fe2000fffe03f */
[----:B------:R-:W3:Y:S06]  /*4b60*/  S2R R24, SR_LTMASK ;  /* 0x0000000000187919 */ /* 0x000eec0000003900 */
[----:B--2-4-:R-:W2:Y:S01]  /*4b70*/  POPC R13, UR6 ;  /* 0x00000006000d7d09 */ /* 0x014ea20008000000 */
[----:B-----5:R-:W-:Y:S01]  /*4b80*/  ULEA UR4, UR5, UR4, 0x18 ;  /* 0x0000000405047291 */ /* 0x020fe2000f8ec03f */
[----:B-1----:R-:W-:-:S02]  /*4b90*/  ISETP.EQ.U32.AND P0, PT, R14, R29, PT ;  /* 0x0000001d0e00720c */ /* 0x002fc40003f02070 */
[----:B---3--:R-:W-:-:S04]  /*4ba0*/  LOP3.LUT R24, R24, UR6, RZ, 0xc0, !PT ;  /* 0x0000000618187c12 */ /* 0x008fc8000f8ec0ff */
[----:B------:R-:W1:Y:S07]  /*4bb0*/  POPC R29, R24 ;  /* 0x00000018001d7309 */ /* 0x000e6e0000000000 */
[----:B--2---:R-:W2:Y:S04]  /*4bc0*/  @P0 ATOMS.ADD R13, [UR4], R13 ;  /* 0x0000000dff0d098c */ /* 0x004ea80008000004 */
[----:B--2---:R-:W1:Y:S02]  /*4bd0*/  SHFL.IDX PT, R12, R13, R14, 0x1f ;  /* 0x00001f0e0d0c7589 */ /* 0x004e6400000e0000 */
[----:B-1----:R-:W-:-:S02]  /*4be0*/  IMAD.IADD R12, R12, 0x1, R29 ;  /* 0x000000010c0c7824 */ /* 0x002fc400078e021d */
[----:B------:R-:W-:Y:S02]  /*4bf0*/  VIADD R29, R22, 0x3 ;  /* 0x00000003161d7836 */ /* 0x000fe40000000000 */
[----:B------:R-:W-:-:S05]  /*4c00*/  IMAD R12, R12, 0x4, R21 ;  /* 0x000000040c0c7824 */ /* 0x000fca00078e0215 */
[----:B------:R1:W-:Y:S04]  /*4c10*/  STS [R12+0x2000], R15 ;  /* 0x0020000f0c007388 */ /* 0x0003e80000000800 */
[----:B------:R1:W-:Y:S02]  /*4c20*/  STS [R12], R29 ;  /* 0x0000001d0c007388 */ /* 0x0003e40000000800 */
.L_x_90:
[----:B------:R-:W-:Y:S05]  /*4c30*/  BSYNC B2 ;  /* 0x0000000000027941 */ /* 0x000fea0003800000 */
.L_x_89:
[----:B-1----:R-:W-:-:S04]  /*4c40*/  VIADD R22, R18, 0x200 ;  /* 0x0000020012167836 */ /* 0x002fc80000000000 */
[----:B------:R-:W-:Y:S01]  /*4c50*/  IMAD.MOV.U32 R18, RZ, RZ, R22 ;  /* 0x000000ffff127224 */ /* 0x000fe200078e0016 */
[----:B------:R-:W-:-:S13]  /*4c60*/  ISETP.GT.AND P0, PT, R23, R22, PT ;  /* 0x000000161700720c */ /* 0x000fda0003f04270 */
[----:B------:R-:W-:Y:S05]  /*4c70*/  @P0 BRA `(.L_x_91) ;  /* 0xfffffff000840947 */ /* 0x000fea000383ffff */
.L_x_74:
[----:B------:R-:W-:Y:S05]  /*4c80*/  BSYNC B1 ;  /* 0x0000000000017941 */ /* 0x000fea0003800000 */
.L_x_73:
[----:B------:R-:W-:Y:S01]  /*4c90*/  ISETP.GT.U32.AND P0, PT, R19, R4, PT ;  /* 0x000000041300720c */ /* 0x000fe20003f04070 */
[----:B------:R-:W-:Y:S03]  /*4ca0*/  BSSY B1, `(.L_x_92) ;  /* 0x000003e000017945 */ /* 0x000fe60003800000 */
[----:B------:R-:W-:-:S13]  /*4cb0*/  ISETP.GT.U32.AND.EX P0, PT, R27, RZ, PT, P0 ;  /* 0x000000ff1b00720c */ /* 0x000fda0003f04100 */
[----:B------:R-:W-:Y:S05]  /*4cc0*/  @!P0 BRA `(.L_x_93) ;  /* 0x0000000000ec8947 */ /* 0x000fea0003800000 */
[----:B--234-:R-:W-:Y:S01]  /*4cd0*/  IADD3 R13, P0, R16, R4, RZ ;  /* 0x00000004100d7210 */ /* 0x01cfe20007f1e0ff */
[----:B------:R-:W-:-:S04]  /*4ce0*/  ULDC.64 UR4, c[0x0][0x210] ;  /* 0x0000840000047ab9 */ /* 0x000fc80000000a00 */
[----:B------:R-:W-:Y:S01]  /*4cf0*/  IMAD.X R14, RZ, RZ, R17, P0 ;  /* 0x000000ffff0e7224 */ /* 0x000fe200000e0611 */
[----:B------:R-:W-:-:S04]  /*4d00*/  LEA R12, P0, R13, UR4, 0x2 ;  /* 0x000000040d0c7c11 */ /* 0x000fc8000f8010ff */
[----:B------:R-:W-:-:S05]  /*4d10*/  LEA.HI.X R13, R13, UR5, R14, 0x2, P0 ;  /* 0x000000050d0d7c11 */ /* 0x000fca00080f140e */
[----:B------:R-:W2:Y:S01]  /*4d20*/  LDG.E R12, desc[UR8][R12.64] ;  /* 0x000000080c0c7981 */ /* 0x000ea2000c1e1900 */
[----:B------:R-:W-:Y:S01]  /*4d30*/  MOV R22, 0x400 ;  /* 0x0000040000167802 */ /* 0x000fe20000000f00 */
[----:B------:R-:W-:Y:S01]  /*4d40*/  BSSY B2, `(.L_x_94) ;  /* 0x000001f000027945 */ /* 0x000fe20003800000 */
[----:B------:R-:W3:Y:S02]  /*4d50*/  S2R R25, SR_CgaCtaId ;  /* 0x0000000000197919 */ /* 0x000ee40000008800 */
[----:B---3--:R-:W-:Y:S01]  /*4d60*/  LEA R24, R25, R22, 0x18 ;  /* 0x0000001619187211 */ /* 0x008fe200078ec0ff */
[----:B--2---:R-:W2:Y:S02]  /*4d70*/  F2F.F16.F32 R14, R12 ;  /* 0x0000000c000e7304 */ /* 0x004ea40000200800 */
[----:B--2---:R-:W-:-:S04]  /*4d80*/  PRMT R15, R14, 0x9910, RZ ;  /* 0x000099100e0f7816 */ /* 0x004fc800000000ff */
[----:B------:R-:W-:-:S13]  /*4d90*/  ISETP.GE.AND P0, PT, R15, RZ, PT ;  /* 0x000000ff0f00720c */ /* 0x000fda0003f06270 */
[----:B------:R-:W-:-:S04]  /*4da0*/  @P0 LOP3.LUT R14, R14, 0x7fe0, RZ, 0xc, !PT ;  /* 0x00007fe00e0e0812 */ /* 0x000fc800078e0cff */
        /* <DEDUP_REMOVED lines=13> */
[----:B------:R-:W0:Y:S01]  /*4e80*/  POPC R14, UR7 ;  /* 0x00000007000e7d09 */ /* 0x000e220008000000 */
[----:B--2---:R-:W-:Y:S02]  /*4e90*/  ULEA UR5, UR6, UR5, 0x18 ;  /* 0x0000000506057291 */ /* 0x004fe4000f8ec03f */
[----:B------:R-:W-:Y:S01]  /*4ea0*/  ULEA UR4, UR6, UR4, 0x18 ;  /* 0x0000000406047291 */ /* 0x000fe2000f8ec03f */
[----:B-1----:R-:W-:Y:S02]  /*4eb0*/  ISETP.EQ.U32.AND P0, PT, R18, R13, PT ;  /* 0x0000000d1200720c */ /* 0x002fe40003f02070 */
[----:B---3--:R-:W-:-:S06]  /*4ec0*/  LOP3.LUT R20, R20, UR7, RZ, 0xc0, !PT ;  /* 0x0000000714147c12 */ /* 0x008fcc000f8ec0ff */
[----:B------:R-:W1:Y:S05]  /*4ed0*/  POPC R20, R20 ;  /* 0x0000001400147309 */ /* 0x000e6a0000000000 */
[----:B0-----:R-:W0:Y:S04]  /*4ee0*/  @P0 ATOMS.ADD R21, [UR5], R14 ;  /* 0x0000000eff15098c */ /* 0x001e280008000005 */
[----:B0-----:R-:W1:Y:S02]  /*4ef0*/  SHFL.IDX PT, R13, R21, R18, 0x1f ;  /* 0x00001f12150d7589 */ /* 0x001e6400000e0000 */
[----:B-1----:R-:W-:-:S05]  /*4f00*/  IMAD.IADD R13, R13, 0x1, R20 ;  /* 0x000000010d0d7824 */ /* 0x002fca00078e0214 */
[----:B------:R-:W-:-:S05]  /*4f10*/  LEA R13, R13, UR4, 0x2 ;  /* 0x000000040d0d7c11 */ /* 0x000fca000f8e10ff */
[----:B------:R1:W-:Y:S02]  /*4f20*/  STS [R13], R4 ;  /* 0x000000040d007388 */ /* 0x0003e40000000800 */
.L_x_95:
[----:B------:R-:W-:Y:S05]  /*4f30*/  BSYNC B2 ;  /* 0x0000000000027941 */ /* 0x000fea0003800000 */
.L_x_94:
[----:B-1----:R-:W1:Y:S02]  /*4f40*/  LDS R13, [R24+0x4864] ;  /* 0x00486400180d7984 */ /* 0x002e640000000800 */
[----:B-1----:R-:W-:-:S04]  /*4f50*/  ISETP.GT.AND P0, PT, R13, 0x800, PT ;  /* 0x000008000d00780c */ /* 0x002fc80003f04270 */
[----:B------:R-:W-:-:S13]  /*4f60*/  ISETP.NE.OR P0, PT, R0, R15, P0 ;  /* 0x0000000f0000720c */ /* 0x000fda0000705670 */
[----:B------:R-:W-:Y:S05]  /*4f70*/  @P0 BRA `(.L_x_93) ;  /* 0x0000000000400947 */ /* 0x000fea0003800000 */
[----:B------:R-:W1:Y:S01]  /*4f80*/  S2R R18, SR_LANEID ;  /* 0x0000000000127919 */ /* 0x000e620000000000 */
[----:B------:R-:W-:Y:S01]  /*4f90*/  VOTEU.ANY UR4, UPT, PT ;  /* 0x0000000000047886 */ /* 0x000fe200038e0100 */
[----:B------:R-:W-:Y:S01]  /*4fa0*/  VIADD R22, R22, 0x4860 ;  /* 0x0000486016167836 */ /* 0x000fe20000000000 */
[----:B------:R-:W1:Y:S04]  /*4fb0*/  FLO.U32 R15, UR4 ;  /* 0x00000004000f7d00 */ /* 0x000e6800080e0000 */
[----:B------:R-:W-:-:S04]  /*4fc0*/  LEA R25, R25, R22, 0x18 ;  /* 0x0000001619197211 */ /* 0x000fc800078ec0ff */
[----:B------:R-:W2:Y:S01]  /*4fd0*/  POPC R14, UR4 ;  /* 0x00000004000e7d09 */ /* 0x000ea20008000000 */
[----:B-1----:R-:W-:Y:S02]  /*4fe0*/  ISETP.EQ.U32.AND P0, PT, R15, R18, PT ;  /* 0x000000120f00720c */ /* 0x002fe40003f02070 */
[----:B------:R-:W1:Y:S11]  /*4ff0*/  S2R R18, SR_LTMASK ;  /* 0x0000000000127919 */ /* 0x000e760000003900 */
[----:B--2---:R-:W2:Y:S01]  /*5000*/  @P0 ATOMS.ADD R14, [R25], R14 ;  /* 0x0000000e190e038c */ /* 0x004ea20000000000 */
[----:B-1----:R-:W-:-:S03]  /*5010*/  LOP3.LUT R18, R18, UR4, RZ, 0xc0, !PT ;  /* 0x0000000412127c12 */ /* 0x002fc6000f8ec0ff */
[----:B--2---:R-:W1:Y:S03]  /*5020*/  SHFL.IDX PT, R13, R14, R15, 0x1f ;  /* 0x00001f0f0e0d7589 */ /* 0x004e6600000e0000 */
[----:B------:R-:W1:Y:S02]  /*5030*/  POPC R18, R18 ;  /* 0x0000001200127309 */ /* 0x000e640000000000 */
[----:B-1----:R-:W-:-:S04]  /*5040*/  IMAD.IADD R13, R13, 0x1, R18 ;  /* 0x000000010d0d7824 */ /* 0x002fc800078e0212 */
[----:B------:R-:W-:-:S05]  /*5050*/  IMAD R13, R13, 0x4, R24 ;  /* 0x000000040d0d7824 */ /* 0x000fca00078e0218 */
[----:B------:R1:W-:Y:S04]  /*5060*/  STS [R13+0x2000], R12 ;  /* 0x0020000c0d007388 */ /* 0x0003e80000000800 */
[----:B------:R1:W-:Y:S02]  /*5070*/  STS [R13], R4 ;  /* 0x000000040d007388 */ /* 0x0003e40000000800 */
.L_x_93:
[----:B------:R-:W-:Y:S05]  /*5080*/  BSYNC B1 ;  /* 0x0000000000017941 */ /* 0x000fea0003800000 */
.L_x_92:
[----:B-1234-:R-:W-:-:S04]  /*5090*/  IMAD.IADD R12, R19, 0x1, R4 ;  /* 0x00000001130c7824 */ /* 0x01efc800078e0204 */
[----:B------:R-:W-:-:S05]  /*50a0*/  IMAD R20, R23, 0x4, R12 ;  /* 0x0000000417147824 */ /* 0x000fca00078e020c */
[----:B------:R-:W-:-:S13]  /*50b0*/  ISETP.GE.AND P0, PT, R20, R7, PT ;  /* 0x000000071400720c */ /* 0x000fda0003f06270 */
[----:B------:R-:W-:Y:S05]  /*50c0*/  @P0 BRA `(.L_x_72) ;  /* 0x0000000000ec0947 */ /* 0x000fea0003800000 */
[----:B------:R-:W-:Y:S01]  /*50d0*/  IADD3 R13, P0, R16, R20, RZ ;  /* 0x00000014100d7210 */ /* 0x000fe20007f1e0ff */
[----:B------:R-:W-:-:S03]  /*50e0*/  ULDC.64 UR4, c[0x0][0x210] ;  /* 0x0000840000047ab9 */ /* 0x000fc60000000a00 */
[----:B------:R-:W-:Y:S02]  /*50f0*/  LEA.HI.X.SX32 R16, R20, R17, 0x1, P0 ;  /* 0x0000001114107211 */ /* 0x000fe400000f0eff */
[----:B------:R-:W-:-:S04]  /*5100*/  LEA R12, P0, R13, UR4, 0x2 ;  /* 0x000000040d0c7c11 */ /* 0x000fc8000f8010ff */
[----:B------:R-:W-:-:S05]  /*5110*/  LEA.HI.X R13, R13, UR5, R16, 0x2, P0 ;  /* 0x000000050d0d7c11 */ /* 0x000fca00080f1410 */
[----:B------:R-:W2:Y:S01]  /*5120*/  LDG.E R12, desc[UR8][R12.64] ;  /* 0x000000080c0c7981 */ /* 0x000ea2000c1e1900 */
[----:B------:R-:W-:Y:S01]  /*5130*/  MOV R19, 0x400 ;  /* 0x0000040000137802 */ /* 0x000fe20000000f00 */
[----:B------:R-:W-:Y:S01]  /*5140*/  BSSY B1, `(.L_x_96) ;  /* 0x000001f000017945 */ /* 0x000fe20003800000 */
[----:B------:R-:W0:Y:S02]  /*5150*/  S2R R22, SR_CgaCtaId ;  /* 0x0000000000167919 */ /* 0x000e240000008800 */
[----:B0-----:R-:W-:Y:S01]  /*5160*/  LEA R21, R22, R19, 0x18 ;  /* 0x0000001316157211 */ /* 0x001fe200078ec0ff */
[----:B--2---:R-:W0:Y:S02]  /*5170*/  F2F.F16.F32 R14, R12 ;  /* 0x0000000c000e7304 */ /* 0x004e240000200800 */
[----:B0-----:R-:W-:-:S04]  /*5180*/  PRMT R15, R14, 0x9910, RZ ;  /* 0x000099100e0f7816 */ /* 0x001fc800000000ff */
[----:B------:R-:W-:-:S13]  /*5190*/  ISETP.GE.AND P0, PT, R15, RZ, PT ;  /* 0x000000ff0f00720c */ /* 0x000fda0003f06270 */
[----:B------:R-:W-:-:S04]  /*51a0*/  @P0 LOP3.LUT R14, R14, 0x7fe0, RZ, 0xc, !PT ;  /* 0x00007fe00e0e0812 */ /* 0x000fc800078e0cff */
[----:B------:R-:W-:-:S04]  /*51b0*/  LOP3.LUT R14, R14, 0xffff, RZ, 0xc0, !PT ;  /* 0x0000ffff0e0e7812 */ /* 0x000fc800078ec0ff */
[----:B------:R-:W-:-:S04]  /*51c0*/  SHF.R.U32.HI R14, RZ, 0x5, R14 ;  /* 0x00000005ff0e7819 */ /* 0x000fc8000001160e */
[----:B------:R-:W-:-:S04]  /*51d0*/  LOP3.LUT R15, R14, 0xffff, RZ, 0xc0, !PT ;  /* 0x0000ffff0e0f7812 */ /* 0x000fc800078ec0ff */
[----:B------:R-:W-:-:S13]  /*51e0*/  ISETP.GT.U32.AND P0, PT, R0, R15, PT ;  /* 0x0000000f0000720c */ /* 0x000fda0003f04070 */
[----:B------:R-:W-:Y:S05]  /*51f0*/  @!P0 BRA `(.L_x_97) ;  /* 0x00000000004c8947 */ /* 0x000fea0003800000 */
        /* <DEDUP_REMOVED lines=19> */
.L_x_97:
[----:B------:R-:W-:Y:S05]  /*5330*/  BSYNC B1 ;  /* 0x0000000000017941 */ /* 0x000fea0003800000 */
.L_x_96:
[----:B0-----:R-:W0:Y:S02]  /*5340*/  LDS R13, [R21+0x4864] ;  /* 0x00486400150d7984 */ /* 0x001e240000000800 */
[----:B0-----:R-:W-:-:S04]  /*5350*/  ISETP.GT.AND P0, PT, R13, 0x800, PT ;  /* 0x000008000d00780c */ /* 0x001fc80003f04270 */
[----:B------:R-:W-:-:S13]  /*5360*/  ISETP.NE.OR P0, PT, R0, R15, P0 ;  /* 0x0000000f0000720c */ /* 0x000fda0000705670 */
[----:B------:R-:W-:Y:S05]  /*5370*/  @P0 BRA `(.L_x_72) ;  /* 0x0000000000400947 */ /* 0x000fea0003800000 */
[----:B------:R-:W0:Y:S01]  /*5380*/  S2R R0, SR_LANEID ;  /* 0x0000000000007919 */ /* 0x000e220000000000 */
[----:B------:R-:W-:Y:S01]  /*5390*/  VOTEU.ANY UR4, UPT, PT ;  /* 0x0000000000047886 */ /* 0x000fe200038e0100 */
[----:B------:R-:W-:Y:S01]  /*53a0*/  VIADD R19, R19, 0x4860 ;  /* 0x0000486013137836 */ /* 0x000fe20000000000 */
[----:B------:R-:W0:Y:S01]  /*53b0*/  FLO.U32 R15, UR4 ;  /* 0x00000004000f7d00 */ /* 0x000e2200080e0000 */
[----:B------:R-:W1:Y:S03]  /*53c0*/  S2R R16, SR_LTMASK ;  /* 0x0000000000107919 */ /* 0x000e660000003900 */
[----:B------:R-:W-:-:S04]  /*53d0*/  LEA R19, R22, R19, 0x18 ;  /* 0x0000001316137211 */ /* 0x000fc800078ec0ff */
[----:B------:R-:W2:Y:S01]  /*53e0*/  POPC R14, UR4 ;  /* 0x00000004000e7d09 */ /* 0x000ea20008000000 */
[----:B0-----:R-:W-:Y:S02]  /*53f0*/  ISETP.EQ.U32.AND P0, PT, R15, R0, PT ;  /* 0x000000000f00720c */ /* 0x001fe40003f02070 */
[----:B-1----:R-:W-:-:S05]  /*5400*/  LOP3.LUT R16, R16, UR4, RZ, 0xc0, !PT ;  /* 0x0000000410107c12 */ /* 0x002fca000f8ec0ff */
[----:B------:R-:W0:Y:S06]  /*5410*/  POPC R13, R16 ;  /* 0x00000010000d7309 */ /* 0x000e2c0000000000 */
[----:B--2---:R-:W1:Y:S04]  /*5420*/  @P0 ATOMS.ADD R14, [R19], R14 ;  /* 0x0000000e130e038c */ /* 0x004e680000000000 */
[----:B-1----:R-:W0:Y:S02]  /*5430*/  SHFL.IDX PT, R0, R14, R15, 0x1f ;  /* 0x00001f0f0e007589 */ /* 0x002e2400000e0000 */
[----:B0-----:R-:W-:-:S04]  /*5440*/  IMAD.IADD R0, R0, 0x1, R13 ;  /* 0x0000000100007824 */ /* 0x001fc800078e020d */
[----:B------:R-:W-:-:S05]  /*5450*/  IMAD R13, R0, 0x4, R21 ;  /* 0x00000004000d7824 */ /* 0x000fca00078e0215 */
[----:B------:R1:W-:Y:S04]  /*5460*/  STS [R13+0x2000], R12 ;  /* 0x0020000c0d007388 */ /* 0x0003e80000000800 */
[----:B------:R1:W-:Y:S02]  /*5470*/  STS [R13], R20 ;  /* 0x000000140d007388 */ /* 0x0003e40000000800 */
.L_x_72:
[----:B------:R-:W-:Y:S05]  /*5480*/  BSYNC B0 ;  /* 0x0000000000007941 */ /* 0x000fea0003800000 */
.L_x_44:
[----:B------:R-:W5:Y:S08]  /*5490*/  S2UR UR5, SR_CgaCtaId ;  /* 0x00000000000579c3 */ /* 0x000f700000008800 */
[----:B------:R-:W-:Y:S06]  /*54a0*/  BAR.SYNC.DEFER_BLOCKING 0x0 ;  /* 0x0000000000007b1d */ /* 0x000fec0000010000 */
[----:B------:R-:W-:-:S02]  /*54b0*/  UMOV UR4, 0x400 ;  /* 0x0000040000047882 */ /* 0x000fc40000000000 */
[----:B-----5:R-:W-:-:S06]  /*54c0*/  ULEA UR4, UR5, UR4, 0x18 ;  /* 0x0000000405047291 */ /* 0x020fcc000f8ec03f */
[----:B-1----:R-:W-:-:S05]  /*54d0*/  IMAD.U32 R0, RZ, RZ, UR4 ;  /* 0x00000004ff007e24 */ /* 0x002fca000f8e00ff */
[----:B------:R-:W1:Y:S02]  /*54e0*/  LDS R12, [R0+0x4864] ;  /* 0x00486400000c7984 */ /* 0x000e640000000800 */
[----:B-1----:R-:W-:-:S13]  /*54f0*/  ISETP.GE.AND P0, PT, R12, 0x801, PT ;  /* 0x000008010c00780c */ /* 0x002fda0003f06270 */
[----:B------:R-:W-:Y:S05]  /*5500*/  @!P0 BRA `(.L_x_98) ;  /* 0x0000008800488947 */ /* 0x000fea0003800000 */
[----:B------:R-:W-:Y:S04]  /*5510*/  BSSY B0, `(.L_x_99) ;  /* 0x0000020000007945 */ /* 0x000fe80003800000 */
[----:B------:R-:W-:Y:S05]  /*5520*/  @P3 BRA `(.L_x_100) ;  /* 0x0000000000783947 */ /* 0x000fea0003800000 */
[C---:B------:R-:W-:Y:S01]  /*5530*/  VIMNMX R13, R4.reuse, 0x600, !PT ;  /* 0x00000600040d7848 */ /* 0x040fe20007fe0100 */
[----:B------:R-:W-:Y:S03]  /*5540*/  BSSY B1, `(.L_x_101) ;  /* 0x0000010000017945 */ /* 0x000fe60003800000 */
[----:B------:R-:W-:-:S04]  /*5550*/  IADD3 R13, -R4, 0x1ff, R13 ;  /* 0x000001ff040d7810 */ /* 0x000fc80007ffe10d */
[C---:B------:R-:W-:Y:S02]  /*5560*/  LEA.HI R12, R13.reuse, 0x1, RZ, 0x17 ;  /* 0x000000010d0c7811 */ /* 0x040fe400078fb8ff */
[----:B------:R-:W-:Y:S01]  /*5570*/  ISETP.GE.U32.AND P1, PT, R13, 0x600, PT ;  /* 0x000006000d00780c */ /* 0x000fe20003f26070 */
[----:B------:R-:W-:Y:S01]  /*5580*/  IMAD.MOV.U32 R13, RZ, RZ, R4 ;  /* 0x000000ffff0d7224 */ /* 0x000fe200078e0004 */
[----:B------:R-:W-:-:S13]  /*5590*/  LOP3.LUT P0, R12, R12, 0x3, RZ, 0xc0, !PT ;  /* 0x000000030c0c7812 */ /* 0x000fda000780c0ff */
[----:B------:R-:W-:Y:S05]  /*55a0*/  @!P0 BRA `(.L_x_102) ;  /* 0x0000000000248947 */ /* 0x000fea0003800000 */
[----:B------:R-:W-:Y:S02]  /*55b0*/  IMAD R14, R4, 0x4, R0 ;  /* 0x00000004040e7824 */ /* 0x000fe400078e0200 */
[----:B------:R-:W-:Y:S02]  /*55c0*/  IMAD.MOV.U32 R13, RZ, RZ, R4 ;  /* 0x000000ffff0d7224 */ /* 0x000fe400078e0004 */
[----:B------:R-:W-:-:S07]  /*55d0*/  VIADD R14, R14, 0x8a0 ;  /* 0x000008a00e0e7836 */ /* 0x000fce0000000000 */
.L_x_103:
[----:B------:R-:W-:Y:S01]  /*55e0*/  VIADD R12, R12, 0xffffffff ;  /* 0xffffffff0c0c7836 */ /* 0x000fe20000000000 */
[----:B------:R1:W-:Y:S01]  /*55f0*/  STS [R14], RZ ;  /* 0x000000ff0e007388 */ /* 0x0003e20000000800 */
[----:B------:R-:W-:-:S03]  /*5600*/  VIADD R13, R13, 0x200 ;  /* 0x000002000d0d7836 */ /* 0x000fc60000000000 */
[----:B------:R-:W-:Y:S01]  /*5610*/  ISETP.NE.AND P0, PT, R12, RZ, PT ;  /* 0x000000ff0c00720c */ /* 0x000fe20003f05270 */
[----:B-1----:R-:W-:-:S12]  /*5620*/  VIADD R14, R14, 0x800 ;  /* 0x000008000e0e7836 */ /* 0x002fd80000000000 */
[----:B------:R-:W-:Y:S05]  /*5630*/  @P0 BRA `(.L_x_103) ;  /* 0xfffffffc00e80947 */ /* 0x000fea000383ffff */
.L_x_102:
[----:B------:R-:W-:Y:S05]  /*5640*/  BSYNC B1 ;  /* 0x0000000000017941 */ /* 0x000fea0003800000 */
.L_x_101:
[----:B------:R-:W-:Y:S05]  /*5650*/  @!P1 BRA `(.L_x_100) ;  /* 0x00000000002c9947 */ /* 0x000fea0003800000 */
[C---:B------:R-:W-:Y:S02]  /*5660*/  IMAD R12, R13.reuse, 0x4, R0 ;  /* 0x000000040d0c7824 */ /* 0x040fe400078e0200 */
[----:B------:R-:W-:Y:S02]  /*5670*/  VIADD R13, R13, 0xfffff800 ;  /* 0xfffff8000d0d7836 */ /* 0x000fe40000000000 */
[----:B------:R-:W-:-:S07]  /*5680*/  VIADD R12, R12, 0x20a0 ;  /* 0x000020a00c0c7836 */ /* 0x000fce0000000000 */
.L_x_104:
[----:B------:R-:W-:Y:S01]  /*5690*/  VIADD R13, R13, 0x800 ;  /* 0x000008000d0d7836 */ /* 0x000fe20000000000 */
[----:B------:R-:W-:Y:S04]  /*56a0*/  STS [R12+-0x1800], RZ ;  /* 0xffe800ff0c007388 */ /* 0x000fe80000000800 */
[----:B------:R-:W-:Y:S01]  /*56b0*/  ISETP.GE.AND P0, PT, R13, RZ, PT ;  /* 0x000000ff0d00720c */ /* 0x000fe20003f06270 */
[----:B------:R-:W-:Y:S04]  /*56c0*/  STS [R12+-0x1000], RZ ;  /* 0xfff000ff0c007388 */ /* 0x000fe80000000800 */
[----:B------:R-:W-:Y:S04]  /*56d0*/  STS [R12+-0x800], RZ ;  /* 0xfff800ff0c007388 */ /* 0x000fe80000000800 */
[----:B------:R1:W-:Y:S02]  /*56e0*/  STS [R12], RZ ;  /* 0x000000ff0c007388 */ /* 0x0003e40000000800 */
[----:B-1----:R-:W-:-:S02]  /*56f0*/  VIADD R12, R12, 0x2000 ;  /* 0x000020000c0c7836 */ /* 0x002fc40000000000 */
[----:B------:R-:W-:Y:S05]  /*5700*/  @!P0 BRA `(.L_x_104) ;  /* 0xfffffffc00e08947 */ /* 0x000fea000383ffff */
.L_x_100:
[----:B------:R-:W-:Y:S05]  /*5710*/  BSYNC B0 ;  /* 0x0000000000007941 */ /* 0x000fea0003800000 */
.L_x_99:
[----:B------:R-:W-:Y:S01]  /*5720*/  BAR.SYNC.DEFER_BLOCKING 0x0 ;  /* 0x0000000000007b1d */ /* 0x000fe20000010000 */
[----:B------:R-:W-:-:S05]  /*5730*/  ISETP.NE.AND P0, PT, R6, 0x1, PT ;  /* 0x000000010600780c */ /* 0x000fca0003f05270 */
[----:B------:R-:W-:Y:S08]  /*5740*/  BSSY B0, `(.L_x_105) ;  /* 0x00000b1000007945 */ /* 0x000ff00003800000 */
[----:B------:R-:W-:Y:S05]  /*5750*/  @!P0 BRA `(.L_x_106) ;  /* 0x00000004004c8947 */ /* 0x000fea0003800000 */
[----:B------:R-:W-:Y:S01]  /*5760*/  IMAD.IADD R12, R2, 0x1, R4 ;  /* 0x00000001020c7824 */ /* 0x000fe200078e0204 */
[----:B------:R-:W-:Y:S04]  /*5770*/  BSSY B1, `(.L_x_107) ;  /* 0x0000050000017945 */ /* 0x000fe80003800000 */
[----:B------:R-:W-:-:S13]  /*5780*/  ISETP.GE.AND P0, PT, R12, R11, PT ;  /* 0x0000000b0c00720c */ /* 0x000fda0003f06270 */
[----:B------:R-:W-:Y:S05]  /*5790*/  @P0 BRA `(.L_x_108) ;  /* 0x0000000400340947 */ /* 0x000fea0003800000 */
[----:B------:R-:W-:Y:S01]  /*57a0*/  LOP3.LUT R13, RZ, R4, RZ, 0x33, !PT ;  /* 0x00000004ff0d7212 */ /* 0x000fe200078e33ff */
[----:B0-----:R-:W0:Y:S01]  /*57b0*/  LDC R21, c[0x0][0x234] ;  /* 0x00008d00ff157b82 */ /* 0x001e220000000800 */
[----:B------:R-:W-:Y:S02]  /*57c0*/  BSSY B2, `(.L_x_109) ;  /* 0x000001c000027945 */ /* 0x000fe40003800000 */
[----:B------:R-:W-:-:S04]  /*57d0*/  IADD3 R13, -R2, R11, R13 ;  /* 0x0000000b020d7210 */ /* 0x000fc80007ffe10d */
[C---:B------:R-:W-:Y:S02]  /*57e0*/  LEA.HI R14, R13.reuse, 0x1, RZ, 0x17 ;  /* 0x000000010d0e7811 */ /* 0x040fe400078fb8ff */
[----:B------:R-:W-:Y:S02]  /*57f0*/  ISETP.GE.U32.AND P0, PT, R13, 0x600, PT ;  /* 0x000006000d00780c */ /* 0x000fe40003f06070 */
[----:B--234-:R-:W-:Y:S01]  /*5800*/  LOP3.LUT P1, R18, R14, 0x3, RZ, 0xc0, !PT ;  /* 0x000000030e127812 */ /* 0x01cfe2000782c0ff */
[----:B0-----:R-:W-:-:S12]  /*5810*/  IMAD.SHL.U32 R13, R21, 0x200, RZ ;  /* 0x00000200150d7824 */ /* 0x001fd800078e00ff */
[----:B------:R-:W-:Y:S05]  /*5820*/  @!P1 BRA `(.L_x_110) ;  /* 0x0000000000549947 */ /* 0x000fea0003800000 */
[----:B------:R-:W-:Y:S01]  /*5830*/  IMAD R14, R12, R21, RZ ;  /* 0x000000150c0e7224 */ /* 0x000fe200078e02ff */
[----:B------:R-:W-:-:S04]  /*5840*/  ULDC UR4, c[0x0][0x230] ;  /* 0x00008c0000047ab9 */ /* 0x000fc80000000800 */
[----:B------:R-:W-:-:S03]  /*5850*/  SHF.R.S32.HI R15, RZ, 0x1f, R14 ;  /* 0x0000001fff0f7819 */ /* 0x000fc6000001140e */
[----:B------:R-:W-:Y:S01]  /*5860*/  IMAD.WIDE R14, R9, UR4, R14 ;  /* 0x00000004090e7c25 */ /* 0x000fe2000f8e020e */
[----:B------:R-:W-:Y:S02]  /*5870*/  ULDC.64 UR4, c[0x0][0x210] ;  /* 0x0000840000047ab9 */ /* 0x000fe40000000a00 */
[----:B------:R-:W-:-:S04]  /*5880*/  LEA R16, P1, R14, UR4, 0x2 ;  /* 0x000000040e107c11 */ /* 0x000fc8000f8210ff */
[----:B------:R-:W-:-:S09]  /*5890*/  LEA.HI.X R17, R14, UR5, R15, 0x2, P1 ;  /* 0x000000050e117c11 */ /* 0x000fd200088f140f */
.L_x_111:
[----:B------:R-:W2:Y:S01]  /*58a0*/  LDG.E R14, desc[UR8][R16.64] ;  /* 0x00000008100e7981 */ /* 0x000ea2000c1e1900 */
[----:B------:R-:W-:Y:S02]  /*58b0*/  VIADD R18, R18, 0xffffffff ;  /* 0xffffffff12127836 */ /* 0x000fe40000000000 */
[----:B------:R-:W-:Y:S01]  /*58c0*/  VIADD R12, R12, 0x200 ;  /* 0x000002000c0c7836 */ /* 0x000fe20000000000 */
[----:B--2---:R-:W-:-:S13]  /*58d0*/  ISETP.GE.AND P1, PT, R14, RZ, PT ;  /* 0x000000ff0e00720c */ /* 0x004fda0003f26270 */
[----:B------:R-:W-:Y:S02]  /*58e0*/  @P1 LOP3.LUT R14, R14, 0x7fe00000, RZ, 0xc, !PT ;  /* 0x7fe000000e0e1812 */ /* 0x000fe400078e0cff */
[----:B------:R-:W-:Y:S02]  /*58f0*/  ISETP.NE.AND P1, PT, R18, RZ, PT ;  /* 0x000000ff1200720c */ /* 0x000fe40003f25270 */
[----:B------:R-:W-:-:S04]  /*5900*/  SHF.R.U32.HI R14, RZ, 0x13, R14 ;  /* 0x00000013ff0e7819 */ /* 0x000fc8000001160e */
[----:B------:R-:W-:-:S05]  /*5910*/  LOP3.LUT R15, R14, 0x1ffc, RZ, 0xc0, !PT ;  /* 0x00001ffc0e0f7812 */ /* 0x000fca00078ec0ff */
[----:B0-----:R-:W-:Y:S02]  /*5920*/  IMAD.IADD R19, R15, 0x1, R0 ;  /* 0x000000010f137824 */ /* 0x001fe400078e0200 */
[----:B------:R-:W-:-:S03]  /*5930*/  IMAD.WIDE R14, R13, 0x4, R16 ;  /* 0x000000040d0e7825 */ /* 0x000fc600078e0210 */
[----:B------:R0:W-:Y:S01]  /*5940*/  ATOMS.POPC.INC.32 RZ, [R19+URZ+0x8a0] ;  /* 0x0008a00013ff7f8c */ /* 0x0001e2000d80003f */
[----:B------:R-:W-:Y:S02]  /*5950*/  IMAD.MOV.U32 R16, RZ, RZ, R14 ;  /* 0x000000ffff107224 */ /* 0x000fe400078e000e */
[----:B------:R-:W-:Y:S01]  /*5960*/  IMAD.MOV.U32 R17, RZ, RZ, R15 ;  /* 0x000000ffff117224 */ /* 0x000fe200078e000f */
[----:B------:R-:W-:Y:S06]  /*5970*/  @P1 BRA `(.L_x_111) ;  /* 0xfffffffc00c81947 */ /* 0x000fec000383ffff */
.L_x_110:
[----:B------:R-:W-:Y:S05]  /*5980*/  BSYNC B2 ;  /* 0x0000000000027941 */ /* 0x000fea0003800000 */
.L_x_109:
        /* <DEDUP_REMOVED lines=8> */
.L_x_112:
[C---:B------:R-:W-:Y:S01]  /*5a10*/  IMAD.WIDE R16, R13.reuse, 0x4, R20 ;  /* 0x000000040d107825 */ /* 0x040fe200078e0214 */
[----:B-1----:R1:W2:Y:S04]  /*5a20*/  LDG.E R22, desc[UR8][R20.64] ;  /* 0x0000000814167981 */ /* 0x0022a8000c1e1900 */
[----:B------:R-:W3:Y:S01]  /*5a30*/  LDG.E R23, desc[UR8][R16.64] ;  /* 0x0000000810177981 */ /* 0x000ee2000c1e1900 */
[----:B0-----:R-:W-:-:S05]  /*5a40*/  IMAD.WIDE R18, R13, 0x4, R16 ;  /* 0x000000040d127825 */ /* 0x001fca00078e0210 */
[----:B------:R-:W4:Y:S01]  /*5a50*/  LDG.E R24, desc[UR8][R18.64] ;  /* 0x0000000812187981 */ /* 0x000f22000c1e1900 */
[----:B------:R-:W-:-:S05]  /*5a60*/  IMAD.WIDE R14, R13, 0x4, R18 ;  /* 0x000000040d0e7825 */ /* 0x000fca00078e0212 */
[----:B------:R0:W5:Y:S01]  /*5a70*/  LDG.E R25, desc[UR8][R14.64] ;  /* 0x000000080e197981 */ /* 0x000162000c1e1900 */
[----:B------:R-:W-:Y:S02]  /*5a80*/  VIADD R12, R12, 0x800 ;  /* 0x000008000c0c7836 */ /* 0x000fe40000000000 */
[----:B-1----:R-:W-:Y:S02]  /*5a90*/  VIADD R20, R0, 0x8a0 ;  /* 0x000008a000147836 */ /* 0x002fe40000000000 */
[----:B0-----:R-:W-:-:S04]  /*5aa0*/  IMAD.WIDE R14, R13, 0x4, R14 ;  /* 0x000000040d0e7825 */ /* 0x001fc800078e020e */
[----:B------:R-:W-:Y:S01]  /*5ab0*/  IMAD.MOV.U32 R21, RZ, RZ, R15 ;  /* 0x000000ffff157224 */ /* 0x000fe200078e000f */
[----:B--2---:R-:W-:Y:S02]  /*5ac0*/  ISETP.GE.AND P0, PT, R22, RZ, PT ;  /* 0x000000ff1600720c */ /* 0x004fe40003f06270 */
[----:B----4-:R-:W-:-:S11]  /*5ad0*/  ISETP.GE.AND P1, PT, R24, RZ, PT ;  /* 0x000000ff1800720c */ /* 0x010fd60003f26270 */
[----:B------:R-:W-:Y:S02]  /*5ae0*/  @P0 LOP3.LUT R22, R22, 0x7fe00000, RZ, 0xc, !PT ;  /* 0x7fe0000016160812 */ /* 0x000fe400078e0cff */
[----:B---3--:R-:W-:Y:S02]  /*5af0*/  ISETP.GE.AND P0, PT, R23, RZ, PT ;  /* 0x000000ff1700720c */ /* 0x008fe40003f06270 */
[----:B-----5:R-:W-:Y:S02]  /*5b00*/  ISETP.GE.AND P5, PT, R25, RZ, PT ;  /* 0x000000ff1900720c */ /* 0x020fe40003fa6270 */
[----:B------:R-:W-:Y:S02]  /*5b10*/  SHF.R.U32.HI R22, RZ, 0x13, R22 ;  /* 0x00000013ff167819 */ /* 0x000fe40000011616 */
[----:B------:R-:W-:-:S07]  /*5b20*/  @P1 LOP3.LUT R24, R24, 0x7fe00000, RZ, 0xc, !PT ;  /* 0x7fe0000018181812 */ /* 0x000fce00078e0cff */
[----:B------:R-:W-:Y:S02]  /*5b30*/  @P0 LOP3.LUT R23, R23, 0x7fe00000, RZ, 0xc, !PT ;  /* 0x7fe0000017170812 */ /* 0x000fe400078e0cff */
[----:B------:R-:W-:Y:S02]  /*5b40*/  @P5 LOP3.LUT R25, R25, 0x7fe00000, RZ, 0xc, !PT ;  /* 0x7fe0000019195812 */ /* 0x000fe400078e0cff */
        /* <DEDUP_REMOVED lines=8> */
[C---:B------:R-:W-:Y:S02]  /*5bd0*/  IMAD.IADD R22, R20.reuse, 0x1, R22 ;  /* 0x0000000114167824 */ /* 0x040fe400078e0216 */
[C---:B------:R-:W-:Y:S02]  /*5be0*/  IMAD.IADD R23, R20.reuse, 0x1, R23 ;  /* 0x0000000114177824 */ /* 0x040fe400078e0217 */
[C---:B------:R-:W-:Y:S01]  /*5bf0*/  IMAD.IADD R24, R20.reuse, 0x1, R24 ;  /* 0x0000000114187824 */ /* 0x040fe200078e0218 */
[----:B------:R1:W-:Y:S01]  /*5c00*/  ATOMS.POPC.INC.32 RZ, [R22+URZ] ;  /* 0x0000000016ff7f8c */ /* 0x0003e2000d80003f */
[----:B------:R-:W-:-:S03]  /*5c10*/  IMAD.IADD R25, R20, 0x1, R25 ;  /* 0x0000000114197824 */ /* 0x000fc600078e0219 */
[----:B------:R1:W-:Y:S04]  /*5c20*/  ATOMS.POPC.INC.32 RZ, [R23+URZ] ;  /* 0x0000000017ff7f8c */ /* 0x0003e8000d80003f */
[----:B------:R1:W-:Y:S01]  /*5c30*/  ATOMS.POPC.INC.32 RZ, [R24+URZ] ;  /* 0x0000000018ff7f8c */ /* 0x0003e2000d80003f */
[----:B------:R-:W-:-:S03]  /*5c40*/  IMAD.MOV.U32 R20, RZ, RZ, R14 ;  /* 0x000000ffff147224 */ /* 0x000fc600078e000e */
[----:B------:R1:W-:Y:S01]  /*5c50*/  ATOMS.POPC.INC.32 RZ, [R25+URZ] ;  /* 0x0000000019ff7f8c */ /* 0x0003e2000d80003f */
[----:B------:R-:W-:Y:S05]  /*5c60*/  @!P0 BRA `(.L_x_112) ;  /* 0xfffffffc00688947 */ /* 0x000fea000383ffff */
.L_x_108:
[----:B------:R-:W-:Y:S05]  /*5c70*/  BSYNC B1 ;  /* 0x0000000000017941 */ /* 0x000fea0003800000 */
.L_x_107:
[----:B------:R-:W-:Y:S05]  /*5c80*/  BRA `(.L_x_113) ;  /* 0x0000000400707947 */ /* 0x000fea0003800000 */
.L_x_106:
[----:B--234-:R-:W1:Y:S01]  /*5c90*/  LDC R19, c[0x0][0x210] ;  /* 0x00008400ff137b82 */ /* 0x01ce620000000800 */
[----:B------:R-:W-:Y:S01]  /*5ca0*/  ULDC UR4, c[0x0][0x230] ;  /* 0x00008c0000047ab9 */ /* 0x000fe20000000800 */
[----:B------:R-:W-:Y:S01]  /*5cb0*/  BSSY B1, `(.L_x_114) ;  /* 0x000003c000017945 */ /* 0x000fe20003800000 */
[----:B------:R-:W-:-:S04]  /*5cc0*/  IMAD.WIDE R16, R9, UR4, R2 ;  /* 0x0000000409107c25 */ /* 0x000fc8000f8e0202 */
[----:B-1----:R-:W-:-:S05]  /*5cd0*/  IMAD.U32 R12, R16, 0x4, R19 ;  /* 0x00000004100c7824 */ /* 0x002fca00078e0013 */
        /* <DEDUP_REMOVED lines=17> */
[----:B------:R-:W-:-:S11]  /*5df0*/  ISETP.GT.U32.AND.EX P0, PT, R15, RZ, PT, P0 ;  /* 0x000000ff0f00720c */ /* 0x000fd60003f04100 */
[----:B------:R-:W-:Y:S05]  /*5e00*/  @!P1 BRA `(.L_x_115) ;  /* 0x0000000000989947 */ /* 0x000fea0003800000 */
[----:B------:R-:W-:Y:S01]  /*5e10*/  IADD3 R12, P1, R16, R13, RZ ;  /* 0x0000000d100c7210 */ /* 0x000fe20007f3e0ff */
[----:B------:R-:W-:Y:S01]  /*5e20*/  ULDC UR4, c[0x0][0x214] ;  /* 0x0000850000047ab9 */ /* 0x000fe20000000800 */
[----:B------:R-:W-:Y:S02]  /*5e30*/  IMAD.MOV.U32 R18, RZ, RZ, R4 ;  /* 0x000000ffff127224 */ /* 0x000fe400078e0004 */
[----:B------:R-:W-:Y:S01]  /*5e40*/  LEA R25, P5, R12, R19, 0x2 ;  /* 0x000000130c197211 */ /* 0x000fe200078a10ff */
[----:B------:R-:W-:Y:S02]  /*5e50*/  IMAD.X R15, R17, 0x1, R15, P1 ;  /* 0x00000001110f7824 */ /* 0x000fe400008e060f */
[----:B------:R-:W-:-:S03]  /*5e60*/  VIADD R22, R0, 0x8a0 ;  /* 0x000008a000167836 */ /* 0x000fc60000000000 */
[----:B------:R-:W-:-:S07]  /*5e70*/  LEA.HI.X R27, R12, UR4, R15, 0x2, P5 ;  /* 0x000000040c1b7c11 */ /* 0x000fce000a8f140f */
.L_x_116:
[----:B------:R-:W-:-:S04]  /*5e80*/  SHF.R.S64 R20, RZ, 0x1c, R18 ;  /* 0x0000001cff147819 */ /* 0x000fc80000001012 */
[----:B------:R-:W-:-:S04]  /*5e90*/  IADD3 R20, P1, R20, R25, RZ ;  /* 0x0000001914147210 */ /* 0x000fc80007f3e0ff */
[----:B0-----:R-:W-:-:S05]  /*5ea0*/  LEA.HI.X.SX32 R21, R18, R27, 0x4, P1 ;  /* 0x0000001b12157211 */ /* 0x001fca00008f26ff */
[----:B-1----:R-:W2:Y:S01]  /*5eb0*/  LDG.E.128 R12, desc[UR8][R20.64] ;  /* 0x00000008140c7981 */ /* 0x002ea2000c1e1d00 */
[----:B------:R-:W-:Y:S01]  /*5ec0*/  VIADD R18, R18, 0x200 ;  /* 0x0000020012127836 */ /* 0x000fe20000000000 */
[----:B--2---:R-:W-:Y:S02]  /*5ed0*/  ISETP.GE.AND P5, PT, R12, RZ, PT ;  /* 0x000000ff0c00720c */ /* 0x004fe40003fa6270 */
[----:B------:R-:W-:-:S11]  /*5ee0*/  ISETP.GE.AND P1, PT, R13, RZ, PT ;  /* 0x000000ff0d00720c */ /* 0x000fd60003f26270 */
[----:B------:R-:W-:Y:S02]  /*5ef0*/  @P5 LOP3.LUT R12, R12, 0x7fe00000, RZ, 0xc, !PT ;  /* 0x7fe000000c0c5812 */ /* 0x000fe400078e0cff */
[----:B------:R-:W-:Y:S02]  /*5f00*/  ISETP.GE.AND P5, PT, R14, RZ, PT ;  /* 0x000000ff0e00720c */ /* 0x000fe40003fa6270 */
[----:B------:R-:W-:Y:S02]  /*5f10*/  @P1 LOP3.LUT R13, R13, 0x7fe00000, RZ, 0xc, !PT ;  /* 0x7fe000000d0d1812 */ /* 0x000fe400078e0cff */
[----:B------:R-:W-:Y:S02]  /*5f20*/  ISETP.GE.AND P1, PT, R15, RZ, PT ;  /* 0x000000ff0f00720c */ /* 0x000fe40003f26270 */
[----:B------:R-:W-:Y:S02]  /*5f30*/  SHF.R.U32.HI R12, RZ, 0x13, R12 ;  /* 0x00000013ff0c7819 */ /* 0x000fe4000001160c */
[----:B------:R-:W-:-:S02]  /*5f40*/  SHF.R.U32.HI R13, RZ, 0x13, R13 ;  /* 0x00000013ff0d7819 */ /* 0x000fc4000001160d */
[----:B------:R-:W-:Y:S02]  /*5f50*/  LOP3.LUT R12, R12, 0x1ffc, RZ, 0xc0, !PT ;  /* 0x00001ffc0c0c7812 */ /* 0x000fe400078ec0ff */
[----:B------:R-:W-:Y:S02]  /*5f60*/  LOP3.LUT R13, R13, 0x1ffc, RZ, 0xc0, !PT ;  /* 0x00001ffc0d0d7812 */ /* 0x000fe400078ec0ff */
[----:B------:R-:W-:Y:S01]  /*5f70*/  @P5 LOP3.LUT R14, R14, 0x7fe00000, RZ, 0xc, !PT ;  /* 0x7fe000000e0e5812 */ /* 0x000fe200078e0cff */
[C---:B------:R-:W-:Y:S02]  /*5f80*/  IMAD.IADD R12, R22.reuse, 0x1, R12 ;  /* 0x00000001160c7824 */ /* 0x040fe400078e020c */
[----:B------:R-:W-:Y:S01]  /*5f90*/  @P1 LOP3.LUT R15, R15, 0x7fe00000, RZ, 0xc, !PT ;  /* 0x7fe000000f0f1812 */ /* 0x000fe200078e0cff */
[----:B------:R-:W-:Y:S01]  /*5fa0*/  IMAD.IADD R13, R22, 0x1, R13 ;  /* 0x00000001160d7824 */ /* 0x000fe200078e020d */
[----:B------:R-:W-:Y:S01]  /*5fb0*/  SHF.R.U32.HI R14, RZ, 0x13, R14 ;  /* 0x00000013ff0e7819 */ /* 0x000fe2000001160e */
[----:B------:R1:W-:Y:S01]  /*5fc0*/  ATOMS.POPC.INC.32 RZ, [R12+URZ] ;  /* 0x000000000cff7f8c */ /* 0x0003e2000d80003f */
[----:B------:R-:W-:-:S02]  /*5fd0*/  SHF.R.U32.HI R15, RZ, 0x13, R15 ;  /* 0x00000013ff0f7819 */ /* 0x000fc4000001160f */
[----:B------:R-:W-:Y:S01]  /*5fe0*/  ISETP.GT.AND P1, PT, R23, R18, PT ;  /* 0x000000121700720c */ /* 0x000fe20003f24270 */
[----:B------:R1:W-:Y:S01]  /*5ff0*/  ATOMS.POPC.INC.32 RZ, [R13+URZ] ;  /* 0x000000000dff7f8c */ /* 0x0003e2000d80003f */
[----:B------:R-:W-:Y:S02]  /*6000*/  LOP3.LUT R14, R14, 0x1ffc, RZ, 0xc0, !PT ;  /* 0x00001ffc0e0e7812 */ /* 0x000fe400078ec0ff */
[----:B------:R-:W-:-:S03]  /*6010*/  LOP3.LUT R15, R15, 0x1ffc, RZ, 0xc0, !PT ;  /* 0x00001ffc0f0f7812 */ /* 0x000fc600078ec0ff */
[C---:B------:R-:W-:Y:S02]  /*6020*/  IMAD.IADD R14, R22.reuse, 0x1, R14 ;  /* 0x00000001160e7824 */ /* 0x040fe400078e020e */
[----:B------:R-:W-:-:S03]  /*6030*/  IMAD.IADD R15, R22, 0x1, R15 ;  /* 0x00000001160f7824 */ /* 0x000fc600078e020f */
[----:B------:R1:W-:Y:S04]  /*6040*/  ATOMS.POPC.INC.32 RZ, [R14+URZ] ;  /* 0x000000000eff7f8c */ /* 0x0003e8000d80003f */
[----:B------:R1:W-:Y:S01]  /*6050*/  ATOMS.POPC.INC.32 RZ, [R15+URZ] ;  /* 0x000000000fff7f8c */ /* 0x0003e2000d80003f */
[----:B------:R-:W-:Y:S05]  /*6060*/  @P1 BRA `(.L_x_116) ;  /* 0xfffffffc00841947 */ /* 0x000fea000383ffff */
.L_x_115:
[----:B------:R-:W-:Y:S05]  /*6070*/  BSYNC B1 ;  /* 0x0000000000017941 */ /* 0x000fea0003800000 */
.L_x_114:
[----:B------:R-:W-:Y:S01]  /*6080*/  BSSY B1, `(.L_x_117) ;  /* 0x000000f000017945 */ /* 0x000fe20003800000 */
[----:B------:R-:W-:-:S03]  /*6090*/  ISETP.GE.AND P1, PT, R29, R7, PT ;  /* 0x000000071d00720c */ /* 0x000fc60003f26270 */
[----:B------:R-:W-:Y:S10]  /*60a0*/  @!P0 BRA `(.L_x_118) ;  /* 0x0000000000308947 */ /* 0x000ff40003800000 */
[----:B-1----:R-:W-:Y:S01]  /*60b0*/  IADD3 R14, P0, R16, R4, RZ ;  /* 0x00000004100e7210 */ /* 0x002fe20007f1e0ff */
[----:B------:R-:W-:-:S04]  /*60c0*/  ULDC UR4, c[0x0][0x214] ;  /* 0x0000850000047ab9 */ /* 0x000fc80000000800 */
[----:B------:R-:W-:Y:S01]  /*60d0*/  IMAD.X R13, RZ, RZ, R17, P0 ;  /* 0x000000ffff0d7224 */ /* 0x000fe200000e0611 */
[----:B------:R-:W-:-:S04]  /*60e0*/  LEA R12, P0, R14, R19, 0x2 ;  /* 0x000000130e0c7211 */ /* 0x000fc800078010ff */
[----:B------:R-:W-:-:S05]  /*60f0*/  LEA.HI.X R13, R14, UR4, R13, 0x2, P0 ;  /* 0x000000040e0d7c11 */ /* 0x000fca00080f140d */
[----:B------:R-:W2:Y:S02]  /*6100*/  LDG.E R14, desc[UR8][R12.64] ;  /* 0x000000080c0e7981 */ /* 0x000ea4000c1e1900 */
[----:B--2---:R-:W-:-:S13]  /*6110*/  ISETP.GE.AND P0, PT, R14, RZ, PT ;  /* 0x000000ff0e00720c */ /* 0x004fda0003f06270 */
[----:B------:R-:W-:-:S04]  /*6120*/  @P0 LOP3.LUT R14, R14, 0x7fe00000, RZ, 0xc, !PT ;  /* 0x7fe000000e0e0812 */ /* 0x000fc800078e0cff */
[----:B------:R-:W-:-:S04]  /*6130*/  SHF.R.U32.HI R14, RZ, 0x13, R14 ;  /* 0x00000013ff0e7819 */ /* 0x000fc8000001160e */
[----:B------:R-:W-:-:S05]  /*6140*/  LOP3.LUT R15, R14, 0x1ffc, RZ, 0xc0, !PT ;  /* 0x00001ffc0e0f7812 */ /* 0x000fca00078ec0ff */
[----:B------:R-:W-:-:S05]  /*6150*/  IMAD.IADD R15, R15, 0x1, R0 ;  /* 0x000000010f0f7824 */ /* 0x000fca00078e0200 */
[----:B------:R2:W-:Y:S02]  /*6160*/  ATOMS.POPC.INC.32 RZ, [R15+URZ+0x8a0] ;  /* 0x0008a0000fff7f8c */ /* 0x0005e4000d80003f */
.L_x_118:
[----:B------:R-:W-:Y:S05]  /*6170*/  BSYNC B1 ;  /* 0x0000000000017941 */ /* 0x000fea0003800000 */
.L_x_117:
[----:B------:R-:W-:Y:S05]  /*6180*/  @P1 BRA `(.L_x_113) ;  /* 0x0000000000301947 */ /* 0x000fea0003800000 */
[----:B-1----:R-:W-:Y:S01]  /*6190*/  IADD3 R14, P0, R16, R29, RZ ;  /* 0x0000001d100e7210 */ /* 0x002fe20007f1e0ff */
[----:B------:R-:W-:-:S03]  /*61a0*/  ULDC UR4, c[0x0][0x214] ;  /* 0x0000850000047ab9 */ /* 0x000fc60000000800 */
[----:B------:R-:W-:Y:S02]  /*61b0*/  LEA.HI.X.SX32 R17, R29, R17, 0x1, P0 ;  /* 0x000000111d117211 */ /* 0x000fe400000f0eff */
[----:B------:R-:W-:-:S04]  /*61c0*/  LEA R12, P0, R14, R19, 0x2 ;  /* 0x000000130e0c7211 */ /* 0x000fc800078010ff */
[----:B------:R-:W-:-:S05]  /*61d0*/  LEA.HI.X R13, R14, UR4, R17, 0x2, P0 ;  /* 0x000000040e0d7c11 */ /* 0x000fca00080f1411 */
[----:B------:R-:W3:Y:S02]  /*61e0*/  LDG.E R14, desc[UR8][R12.64] ;  /* 0x000000080c0e7981 */ /* 0x000ee4000c1e1900 */
[----:B---3--:R-:W-:-:S13]  /*61f0*/  ISETP.GE.AND P0, PT, R14, RZ, PT ;  /* 0x000000ff0e00720c */ /* 0x008fda0003f06270 */
[----:B------:R-:W-:-:S04]  /*6200*/  @P0 LOP3.LUT R14, R14, 0x7fe00000, RZ, 0xc, !PT ;  /* 0x7fe000000e0e0812 */ /* 0x000fc800078e0cff */
[----:B------:R-:W-:-:S04]  /*6210*/  SHF.R.U32.HI R14, RZ, 0x13, R14 ;  /* 0x00000013ff0e7819 */ /* 0x000fc8000001160e */
[----:B--2---:R-:W-:-:S05]  /*6220*/  LOP3.LUT R15, R14, 0x1ffc, RZ, 0xc0, !PT ;  /* 0x00001ffc0e0f7812 */ /* 0x004fca00078ec0ff */
[----:B------:R-:W-:-:S05]  /*6230*/  IMAD.IADD R15, R15, 0x1, R0 ;  /* 0x000000010f0f7824 */ /* 0x000fca00078e0200 */
[----:B------:R3:W-:Y:S02]  /*6240*/  ATOMS.POPC.INC.32 RZ, [R15+URZ+0x8a0] ;  /* 0x0008a0000fff7f8c */ /* 0x0007e4000d80003f */
.L_x_113:
[----:B------:R-:W-:Y:S05]  /*6250*/  BSYNC B0 ;  /* 0x0000000000007941 */ /* 0x000fea0003800000 */
.L_x_105:
[----:B------:R-:W-:Y:S01]  /*6260*/  BAR.SYNC.DEFER_BLOCKING 0x0 ;  /* 0x0000000000007b1d */ /* 0x000fe20000010000 */
[----:B------:R-:W-:-:S05]  /*6270*/  IMAD.MOV.U32 R17, RZ, RZ, RZ ;  /* 0x000000ffff117224 */ /* 0x000fca00078e00ff */
[----:B------:R-:W-:Y:S01]  /*6280*/  ULDC UR6, c[0x0][0x238] ;  /* 0x00008e0000067ab9 */ /* 0x000fe20000000800 */
[----:B----4-:R4:W0:Y:S04]  /*6290*/  LDS R16, [R0+0x4868] ;  /* 0x0048680000107984 */ /* 0x0108280000000800 */
.L_x_123:
[----:B0-23--:R-:W-:Y:S01]  /*62a0*/  IMAD R19, R17, 0x200, R4 ;  /* 0x0000020011137824 */ /* 0x00dfe200078e0204 */
[----:B------:R-:W-:Y:S05]  /*62b0*/  WARPSYNC.ALL ;  /* 0x0000000000007948 */ /* 0x000fea0003800000 */
[----:B------:R-:W-:-:S05]  /*62c0*/  IMAD R18, R19, 0x4, R0 ;  /* 0x0000000413127824 */ /* 0x000fca00078e0200 */
[----:B-1----:R-:W0:Y:S01]  /*62d0*/  LDS R13, [R18+0x8a0] ;  /* 0x0008a000120d7984 */ /* 0x002e220000000800 */
[----:B------:R-:W-:Y:S06]  /*62e0*/  BAR.SYNC.DEFER_BLOCKING 0x0 ;  /* 0x0000000000007b1d */ /* 0x000fec0000010000 */
[----:B0-----:R0:W-:Y:S02]  /*62f0*/  STS [R10+0x10], R13 ;  /* 0x0000100d0a007388 */ /* 0x0011e40000000800 */
[----:B------:R-:W-:Y:S06]  /*6300*/  BAR.SYNC.DEFER_BLOCKING 0x0 ;  /* 0x0000000000007b1d */ /* 0x000fec0000010000 */
[----:B------:R-:W-:Y:S05]  /*6310*/  @P2 BRA `(.L_x_119) ;  /* 0x0000000400282947 */ /* 0x000fea0003800000 */
[----:B------:R-:W-:Y:S01]  /*6320*/  LDS R25, [R8+0x14] ;  /* 0x0000140008197984 */ /* 0x000fe20000000800 */
[----:B------:R-:W-:-:S03]  /*6330*/  UMOV UR4, 0xffffffff ;  /* 0xffffffff00047882 */ /* 0x000fc60000000000 */
[----:B------:R-:W-:Y:S04]  /*6340*/  LDS R26, [R8+0x10] ;  /* 0x00001000081a7984 */ /* 0x000fe80000000800 */
[----:B------:R-:W4:Y:S04]  /*6350*/  LDS R27, [R8+0x18] ;  /* 0x00001800081b7984 */ /* 0x000f280000000800 */
[----:B------:R-:W-:Y:S04]  /*6360*/  LDS R29, [R8+0x1c] ;  /* 0x00001c00081d7984 */ /* 0x000fe80000000800 */
[----:B------:R-:W1:Y:S04]  /*6370*/  LDS R28, [R8+0x20] ;  /* 0x00002000081c7984 */ /* 0x000e680000000800 */
[----:B------:R-:W-:Y:S04]  /*6380*/  LDS R31, [R8+0x24] ;  /* 0x00002400081f7984 */ /* 0x000fe80000000800 */
[----:B------:R-:W2:Y:S04]  /*6390*/  LDS R30, [R8+0x28] ;  /* 0x00002800081e7984 */ /* 0x000ea80000000800 */
[----:B------:R-:W-:Y:S04]  /*63a0*/  LDS R33, [R8+0x2c] ;  /* 0x00002c0008217984 */ /* 0x000fe80000000800 */
[----:B------:R-:W0:Y:S04]  /*63b0*/  LDS R32, [R8+0x30] ;  /* 0x0000300008207984 */ /* 0x000e280000000800 */
[----:B------:R-:W-:Y:S04]  /*63c0*/  LDS R34, [R8+0x34] ;  /* 0x0000340008227984 */ /* 0x000fe80000000800 */
[----:B------:R-:W3:Y:S04]  /*63d0*/  LDS R24, [R8+0x38] ;  /* 0x0000380008187984 */ /* 0x000ee80000000800 */
[----:B------:R-:W-:Y:S04]  /*63e0*/  LDS R23, [R8+0x3c] ;  /* 0x00003c0008177984 */ /* 0x000fe80000000800 */
[----:B------:R-:W5:Y:S01]  /*63f0*/  LDS R22, [R8+0x40] ;  /* 0x0000400008167984 */ /* 0x000f620000000800 */
[----:B----4-:R-:W-:-:S03]  /*6400*/  IADD3 R0, R27, R25, R26 ;  /* 0x000000191b007210 */ /* 0x010fc60007ffe01a */
[----:B------:R-:W-:Y:S04]  /*6410*/  LDS R21, [R8+0x44] ;  /* 0x0000440008157984 */ /* 0x000fe80000000800 */
[----:B------:R-:W4:Y:S01]  /*6420*/  LDS R20, [R8+0x48] ;  /* 0x0000480008147984 */ /* 0x000f220000000800 */
[----:B-1----:R-:W-:-:S03]  /*6430*/  IADD3 R0, R28, R0, R29 ;  /* 0x000000001c007210 */ /* 0x002fc60007ffe01d */
[----:B------:R-:W1:Y:S01]  /*6440*/  LDS R12, [R8+0x4c] ;  /* 0x00004c00080c7984 */ /* 0x000e620000000800 */
[----:B--2---:R-:W-:-:S04]  /*6450*/  IADD3 R0, R30, R0, R31 ;  /* 0x000000001e007210 */ /* 0x004fc80007ffe01f */
[----:B0-----:R-:W-:-:S04]  /*6460*/  IADD3 R13, R32, R0, R33 ;  /* 0x00000000200d7210 */ /* 0x001fc80007ffe021 */
[----:B---3--:R-:W-:-:S04]  /*6470*/  IADD3 R13, R24, R13, R34 ;  /* 0x0000000d180d7210 */ /* 0x008fc80007ffe022 */
[----:B-----5:R-:W-:-:S04]  /*6480*/  IADD3 R13, R22, R13, R23 ;  /* 0x0000000d160d7210 */ /* 0x020fc80007ffe017 */
[----:B----4-:R-:W-:-:S05]  /*6490*/  IADD3 R13, R20, R13, R21 ;  /* 0x0000000d140d7210 */ /* 0x010fca0007ffe015 */
[----:B-1----:R-:W-:Y:S01]  /*64a0*/  IMAD.IADD R35, R13, 0x1, R12 ;  /* 0x000000010d237824 */ /* 0x002fe200078e020c */
        /* <DEDUP_REMOVED lines=10> */
.L_x_406:
        /* <DEDUP_REMOVED lines=39> */
.L_x_119:
[----:B------:R-:W-:Y:S05]  /*67c0*/  WARPSYNC.ALL ;  /* 0x0000000000007948 */ /* 0x000fea0003800000 */
[----:B------:R-:W-:Y:S01]  /*67d0*/  BAR.SYNC.DEFER_BLOCKING 0x0 ;  /* 0x0000000000007b1d */ /* 0x000fe20000010000 */
[----:B------:R-:W-:-:S07]  /*67e0*/  PLOP3.LUT P0, PT, PT, PT, PT, 0x8, 0x0 ;  /* 0x000000000000781c */ /* 0x000fce0003f0e170 */
[----:B------:R-:W1:Y:S01]  /*67f0*/  S2UR UR5, SR_CgaCtaId ;  /* 0x00000000000579c3 */ /* 0x000e620000008800 */
[----:B------:R-:W-:Y:S01]  /*6800*/  UMOV UR4, 0x400 ;  /* 0x0000040000047882 */ /* 0x000fe20000000000 */
[----:B------:R-:W-:Y:S01]  /*6810*/  BSSY B0, `(.L_x_121) ;  /* 0x0000013000007945 */ /* 0x000fe20003800000 */
[----:B0---4-:R-:W0:Y:S01]  /*6820*/  LDS R13, [R10+0x10] ;  /* 0x000010000a0d7984 */ /* 0x011e220000000800 */
[----:B-1----:R-:W-:-:S06]  /*6830*/  ULEA UR4, UR5, UR4, 0x18 ;  /* 0x0000000405047291 */ /* 0x002fcc000f8ec03f */
[----:B------:R-:W-:-:S05]  /*6840*/  IMAD.U32 R0, RZ, RZ, UR4 ;  /* 0x00000004ff007e24 */ /* 0x000fca000f8e00ff */
[----:B------:R-:W1:Y:S01]  /*6850*/  LDS R15, [R0+0x890] ;  /* 0x00089000000f7984 */ /* 0x000e620000000800 */
[----:B0-----:R-:W-:-:S05]  /*6860*/  IMAD.IADD R13, R13, 0x1, R16 ;  /* 0x000000010d0d7824 */ /* 0x001fca00078e0210 */
[----:B------:R-:W-:Y:S01]  /*6870*/  ISETP.GE.AND P1, PT, R13, UR6, PT ;  /* 0x000000060d007c0c */ /* 0x000fe2000bf26270 */
[----:B------:R0:W-:Y:S01]  /*6880*/  STS [R18+0x8a0], R13 ;  /* 0x0008a00d12007388 */ /* 0x0001e20000000800 */
[----:B-1----:R-:W-:Y:S01]  /*6890*/  IMAD.IADD R16, R15, 0x1, R16 ;  /* 0x000000010f107824 */ /* 0x002fe200078e0210 */
[----:B------:R-:W-:Y:S10]  /*68a0*/  BAR.SYNC.DEFER_BLOCKING 0x0 ;  /* 0x0000000000007b1d */ /* 0x000ff40000010000 */
[----:B0-----:R-:W-:Y:S05]  /*68b0*/  @P1 BRA `(.L_x_122) ;  /* 0x0000000000201947 */ /* 0x001fea0003800000 */
[----:B------:R-:W-:Y:S01]  /*68c0*/  ISETP.NE.AND P1, PT, R4, 0x1ff, PT ;  /* 0x000001ff0400780c */ /* 0x000fe20003f25270 */
[----:B------:R-:W-:-:S12]  /*68d0*/  IMAD.MOV.U32 R12, RZ, RZ, R16 ;  /* 0x000000ffff0c7224 */ /* 0x000fd800078e0010 */
[----:B------:R-:W0:Y:S02]  /*68e0*/  @P1 LDS R12, [R18+0x8a4] ;  /* 0x0008a400120c1984 */ /* 0x000e240000000800 */
[----:B0-----:R-:W-:-:S13]  /*68f0*/  ISETP.GE.AND P1, PT, R12, UR6, PT ;  /* 0x000000060c007c0c */ /* 0x001fda000bf26270 */
[----:B------:R-:W-:Y:S01]  /*6900*/  @P1 IMAD.IADD R13, R12, 0x1, -R13 ;  /* 0x000000010c0d1824 */ /* 0x000fe200078e0a0d */
[----:B------:R0:W-:Y:S01]  /*6910*/  @P1 STS [R0+0x486c], R19 ;  /* 0x00486c1300001388 */ /* 0x0001e20000000800 */
[----:B------:R-:W-:-:S03]  /*6920*/  @P1 PLOP3.LUT P0, PT, PT, PT, PT, 0x80, 0x0 ;  /* 0x000000000000181c */ /* 0x000fc60003f0f070 */
[----:B------:R0:W-:Y:S10]  /*6930*/  @P1 STS [R0+0x4864], R13 ;  /* 0x0048640d00001388 */ /* 0x0001f40000000800 */
.L_x_122:
[----:B------:R-:W-:Y:S05]  /*6940*/  BSYNC B0 ;  /* 0x0000000000007941 */ /* 0x000fea0003800000 */
.L_x_121:
        /* <DEDUP_REMOVED lines=9> */
[----:B------:R1:W2:Y:S07]  /*69e0*/  LDS R16, [R0+0x486c] ;  /* 0x00486c0000107984 */ /* 0x0002ae0000000800 */
        /* <DEDUP_REMOVED lines=11> */
[----:B------:R-:W3:Y:S01]  /*6aa0*/  LDS R17, [R0+0x4864] ;  /* 0x0048640000117984 */ /* 0x000ee20000000800 */
[----:B0-----:R-:W0:Y:S01]  /*6ab0*/  LDC R19, c[0x0][0x234] ;  /* 0x00008d00ff137b82 */ /* 0x001e220000000800 */
[----:B------:R-:W-:Y:S01]  /*6ac0*/  ULDC UR4, c[0x0][0x230] ;  /* 0x00008c0000047ab9 */ /* 0x000fe20000000800 */
[----:B0-----:R-:W-:Y:S02]  /*6ad0*/  IMAD R12, R14, R19, RZ ;  /* 0x000000130e0c7224 */ /* 0x001fe400078e02ff */
[----:B------:R-:W-:-:S03]  /*6ae0*/  IMAD.SHL.U32 R25, R19, 0x200, RZ ;  /* 0x0000020013197824 */ /* 0x000fc600078e00ff */
[----:B------:R-:W-:-:S03]  /*6af0*/  SHF.R.S32.HI R13, RZ, 0x1f, R12 ;  /* 0x0000001fff0d7819 */ /* 0x000fc6000001140c */
[----:B------:R-:W-:Y:S01]  /*6b00*/  IMAD.WIDE R12, R9, UR4, R12 ;  /* 0x00000004090c7c25 */ /* 0x000fe2000f8e020c */
[----:B------:R-:W-:Y:S01]  /*6b10*/  ULDC.64 UR4, c[0x0][0x210] ;  /* 0x0000840000047ab9 */ /* 0x000fe20000000a00 */
[----:B---3--:R-:W-:Y:S02]  /*6b20*/  ISETP.GT.AND P0, PT, R17, 0x800, PT ;  /* 0x000008001100780c */ /* 0x008fe40003f04270 */
[----:B------:R-:W-:-:S04]  /*6b30*/  LEA R17, P1, R12, UR4, 0x2 ;  /* 0x000000040c117c11 */ /* 0x000fc8000f8210ff */
[----:B------:R-:W-:-:S09]  /*6b40*/  LEA.HI.X R13, R12, UR5, R13, 0x2, P1 ;  /* 0x000000050c0d7c11 */ /* 0x000fd200088f140d */
.L_x_134:
[----:B------:R-:W-:-:S05]  /*6b50*/  IMAD.MOV.U32 R12, RZ, RZ, R17 ;  /* 0x000000ffff0c7224 */ /* 0x000fca00078e0011 */
[----:B------:R-:W3:Y:S01]  /*6b60*/  LDG.E R22, desc[UR8][R12.64] ;  /* 0x000000080c167981 */ /* 0x000ee2000c1e1900 */
[----:B------:R-:W-:Y:S01]  /*6b70*/  VIADD R15, R15, 0xffffffff ;  /* 0xffffffff0f0f7836 */ /* 0x000fe20000000000 */
[----:B------:R-:W-:Y:S01]  /*6b80*/  BSSY B3, `(.L_x_130) ;  /* 0x000001b000037945 */ /* 0x000fe20003800000 */
[C---:B---3--:R-:W-:Y:S02]  /*6b90*/  ISETP.GE.AND P1, PT, R22.reuse, RZ, PT ;  /* 0x000000ff1600720c */ /* 0x048fe40003f26270 */
[----:B------:R-:W-:-:S04]  /*6ba0*/  LOP3.LUT R17, R22, 0x7fe00000, RZ, 0xc, !PT ;  /* 0x7fe0000016117812 */ /* 0x000fc800078e0cff */
[----:B------:R-:W-:Y:S02]  /*6bb0*/  SEL R17, R22, R17, !P1 ;  /* 0x0000001116117207 */ /* 0x000fe40004800000 */
[----:B------:R-:W-:Y:S02]  /*6bc0*/  ISETP.NE.AND P1, PT, R15, RZ, PT ;  /* 0x000000ff0f00720c */ /* 0x000fe40003f25270 */
[----:B------:R-:W-:-:S04]  /*6bd0*/  SHF.R.U32.HI R21, RZ, 0x15, R17 ;  /* 0x00000015ff157819 */ /* 0x000fc80000011611 */
[----:B--2---:R-:W-:-:S13]  /*6be0*/  ISETP.GE.U32.AND P5, PT, R21, R16, PT ;  /* 0x000000101500720c */ /* 0x004fda0003fa6070 */
[----:B------:R-:W-:Y:S05]  /*6bf0*/  @P5 BRA `(.L_x_131) ;  /* 0x00000000004c5947 */ /* 0x000fea0003800000 */
[----:B------:R-:W0:Y:S01]  /*6c00*/  S2R R20, SR_LANEID ;  /* 0x0000000000147919 */ /* 0x000e220000000000 */
[----:B------:R-:W2:Y:S01]  /*6c10*/  S2UR UR6, SR_CgaCtaId ;  /* 0x00000000000679c3 */ /* 0x000ea20000008800 */
[----:B------:R-:W-:Y:S01]  /*6c20*/  VOTEU.ANY UR7, UPT, PT ;  /* 0x0000000000077886 */ /* 0x000fe200038e0100 */
[----:B------:R-:W-:Y:S01]  /*6c30*/  UMOV UR4, 0x400 ;  /* 0x0000040000047882 */ /* 0x000fe20000000000 */
[----:B------:R-:W0:Y:S01]  /*6c40*/  FLO.U32 R19, UR7 ;  /* 0x0000000700137d00 */ /* 0x000e2200080e0000 */
[----:B------:R-:W-:Y:S02]  /*6c50*/  UIADD3 UR5, UR4, 0x4868, URZ ;  /* 0x0000486804057890 */ /* 0x000fe4000fffe03f */
[----:B------:R-:W-:-:S05]  /*6c60*/  UIADD3 UR4, UR4, 0x4870, URZ ;  /* 0x0000487004047890 */ /* 0x000fca000fffe03f */
[----:B------:R-:W3:Y:S01]  /*6c70*/  POPC R18, UR7 ;  /* 0x0000000700127d09 */ /* 0x000ee20008000000 */
[----:B--2---:R-:W-:Y:S02]  /*6c80*/  ULEA UR5, UR6, UR5, 0x18 ;  /* 0x0000000506057291 */ /* 0x004fe4000f8ec03f */
[----:B------:R-:W-:Y:S01]  /*6c90*/  ULEA UR4, UR6, UR4, 0x18 ;  /* 0x0000000406047291 */ /* 0x000fe2000f8ec03f */
[----:B0-----:R-:W-:Y:S02]  /*6ca0*/  ISETP.EQ.U32.AND P5, PT, R19, R20, PT ;  /* 0x000000141300720c */ /* 0x001fe40003fa2070 */
[----:B------:R-:W0:Y:S11]  /*6cb0*/  S2R R20, SR_LTMASK ;  /* 0x0000000000147919 */ /* 0x000e360000003900 */
[----:B---3--:R-:W2:Y:S01]  /*6cc0*/  @P5 ATOMS.ADD R18, [UR5], R18 ;  /* 0x00000012ff12598c */ /* 0x008ea20008000005 */
[----:B0-----:R-:W-:-:S03]  /*6cd0*/  LOP3.LUT R20, R20, UR7, RZ, 0xc0, !PT ;  /* 0x0000000714147c12 */ /* 0x001fc6000f8ec0ff */
[----:B--2---:R-:W0:Y:S03]  /*6ce0*/  SHFL.IDX PT, R17, R18, R19, 0x1f ;  /* 0x00001f1312117589 */ /* 0x004e2600000e0000 */
[----:B------:R-:W0:Y:S02]  /*6cf0*/  POPC R20, R20 ;  /* 0x0000001400147309 */ /* 0x000e240000000000 */
[----:B0-----:R-:W-:-:S05]  /*6d00*/  IMAD.IADD R17, R17, 0x1, R20 ;  /* 0x0000000111117824 */ /* 0x001fca00078e0214 */
[----:B------:R-:W-:-:S05]  /*6d10*/  LEA R17, R17, UR4, 0x2 ;  /* 0x0000000411117c11 */ /* 0x000fca000f8e10ff */
[----:B------:R0:W-:Y:S02]  /*6d20*/  STS [R17], R14 ;  /* 0x0000000e11007388 */ /* 0x0001e40000000800 */
.L_x_131:
[----:B------:R-:W-:Y:S05]  /*6d30*/  BSYNC B3 ;  /* 0x0000000000037941 */ /* 0x000fea0003800000 */
.L_x_130:
        /* <DEDUP_REMOVED lines=8> */
[----:B------:R-:W-:-:S07]  /*6dc0*/  UIADD3 UR4, UR4, 0x4860, URZ ;  /* 0x0000486004047890 */ /* 0x000fce000fffe03f */
[----:B------:R-:W4:Y:S01]  /*6dd0*/  POPC R18, UR6 ;  /* 0x0000000600127d09 */ /* 0x000f220008000000 */
[----:B---3--:R-:W-:Y:S01]  /*6de0*/  ULEA UR4, UR5, UR4, 0x18 ;  /* 0x0000000405047291 */ /* 0x008fe2000f8ec03f */
[----:B--2---:R-:W-:Y:S02]  /*6df0*/  ISETP.EQ.U32.AND P5, PT, R19, R20, PT ;  /* 0x000000141300720c */ /* 0x004fe40003fa2070 */
[----:B------:R-:W2:Y:S11]  /*6e00*/  S2R R20, SR_LTMASK ;  /* 0x0000000000147919 */ /* 0x000eb60000003900 */
[----:B----4-:R-:W0:Y:S01]  /*6e10*/  @P5 ATOMS.ADD R18, [UR4], R18 ;  /* 0x00000012ff12598c */ /* 0x010e220008000004 */
[----:B--2---:R-:W-:-:S03]  /*6e20*/  LOP3.LUT R20, R20, UR6, RZ, 0xc0, !PT ;  /* 0x0000000614147c12 */ /* 0x004fc6000f8ec0ff */
[----:B0-----:R-:W0:Y:S03]  /*6e30*/  SHFL.IDX PT, R17, R18, R19, 0x1f ;  /* 0x00001f1312117589 */ /* 0x001e2600000e0000 */
[----:B------:R-:W0:Y:S02]  /*6e40*/  POPC R20, R20 ;  /* 0x0000001400147309 */ /* 0x000e240000000000 */
[----:B0-----:R-:W-:-:S04]  /*6e50*/  IMAD.IADD R17, R17, 0x1, R20 ;  /* 0x0000000111117824 */ /* 0x001fc800078e0214 */
[----:B------:R-:W-:-:S05]  /*6e60*/  IMAD R17, R17, 0x4, R0 ;  /* 0x0000000411117824 */ /* 0x000fca00078e0200 */
[----:B------:R2:W-:Y:S04]  /*6e70*/  STS [R17+0x2000], R22 ;  /* 0x0020001611007388 */ /* 0x0005e80000000800 */
[----:B------:R2:W-:Y:S02]  /*6e80*/  STS [R17], R14 ;  /* 0x0000000e11007388 */ /* 0x0005e40000000800 */
.L_x_133:
[----:B------:R-:W-:Y:S05]  /*6e90*/  BSYNC B3 ;  /* 0x0000000000037941 */ /* 0x000fea0003800000 */
.L_x_132:
[----:B------:R-:W-:-:S04]  /*6ea0*/  IMAD.WIDE R12, R25, 0x4, R12 ;  /* 0x00000004190c7825 */ /* 0x000fc800078e020c */
[----:B0-2---:R-:W-:Y:S02]  /*6eb0*/  VIADD R14, R14, 0x200 ;  /* 0x000002000e0e7836 */ /* 0x005fe40000000000 */
[----:B------:R-:W-:Y:S01]  /*6ec0*/  IMAD.MOV.U32 R17, RZ, RZ, R12 ;  /* 0x000000ffff117224 */ /* 0x000fe200078e000c */
[----:B------:R-:W-:Y:S06]  /*6ed0*/  @P1 BRA `(.L_x_134) ;  /* 0xfffffffc001c1947 */ /* 0x000fec000383ffff */
.L_x_129:
[----:B------:R-:W-:Y:S05]  /*6ee0*/  BSYNC B2 ;  /* 0x0000000000027941 */ /* 0x000fea0003800000 */
.L_x_128:
[----:B------:R-:W-:-:S13]  /*6ef0*/  ISETP.GE.U32.AND P0, PT, R23, 0x600, PT ;  /* 0x000006001700780c */ /* 0x000fda0003f06070 */
[----:B------:R-:W-:Y:S05]  /*6f00*/  @!P0 BRA `(.L_x_127) ;  /* 0x0000000c00908947 */ /* 0x000fea0003800000 */
[----:B0-----:R-:W0:Y:S01]  /*6f10*/  S2R R13, SR_CgaCtaId ;  /* 0x00000000000d7919 */ /* 0x001e220000008800 */
[----:B-1----:R-:W-:Y:S01]  /*6f20*/  MOV R0, 0x400 ;  /* 0x0000040000007802 */ /* 0x002fe20000000f00 */
[----:B------:R-:W1:Y:S01]  /*6f30*/  LDC.64 R18, c[0x0][0x230] ;  /* 0x00008c00ff127b82 */ /* 0x000e620000000a00 */
[----:B------:R-:W-:Y:S01]  /*6f40*/  ULDC.64 UR4, c[0x0][0x210] ;  /* 0x0000840000047ab9 */ /* 0x000fe20000000a00 */
[----:B-1----:R-:W-:Y:S01]  /*6f50*/  IMAD R12, R14, R19, RZ ;  /* 0x000000130e0c7224 */ /* 0x002fe200078e02ff */
[----:B0-----:R-:W-:-:S04]  /*6f60*/  LEA R0, R13, R0, 0x18 ;  /* 0x000000000d007211 */ /* 0x001fc800078ec0ff */
[--C-:B------:R-:W-:Y:S01]  /*6f70*/  SHF.R.S32.HI R13, RZ, 0x1f, R12.reuse ;  /* 0x0000001fff0d7819 */ /* 0x100fe2000001140c */
[----:B------:R-:W0:Y:S02]  /*6f80*/  LDS R15, [R0+0x4864] ;  /* 0x00486400000f7984 */ /* 0x000e240000000800 */
[----:B------:R-:W-:-:S03]  /*6f90*/  IMAD.WIDE R12, R9, R18, R12 ;  /* 0x00000012090c7225 */ /* 0x000fc600078e020c */
[----:B------:R-:W-:-:S04]  /*6fa0*/  LEA R20, P0, R12, UR4, 0x2 ;  /* 0x000000040c147c11 */ /* 0x000fc8000f8010ff */
[----:B------:R-:W-:Y:S02]  /*6fb0*/  LEA.HI.X R21, R12, UR5, R13, 0x2, P0 ;  /* 0x000000050c157c11 */ /* 0x000fe400080f140d */
[----:B0-----:R-:W-:Y:S01]  /*6fc0*/  ISETP.GT.AND P1, PT, R15, 0x800, PT ;  /* 0x000008000f00780c */ /* 0x001fe20003f24270 */
[----:B------:R-:W-:-:S12]  /*6fd0*/  IMAD.SHL.U32 R15, R19, 0x200, RZ ;  /* 0x00000200130f7824 */ /* 0x000fd800078e00ff */
.L_x_151:
[----:B---3--:R-:W3:Y:S01]  /*6fe0*/  LDG.E R27, desc[UR8][R20.64] ;  /* 0x00000008141b7981 */ /* 0x008ee2000c1e1900 */
[----:B------:R-:W-:-:S05]  /*6ff0*/  IMAD.WIDE R22, R15, 0x4, R20 ;  /* 0x000000040f167825 */ /* 0x000fca00078e0214 */
[----:B----4-:R-:W4:Y:S01]  /*7000*/  LDG.E R19, desc[UR8][R22.64] ;  /* 0x0000000816137981 */ /* 0x010f22000c1e1900 */
[----:B------:R-:W-:-:S05]  /*7010*/  IMAD.WIDE R24, R15, 0x4, R22 ;  /* 0x000000040f187825 */ /* 0x000fca00078e0216 */
[----:B------:R0:W5:Y:S01]  /*7020*/  LDG.E R18, desc[UR8][R24.64] ;  /* 0x0000000818127981 */ /* 0x000162000c1e1900 */
[----:B------:R-:W-:-:S05]  /*7030*/  IMAD.WIDE R12, R15, 0x4, R24 ;  /* 0x000000040f0c7825 */ /* 0x000fca00078e0218 */
[----:B------:R0:W5:Y:S01]  /*7040*/  LDG.E R17, desc[UR8][R12.64] ;  /* 0x000000080c117981 */ /* 0x000162000c1e1900 */
[----:B------:R-:W-:Y:S01]  /*7050*/  BSSY B2, `(.L_x_135) ;  /* 0x000001e000027945 */ /* 0x000fe20003800000 */
[C---:B---3--:R-:W-:Y:S02]  /*7060*/  ISETP.GE.AND P0, PT, R27.reuse, RZ, PT ;  /* 0x000000ff1b00720c */ /* 0x048fe40003f06270 */
[----:B------:R-:W-:-:S04]  /*7070*/  LOP3.LUT R26, R27, 0x7fe00000, RZ, 0xc, !PT ;  /* 0x7fe000001b1a7812 */ /* 0x000fc800078e0cff */
[----:B------:R-:W-:-:S04]  /*7080*/  SEL R26, R27, R26, !P0 ;  /* 0x0000001a1b1a7207 */ /* 0x000fc80004000000 */
[----:B------:R-:W-:-:S04]  /*7090*/  SHF.R.U32.HI R21, RZ, 0x15, R26 ;  /* 0x00000015ff157819 */ /* 0x000fc8000001161a */
[----:B--2---:R-:W-:Y:S02]  /*70a0*/  ISETP.GE.U32.AND P5, PT, R21, R16, PT ;  /* 0x000000101500720c */ /* 0x004fe40003fa6070 */
[C---:B----4-:R-:W-:Y:S02]  /*70b0*/  ISETP.GE.AND P0, PT, R19.reuse, RZ, PT ;  /* 0x000000ff1300720c */ /* 0x050fe40003f06270 */
[----:B------:R-:W-:-:S04]  /*70c0*/  LOP3.LUT R20, R19, 0x7fe00000, RZ, 0xc, !PT ;  /* 0x7fe0000013147812 */ /* 0x000fc800078e0cff */
[----:B------:R-:W-:Y:S02]  /*70d0*/  SEL R22, R19, R20, !P0 ;  /* 0x0000001413167207 */ /* 0x000fe40004000000 */
[----:B------:R-:W-:-:S03]  /*70e0*/  ISETP.NE.OR P0, PT, R21, R16, P1 ;  /* 0x000000101500720c */ /* 0x000fc60000f05670 */
[----:B0-----:R-:W-:Y:S10]  /*70f0*/  @P5 BRA `(.L_x_136) ;  /* 0x00000000004c5947 */ /* 0x001ff40003800000 */
        /* <DEDUP_REMOVED lines=19> */
.L_x_136:
[----:B------:R-:W-:Y:S05]  /*7230*/  BSYNC B2 ;  /* 0x0000000000027941 */ /* 0x000fea0003800000 */
.L_x_135:
[----:B------:R-:W-:Y:S04]  /*7240*/  BSSY B2, `(.L_x_137) ;  /* 0x0000014000027945 */ /* 0x000fe80003800000 */
[----:B------:R-:W-:Y:S05]  /*7250*/  @P0 BRA `(.L_x_138) ;  /* 0x0000000000480947 */ /* 0x000fea0003800000 */
[----:B------:R-:W1:Y:S01]  /*7260*/  S2R R24, SR_LANEID ;  /* 0x0000000000187919 */ /* 0x000e620000000000 */
[----:B------:R-:W2:Y:S01]  /*7270*/  S2UR UR5, SR_CgaCtaId ;  /* 0x00000000000579c3 */ /* 0x000ea20000008800 */
[----:B------:R-:W-:Y:S01]  /*7280*/  VOTEU.ANY UR6, UPT, PT ;  /* 0x0000000000067886 */ /* 0x000fe200038e0100 */
[----:B------:R-:W-:Y:S01]  /*7290*/  UMOV UR4, 0x400 ;  /* 0x0000040000047882 */ /* 0x000fe20000000000 */
[----:B------:R-:W1:Y:S01]  /*72a0*/  FLO.U32 R23, UR6 ;  /* 0x0000000600177d00 */ /* 0x000e6200080e0000 */
[----:B------:R-:W-:-:S07]  /*72b0*/  UIADD3 UR4, UR4, 0x4860, URZ ;  /* 0x0000486004047890 */ /* 0x000fce000fffe03f */
[----:B------:R-:W3:Y:S01]  /*72c0*/  POPC R20, UR6 ;  /* 0x0000000600147d09 */ /* 0x000ee20008000000 */
[----:B--2---:R-:W-:Y:S01]  /*72d0*/  ULEA UR4, UR5, UR4, 0x18 ;  /* 0x0000000405047291 */ /* 0x004fe2000f8ec03f */
[----:B-1----:R-:W-:Y:S02]  /*72e0*/  ISETP.EQ.U32.AND P0, PT, R23, R24, PT ;  /* 0x000000181700720c */ /* 0x002fe40003f02070 */
[----:B------:R-:W1:Y:S11]  /*72f0*/  S2R R24, SR_LTMASK ;  /* 0x0000000000187919 */ /* 0x000e760000003900 */
[----:B---3--:R-:W0:Y:S01]  /*7300*/  @P0 ATOMS.ADD R20, [UR4], R20 ;  /* 0x00000014ff14098c */ /* 0x008e220008000004 */
[----:B-1----:R-:W-:-:S03]  /*7310*/  LOP3.LUT R24, R24, UR6, RZ, 0xc0, !PT ;  /* 0x0000000618187c12 */ /* 0x002fc6000f8ec0ff */
[----:B0-----:R-:W0:Y:S03]  /*7320*/  SHFL.IDX PT, R21, R20, R23, 0x1f ;  /* 0x00001f1714157589 */ /* 0x001e2600000e0000 */
[----:B------:R-:W0:Y:S02]  /*7330*/  POPC R24, R24 ;  /* 0x0000001800187309 */ /* 0x000e240000000000 */
[----:B0-----:R-:W-:-:S04]  /*7340*/  IMAD.IADD R21, R21, 0x1, R24 ;  /* 0x0000000115157824 */ /* 0x001fc800078e0218 */
[----:B------:R-:W-:-:S05]  /*7350*/  IMAD R21, R21, 0x4, R0 ;  /* 0x0000000415157824 */ /* 0x000fca00078e0200 */
[----:B------:R1:W-:Y:S04]  /*7360*/  STS [R21+0x2000], R27 ;  /* 0x0020001b15007388 */ /* 0x0003e80000000800 */
[----:B------:R1:W-:Y:S02]  /*7370*/  STS [R21], R14 ;  /* 0x0000000e15007388 */ /* 0x0003e40000000800 */
.L_x_138:
[----:B------:R-:W-:Y:S05]  /*7380*/  BSYNC B2 ;  /* 0x0000000000027941 */ /* 0x000fea0003800000 */
.L_x_137:
[C---:B-----5:R-:W-:Y:S01]  /*7390*/  ISETP.GE.AND P0, PT, R18.reuse, RZ, PT ;  /* 0x000000ff1200720c */ /* 0x060fe20003f06270 */
[----:B------:R-:W-:Y:S01]  /*73a0*/  BSSY B2, `(.L_x_139) ;  /* 0x000001f000027945 */ /* 0x000fe20003800000 */
[C---:B01----:R-:W-:Y:S02]  /*73b0*/  LOP3.LUT R21, R18.reuse, 0x7fe00000, RZ, 0xc, !PT ;  /* 0x7fe0000012157812 */ /* 0x043fe400078e0cff */
[----:B------:R-:W-:Y:S02]  /*73c0*/  SHF.R.U32.HI R23, RZ, 0x15, R22 ;  /* 0x00000015ff177819 */ /* 0x000fe40000011616 */
[----:B------:R-:W-:Y:S02]  /*73d0*/  SEL R21, R18, R21, !P0 ;  /* 0x0000001512157207 */ /* 0x000fe40004000000 */
[----:B------:R-:W-:Y:S02]  /*73e0*/  ISETP.GE.U32.AND P0, PT, R23, R16, PT ;  /* 0x000000101700720c */ /* 0x000fe40003f06070 */
[----:B------:R-:W-:-:S02]  /*73f0*/  ISETP.GE.AND P5, PT, R17, RZ, PT ;  /* 0x000000ff1100720c */ /* 0x000fc40003fa6270 */
[C---:B------:R-:W-:Y:S02]  /*7400*/  LOP3.LUT R20, R17.reuse, 0x7fe00000, RZ, 0xc, !PT ;  /* 0x7fe0000011147812 */ /* 0x040fe400078e0cff */
[----:B------:R-:W-:Y:S02]  /*7410*/  SHF.R.U32.HI R27, RZ, 0x15, R21 ;  /* 0x00000015ff1b7819 */ /* 0x000fe40000011615 */
[----:B------:R-:W-:Y:S02]  /*7420*/  SEL R22, R17, R20, !P5 ;  /* 0x0000001411167207 */ /* 0x000fe40006800000 */
[----:B------:R-:W-:-:S03]  /*7430*/  ISETP.NE.OR P5, PT, R23, R16, P1 ;  /* 0x000000101700720c */ /* 0x000fc60000fa5670 */
[----:B------:R-:W-:Y:S10]  /*7440*/  @P0 BRA `(.L_x_140) ;  /* 0x0000000000500947 */ /* 0x000ff40003800000 */
        /* <DEDUP_REMOVED lines=11> */
[----:B0-----:R-:W-:Y:S01]  /*7500*/  ISETP.EQ.U32.AND P0, PT, R24, R21, PT ;  /* 0x000000151800720c */ /* 0x001fe20003f02070 */
[----:B------:R-:W-:Y:S01]  /*7510*/  VIADD R21, R14, 0x200 ;  /* 0x000002000e157836 */ /* 0x000fe20000000000 */
[----:B--2---:R-:W-:-:S06]  /*7520*/  LOP3.LUT R25, R25, UR7, RZ, 0xc0, !PT ;  /* 0x0000000719197c12 */ /* 0x004fcc000f8ec0ff */
[----:B------:R-:W0:Y:S05]  /*7530*/  POPC R25, R25 ;  /* 0x0000001900197309 */ /* 0x000e2a0000000000 */
[----:B---3--:R-:W1:Y:S04]  /*7540*/  @P0 ATOMS.ADD R23, [UR5], R23 ;  /* 0x00000017ff17098c */ /* 0x008e680008000005 */
[----:B-1----:R-:W0:Y:S02]  /*7550*/  SHFL.IDX PT, R20, R23, R24, 0x1f ;  /* 0x00001f1817147589 */ /* 0x002e2400000e0000 */
[----:B0-----:R-:W-:-:S05]  /*7560*/  IMAD.IADD R20, R20, 0x1, R25 ;  /* 0x0000000114147824 */ /* 0x001fca00078e0219 */
[----:B------:R-:W-:-:S05]  /*7570*/  LEA R20, R20, UR4, 0x2 ;  /* 0x0000000414147c11 */ /* 0x000fca000f8e10ff */
[----:B------:R0:W-:Y:S02]  /*7580*/  STS [R20], R21 ;  /* 0x0000001514007388 */ /* 0x0001e40000000800 */
.L_x_140:
[----:B------:R-:W-:Y:S05]  /*7590*/  BSYNC B2 ;  /* 0x0000000000027941 */ /* 0x000fea0003800000 */
.L_x_139:
[----:B------:R-:W-:Y:S01]  /*75a0*/  BSSY B2, `(.L_x_141) ;  /* 0x0000016000027945 */ /* 0x000fe20003800000 */
[----:B------:R-:W-:-:S03]  /*75b0*/  ISETP.GE.U32.AND P0, PT, R27, R16, PT ;  /* 0x000000101b00720c */ /* 0x000fc60003f06070 */
[----:B------:R-:W-:Y:S10]  /*75c0*/  @P5 BRA `(.L_x_142) ;  /* 0x00000000004c5947 */ /* 0x000ff40003800000 */
[----:B0-----:R-:W0:Y:S01]  /*75d0*/  S2R R21, SR_LANEID ;  /* 0x0000000000157919 */ /* 0x001e220000000000 */
[----:B------:R-:W1:Y:S01]  /*75e0*/  S2UR UR5, SR_CgaCtaId ;  /* 0x00000000000579c3 */ /* 0x000e620000008800 */
[----:B------:R-:W-:Y:S01]  /*75f0*/  VOTEU.ANY UR6, UPT, PT ;  /* 0x0000000000067886 */ /* 0x000fe200038e0100 */
[----:B------:R-:W-:Y:S01]  /*7600*/  UMOV UR4, 0x400 ;  /* 0x0000040000047882 */ /* 0x000fe20000000000 */
[----:B------:R-:W0:Y:S01]  /*7610*/  FLO.U32 R24, UR6 ;  /* 0x0000000600187d00 */ /* 0x000e2200080e0000 */
[----:B------:R-:W-:Y:S01]  /*7620*/  UIADD3 UR4, UR4, 0x4860, URZ ;  /* 0x0000486004047890 */ /* 0x000fe2000fffe03f */
[----:B------:R-:W2:Y:S06]  /*7630*/  S2R R25, SR_LTMASK ;  /* 0x0000000000197919 */ /* 0x000eac0000003900 */
[----:B------:R-:W3:Y:S01]  /*7640*/  POPC R23, UR6 ;  /* 0x0000000600177d09 */ /* 0x000ee20008000000 */
[----:B-1----:R-:W-:Y:S01]  /*7650*/  ULEA UR4, UR5, UR4, 0x18 ;  /* 0x0000000405047291 */ /* 0x002fe2000f8ec03f */
[----:B0-----:R-:W-:-:S02]  /*7660*/  ISETP.EQ.U32.AND P5, PT, R24, R21, PT ;  /* 0x000000151800720c */ /* 0x001fc40003fa2070 */
[----:B--2---:R-:W-:-:S04]  /*7670*/  LOP3.LUT R25, R25, UR6, RZ, 0xc0, !PT ;  /* 0x0000000619197c12 */ /* 0x004fc8000f8ec0ff */
[----:B------:R-:W0:Y:S07]  /*7680*/  POPC R20, R25 ;  /* 0x0000001900147309 */ /* 0x000e2e0000000000 */
[----:B---3--:R-:W1:Y:S04]  /*7690*/  @P5 ATOMS.ADD R23, [UR4], R23 ;  /* 0x00000017ff17598c */ /* 0x008e680008000004 */
[----:B-1----:R-:W0:Y:S02]  /*76a0*/  SHFL.IDX PT, R21, R23, R24, 0x1f ;  /* 0x00001f1817157589 */ /* 0x002e2400000e0000 */
[----:B0-----:R-:W-:-:S04]  /*76b0*/  IMAD.IADD R21, R21, 0x1, R20 ;  /* 0x0000000115157824 */ /* 0x001fc800078e0214 */
[----:B------:R-:W-:Y:S02]  /*76c0*/  IMAD R20, R21, 0x4, R0 ;  /* 0x0000000415147824 */ /* 0x000fe400078e0200 */
[----:B------:R-:W-:-:S03]  /*76d0*/  VIADD R21, R14, 0x200 ;  /* 0x000002000e157836 */ /* 0x000fc60000000000 */
[----:B------:R1:W-:Y:S04]  /*76e0*/  STS [R20+0x2000], R19 ;  /* 0x0020001314007388 */ /* 0x0003e80000000800 */
[----:B------:R1:W-:Y:S02]  /*76f0*/  STS [R20], R21 ;  /* 0x0000001514007388 */ /* 0x0003e40000000800 */
.L_x_142:
[----:B------:R-:W-:Y:S05]  /*7700*/  BSYNC B2 ;  /* 0x0000000000027941 */ /* 0x000fea0003800000 */
.L_x_141:
[----:B------:R-:W-:Y:S01]  /*7710*/  BSSY B2, `(.L_x_143) ;  /* 0x0000018000027945 */ /* 0x000fe20003800000 */
[----:B------:R-:W-:Y:S02]  /*7720*/  ISETP.NE.OR P5, PT, R27, R16, P1 ;  /* 0x000000101b00720c */ /* 0x000fe40000fa5670 */
[----:B------:R-:W-:Y:S01]  /*7730*/  SHF.R.U32.HI R25, RZ, 0x15, R22 ;  /* 0x00000015ff197819 */ /* 0x000fe20000011616 */
[----:B------:R-:W-:Y:S10]  /*7740*/  @P0 BRA `(.L_x_144) ;  /* 0x0000000000500947 */ /* 0x000ff40003800000 */
        /* <DEDUP_REMOVED lines=20> */
.L_x_144:
[----:B------:R-:W-:Y:S05]  /*7890*/  BSYNC B2 ;  /* 0x0000000000027941 */ /* 0x000fea0003800000 */
.L_x_143:
[----:B------:R-:W-:Y:S01]  /*78a0*/  BSSY B2, `(.L_x_145) ;  /* 0x0000016000027945 */ /* 0x000fe20003800000 */
[----:B------:R-:W-:-:S03]  /*78b0*/  ISETP.GE.U32.AND P0, PT, R25, R16, PT ;  /* 0x000000101900720c */ /* 0x000fc60003f06070 */
[----:B------:R-:W-:Y:S10]  /*78c0*/  @P5 BRA `(.L_x_146) ;  /* 0x00000000004c5947 */ /* 0x000ff40003800000 */
[----:B------:R-:W3:Y:S01]  /*78d0*/  S2R R22, SR_LANEID ;  /* 0x0000000000167919 */ /* 0x000ee20000000000 */
[----:B------:R-:W4:Y:S01]  /*78e0*/  S2UR UR5, SR_CgaCtaId ;  /* 0x00000000000579c3 */ /* 0x000f220000008800 */
[----:B------:R-:W-:Y:S01]  /*78f0*/  VOTEU.ANY UR6, UPT, PT ;  /* 0x0000000000067886 */ /* 0x000fe200038e0100 */
[----:B------:R-:W-:Y:S01]  /*7900*/  UMOV UR4, 0x400 ;  /* 0x0000040000047882 */ /* 0x000fe20000000000 */
[----:B01----:R-:W3:Y:S01]  /*7910*/  FLO.U32 R21, UR6 ;  /* 0x0000000600157d00 */ /* 0x003ee200080e0000 */
[----:B------:R-:W-:Y:S01]  /*7920*/  UIADD3 UR4, UR4, 0x4860, URZ ;  /* 0x0000486004047890 */ /* 0x000fe2000fffe03f */
[----:B------:R-:W-:-:S06]  /*7930*/  VIADD R24, R14, 0x400 ;  /* 0x000004000e187836 */ /* 0x000fcc0000000000 */
[----:B--2---:R-:W0:Y:S01]  /*7940*/  POPC R20, UR6 ;  /* 0x0000000600147d09 */ /* 0x004e220008000000 */
[----:B----4-:R-:W-:Y:S01]  /*7950*/  ULEA UR4, UR5, UR4, 0x18 ;  /* 0x0000000405047291 */ /* 0x010fe2000f8ec03f */
[----:B---3--:R-:W-:Y:S02]  /*7960*/  ISETP.EQ.U32.AND P5, PT, R21, R22, PT ;  /* 0x000000161500720c */ /* 0x008fe40003fa2070 */
        /* <DEDUP_REMOVED lines=9> */
.L_x_146:
[----:B------:R-:W-:Y:S05]  /*7a00*/  BSYNC B2 ;  /* 0x0000000000027941 */ /* 0x000fea0003800000 */
.L_x_145:
[----:B------:R-:W-:Y:S01]  /*7a10*/  BSSY B2, `(.L_x_147) ;  /* 0x0000017000027945 */ /* 0x000fe20003800000 */
[----:B------:R-:W-:-:S03]  /*7a20*/  ISETP.NE.OR P5, PT, R25, R16, P1 ;  /* 0x000000101900720c */ /* 0x000fc60000fa5670 */
[----:B------:R-:W-:Y:S10]  /*7a30*/  @P0 BRA `(.L_x_148) ;  /* 0x0000000000500947 */ /* 0x000ff40003800000 */
[----:B---3--:R-:W3:Y:S01]  /*7a40*/  S2R R18, SR_LANEID ;  /* 0x0000000000127919 */ /* 0x008ee20000000000 */
[----:B------:R-:W4:Y:S01]  /*7a50*/  S2UR UR6, SR_CgaCtaId ;  /* 0x00000000000679c3 */ /* 0x000f220000008800 */
[----:B------:R-:W-:Y:S01]  /*7a60*/  VOTEU.ANY UR7, UPT, PT ;  /* 0x0000000000077886 */ /* 0x000fe200038e0100 */
[----:B------:R-:W-:Y:S01]  /*7a70*/  UMOV UR4, 0x400 ;  /* 0x0000040000047882 */ /* 0x000fe20000000000 */
[----:B01----:R-:W3:Y:S01]  /*7a80*/  FLO.U32 R21, UR7 ;  /* 0x0000000700157d00 */ /* 0x003ee200080e0000 */
[----:B------:R-:W-:Y:S01]  /*7a90*/  UIADD3 UR5, UR4, 0x4868, URZ ;  /* 0x0000486804057890 */ /* 0x000fe2000fffe03f */
[----:B------:R-:W0:Y:S01]  /*7aa0*/  S2R R22, SR_LTMASK ;  /* 0x0000000000167919 */ /* 0x000e220000003900 */
[----:B------:R-:W-:-:S05]  /*7ab0*/  UIADD3 UR4, UR4, 0x4870, URZ ;  /* 0x0000487004047890 */ /* 0x000fca000fffe03f */
[----:B--2---:R-:W1:Y:S01]  /*7ac0*/  POPC R20, UR7 ;  /* 0x0000000700147d09 */ /* 0x004e620008000000 */
[----:B----4-:R-:W-:Y:S02]  /*7ad0*/  ULEA UR5, UR6, UR5, 0x18 ;  /* 0x0000000506057291 */ /* 0x010fe4000f8ec03f */
[----:B------:R-:W-:Y:S01]  /*7ae0*/  ULEA UR4, UR6, UR4, 0x18 ;  /* 0x0000000406047291 */ /* 0x000fe2000f8ec03f */
[----:B---3--:R-:W-:Y:S02]  /*7af0*/  ISETP.EQ.U32.AND P0, PT, R21, R18, PT ;  /* 0x000000121500720c */ /* 0x008fe40003f02070 */
[----:B0-----:R-:W-:-:S04]  /*7b00*/  LOP3.LUT R22, R22, UR7, RZ, 0xc0, !PT ;  /* 0x0000000716167c12 */ /* 0x001fc8000f8ec0ff */
[----:B------:R-:W0:Y:S07]  /*7b10*/  POPC R19, R22 ;  /* 0x0000001600137309 */ /* 0x000e2e0000000000 */
[----:B-1----:R-:W1:Y:S04]  /*7b20*/  @P0 ATOMS.ADD R20, [UR5], R20 ;  /* 0x00000014ff14098c */ /* 0x002e680008000005 */
[----:B-1----:R-:W0:Y:S02]  /*7b30*/  SHFL.IDX PT, R18, R20, R21, 0x1f ;  /* 0x00001f1514127589 */ /* 0x002e2400000e0000 */
[----:B0-----:R-:W-:-:S02]  /*7b40*/  IMAD.IADD R18, R18, 0x1, R19 ;  /* 0x0000000112127824 */ /* 0x001fc400078e0213 */
[----:B------:R-:W-:-:S03]  /*7b50*/  VIADD R19, R14, 0x600 ;  /* 0x000006000e137836 */ /* 0x000fc60000000000 */
[----:B------:R-:W-:-:S05]  /*7b60*/  LEA R18, R18, UR4, 0x2 ;  /* 0x0000000412127c11 */ /* 0x000fca000f8e10ff */
[----:B------:R4:W-:Y:S02]  /*7b70*/  STS [R18], R19 ;  /* 0x0000001312007388 */ /* 0x0009e40000000800 */
.L_x_148:
[----:B------:R-:W-:Y:S05]  /*7b80*/  BSYNC B2 ;  /* 0x0000000000027941 */ /* 0x000fea0003800000 */
.L_x_147:
[----:B------:R-:W-:Y:S04]  /*7b90*/  BSSY B2, `(.L_x_149) ;  /* 0x0000015000027945 */ /* 0x000fe80003800000 */
[----:B------:R-:W-:Y:S05]  /*7ba0*/  @P5 BRA `(.L_x_150) ;  /* 0x00000000004c5947 */ /* 0x000fea0003800000 */
[----:B---34-:R-:W3:Y:S01]  /*7bb0*/  S2R R18, SR_LANEID ;  /* 0x0000000000127919 */ /* 0x018ee20000000000 */
[----:B------:R-:W4:Y:S01]  /*7bc0*/  S2UR UR5, SR_CgaCtaId ;  /* 0x00000000000579c3 */ /* 0x000f220000008800 */
[----:B------:R-:W-:Y:S01]  /*7bd0*/  VOTEU.ANY UR6, UPT, PT ;  /* 0x0000000000067886 */ /* 0x000fe200038e0100 */
[----:B------:R-:W-:Y:S01]  /*7be0*/  UMOV UR4, 0x400 ;  /* 0x0000040000047882 */ /* 0x000fe20000000000 */
[----:B01----:R-:W3:Y:S01]  /*7bf0*/  FLO.U32 R21, UR6 ;  /* 0x0000000600157d00 */ /* 0x003ee200080e0000 */
[----:B------:R-:W-:Y:S01]  /*7c00*/  UIADD3 UR4, UR4, 0x4860, URZ ;  /* 0x0000486004047890 */ /* 0x000fe2000fffe03f */
[----:B------:R-:W0:Y:S06]  /*7c10*/  S2R R22, SR_LTMASK ;  /* 0x0000000000167919 */ /* 0x000e2c0000003900 */
[----:B--2---:R-:W1:Y:S01]  /*7c20*/  POPC R20, UR6 ;  /* 0x0000000600147d09 */ /* 0x004e620008000000 */
[----:B----4-:R-:W-:Y:S01]  /*7c30*/  ULEA UR4, UR5, UR4, 0x18 ;  /* 0x0000000405047291 */ /* 0x010fe2000f8ec03f */
[----:B---3--:R-:W-:-:S02]  /*7c40*/  ISETP.EQ.U32.AND P0, PT, R21, R18, PT ;  /* 0x000000121500720c */ /* 0x008fc40003f02070 */
[----:B0-----:R-:W-:-:S06]  /*7c50*/  LOP3.LUT R22, R22, UR6, RZ, 0xc0, !PT ;  /* 0x0000000616167c12 */ /* 0x001fcc000f8ec0ff */
[----:B------:R-:W0:Y:S05]  /*7c60*/  POPC R22, R22 ;  /* 0x0000001600167309 */ /* 0x000e2a0000000000 */
[----:B-1----:R-:W1:Y:S04]  /*7c70*/  @P0 ATOMS.ADD R20, [UR4], R20 ;  /* 0x00000014ff14098c */ /* 0x002e680008000004 */
[----:B-1----:R-:W0:Y:S02]  /*7c80*/  SHFL.IDX PT, R19, R20, R21, 0x1f ;  /* 0x00001f1514137589 */ /* 0x002e2400000e0000 */
[----:B0-----:R-:W-:-:S04]  /*7c90*/  IMAD.IADD R19, R19, 0x1, R22 ;  /* 0x0000000113137824 */ /* 0x001fc800078e0216 */
[----:B------:R-:W-:Y:S02]  /*7ca0*/  IMAD R18, R19, 0x4, R0 ;  /* 0x0000000413127824 */ /* 0x000fe400078e0200 */
[----:B------:R-:W-:-:S03]  /*7cb0*/  VIADD R19, R14, 0x600 ;  /* 0x000006000e137836 */ /* 0x000fc60000000000 */
[----:B------:R0:W-:Y:S04]  /*7cc0*/  STS [R18+0x2000], R17 ;  /* 0x0020001112007388 */ /* 0x0001e80000000800 */
[----:B------:R0:W-:Y:S02]  /*7cd0*/  STS [R18], R19 ;  /* 0x0000001312007388 */ /* 0x0001e40000000800 */
.L_x_150:
[----:B------:R-:W-:Y:S05]  /*7ce0*/  BSYNC B2 ;  /* 0x0000000000027941 */ /* 0x000fea0003800000 */
.L_x_149:
[----:B------:R-:W-:Y:S02]  /*7cf0*/  VIADD R14, R14, 0x800 ;  /* 0x000008000e0e7836 */ /* 0x000fe40000000000 */
[----:B------:R-:W-:-:S03]  /*7d00*/  IMAD.WIDE R12, R15, 0x4, R12 ;  /* 0x000000040f0c7825 */ /* 0x000fc600078e020c */
[----:B------:R-:W-:Y:S01]  /*7d10*/  ISETP.GE.AND P0, PT, R14, R11, PT ;  /* 0x0000000b0e00720c */ /* 0x000fe20003f06270 */
[----:B012---:R-:W-:Y:S02]  /*7d20*/  IMAD.MOV.U32 R20, RZ, RZ, R12 ;  /* 0x000000ffff147224 */ /* 0x007fe400078e000c */
[----:B------:R-:W-:-:S10]  /*7d30*/  IMAD.MOV.U32 R21, RZ, RZ, R13 ;  /* 0x000000ffff157224 */ /* 0x000fd400078e000d */
[----:B------:R-:W-:Y:S05]  /*7d40*/  @!P0 BRA `(.L_x_151) ;  /* 0xfffffff000a48947 */ /* 0x000fea000383ffff */
.L_x_127:
[----:B------:R-:W-:Y:S05]  /*7d50*/  BSYNC B1 ;  /* 0x0000000000017941 */ /* 0x000fea0003800000 */
.L_x_126:
[----:B------:R-:W-:Y:S05]  /*7d60*/  BRA `(.L_x_152) ;  /* 0x0000001400a87947 */ /* 0x000fea0003800000 */
.L_x_125:
[----:B0-----:R-:W0:Y:S01]  /*7d70*/  LDC R13, c[0x0][0x210] ;  /* 0x00008400ff0d7b82 */ /* 0x001e220000000800 */
        /* <DEDUP_REMOVED lines=19> */
[----:B------:R-:W0:Y:S01]  /*7eb0*/  LDS R12, [R0+0x4864] ;  /* 0x00486400000c7984 */ /* 0x000e220000000800 */
[----:B------:R-:W-:Y:S01]  /*7ec0*/  IADD3 R22, P0, R18, R17, RZ ;  /* 0x0000001112167210 */ /* 0x000fe20007f1e0ff */
[----:B------:R-:W-:Y:S01]  /*7ed0*/  ULDC UR4, c[0x0][0x214] ;  /* 0x0000850000047ab9 */ /* 0x000fe20000000800 */
[--C-:B------:R-:W-:Y:S02]  /*7ee0*/  IMAD.MOV.U32 R24, RZ, RZ, R4.reuse ;  /* 0x000000ffff187224 */ /* 0x100fe400078e0004 */
[----:B------:R-:W-:Y:S01]  /*7ef0*/  LEA R20, P5, R22, R13, 0x2 ;  /* 0x0000000d16147211 */ /* 0x000fe200078a10ff */
[----:B------:R-:W-:Y:S02]  /*7f00*/  IMAD.X R13, R19, 0x1, R23, P0 ;  /* 0x00000001130d7824 */ /* 0x000fe400000e0617 */
[----:B------:R-:W-:-:S03]  /*7f10*/  IMAD.MOV.U32 R25, RZ, RZ, R4 ;  /* 0x000000ffff197224 */ /* 0x000fc600078e0004 */
[----:B------:R-:W-:Y:S02]  /*7f20*/  LEA.HI.X R22, R22, UR4, R13, 0x2, P5 ;  /* 0x0000000416167c11 */ /* 0x000fe4000a8f140d */
[----:B0-----:R-:W-:-:S13]  /*7f30*/  ISETP.GT.AND P1, PT, R12, 0x800, PT ;  /* 0x000008000c00780c */ /* 0x001fda0003f24270 */
.L_x_171:
[----:B0-234-:R-:W-:-:S04]  /*7f40*/  SHF.R.S64 R13, RZ, 0x1c, R25 ;  /* 0x0000001cff0d7819 */ /* 0x01dfc80000001019 */
[----:B------:R-:W-:-:S04]  /*7f50*/  IADD3 R12, P0, R13, R20, RZ ;  /* 0x000000140d0c7210 */ /* 0x000fc80007f1e0ff */
[----:B------:R-:W-:-:S06]  /*7f60*/  LEA.HI.X.SX32 R13, R25, R22, 0x4, P0 ;  /* 0x00000016190d7211 */ /* 0x000fcc00000f26ff */
[----:B------:R-:W3:Y:S01]  /*7f70*/  LDG.E.128 R12, desc[UR8][R12.64] ;  /* 0x000000080c0c7981 */ /* 0x000ee2000c1e1d00 */
[----:B------:R-:W-:Y:S01]  /*7f80*/  BSSY B2, `(.L_x_155) ;  /* 0x000001f000027945 */ /* 0x000fe20003800000 */
[----:B------:R-:W-:Y:S01]  /*7f90*/  IMAD R24, R24, 0x4, R17 ;  /* 0x0000000418187824 */ /* 0x000fe200078e0211 */
[C---:B---3--:R-:W-:Y:S02]  /*7fa0*/  ISETP.GE.AND P0, PT, R12.reuse, RZ, PT ;  /* 0x000000ff0c00720c */ /* 0x048fe40003f06270 */
[C---:B------:R-:W-:Y:S02]  /*7fb0*/  LOP3.LUT R27, R12.reuse, 0x7fe00000, RZ, 0xc, !PT ;  /* 0x7fe000000c1b7812 */ /* 0x040fe400078e0cff */
[C---:B------:R-:W-:Y:S02]  /*7fc0*/  LOP3.LUT R26, R13.reuse, 0x7fe00000, RZ, 0xc, !PT ;  /* 0x7fe000000d1a7812 */ /* 0x040fe400078e0cff */
[----:B------:R-:W-:Y:S02]  /*7fd0*/  SEL R27, R12, R27, !P0 ;  /* 0x0000001b0c1b7207 */ /* 0x000fe40004000000 */
[----:B------:R-:W-:-:S02]  /*7fe0*/  ISETP.GE.AND P0, PT, R13, RZ, PT ;  /* 0x000000ff0d00720c */ /* 0x000fc40003f06270 */
[----:B------:R-:W-:Y:S02]  /*7ff0*/  SHF.R.U32.HI R27, RZ, 0x15, R27 ;  /* 0x00000015ff1b7819 */ /* 0x000fe4000001161b */
[----:B------:R-:W-:Y:S02]  /*8000*/  SEL R28, R13, R26, !P0 ;  /* 0x0000001a0d1c7207 */ /* 0x000fe40004000000 */
[CC--:B--2---:R-:W-:Y:S02]  /*8010*/  ISETP.GE.U32.AND P5, PT, R27.reuse, R16.reuse, PT ;  /* 0x000000101b00720c */ /* 0x0c4fe40003fa6070 */
[----:B------:R-:W-:-:S11]  /*8020*/  ISETP.NE.OR P0, PT, R27, R16, P1 ;  /* 0x000000101b00720c */ /* 0x000fd60000f05670 */
[----:B------:R-:W-:Y:S05]  /*8030*/  @P5 BRA `(.L_x_156) ;  /* 0x00000000004c5947 */ /* 0x000fea0003800000 */
[----:B------:R-:W0:Y:S01]  /*8040*/  S2R R27, SR_LANEID ;  /* 0x00000000001b7919 */ /* 0x000e220000000000 */
[----:B------:R-:W2:Y:S01]  /*8050*/  S2UR UR6, SR_CgaCtaId ;  /* 0x00000000000679c3 */ /* 0x000ea20000008800 */
[----:B------:R-:W-:Y:S01]  /*8060*/  VOTEU.ANY UR7, UPT, PT ;  /* 0x0000000000077886 */ /* 0x000fe200038e0100 */
[----:B------:R-:W-:Y:S01]  /*8070*/  UMOV UR4, 0x400 ;  /* 0x0000040000047882 */ /* 0x000fe20000000000 */
[----:B------:R-:W0:Y:S01]  /*8080*/  FLO.U32 R30, UR7 ;  /* 0x00000007001e7d00 */ /* 0x000e2200080e0000 */
[----:B------:R-:W-:Y:S01]  /*8090*/  UIADD3 UR5, UR4, 0x4868, URZ ;  /* 0x0000486804057890 */ /* 0x000fe2000fffe03f */
[----:B------:R-:W3:Y:S01]  /*80a0*/  S2R R31, SR_LTMASK ;  /* 0x00000000001f7919 */ /* 0x000ee20000003900 */
[----:B------:R-:W-:-:S05]  /*80b0*/  UIADD3 UR4, UR4, 0x4870, URZ ;  /* 0x0000487004047890 */ /* 0x000fca000fffe03f */
[----:B------:R-:W4:Y:S01]  /*80c0*/  POPC R29, UR7 ;  /* 0x00000007001d7d09 */ /* 0x000f220008000000 */
[----:B--2---:R-:W-:Y:S02]  /*80d0*/  ULEA UR5, UR6, UR5, 0x18 ;  /* 0x0000000506057291 */ /* 0x004fe4000f8ec03f */
[----:B------:R-:W-:Y:S01]  /*80e0*/  ULEA UR4, UR6, UR4, 0x18 ;  /* 0x0000000406047291 */ /* 0x000fe2000f8ec03f */
[----:B0-----:R-:W-:Y:S02]  /*80f0*/  ISETP.EQ.U32.AND P5, PT, R30, R27, PT ;  /* 0x0000001b1e00720c */ /* 0x001fe40003fa2070 */
[----:B---3--:R-:W-:-:S06]  /*8100*/  LOP3.LUT R31, R31, UR7, RZ, 0xc0, !PT ;  /* 0x000000071f1f7c12 */ /* 0x008fcc000f8ec0ff */
[----:B------:R-:W0:Y:S05]  /*8110*/  POPC R31, R31 ;  /* 0x0000001f001f7309 */ /* 0x000e2a0000000000 */
[----:B----4-:R-:W2:Y:S04]  /*8120*/  @P5 ATOMS.ADD R29, [UR5], R29 ;  /* 0x0000001dff1d598c */ /* 0x010ea80008000005 */
[----:B--2---:R-:W0:Y:S02]  /*8130*/  SHFL.IDX PT, R26, R29, R30, 0x1f ;  /* 0x00001f1e1d1a7589 */ /* 0x004e2400000e0000 */
[----:B0-----:R-:W-:-:S05]  /*8140*/  IMAD.IADD R26, R26, 0x1, R31 ;  /* 0x000000011a1a7824 */ /* 0x001fca00078e021f */
[----:B------:R-:W-:-:S05]  /*8150*/  LEA R27, R26, UR4, 0x2 ;  /* 0x000000041a1b7c11 */ /* 0x000fca000f8e10ff */
[----:B------:R0:W-:Y:S02]  /*8160*/  STS [R27], R24 ;  /* 0x000000181b007388 */ /* 0x0001e40000000800 */
.L_x_156:
[----:B------:R-:W-:Y:S05]  /*8170*/  BSYNC B2 ;  /* 0x0000000000027941 */ /* 0x000fea0003800000 */
.L_x_155:
[----:B------:R-:W-:Y:S01]  /*8180*/  BSSY B2, `(.L_x_157) ;  /* 0x0000015000027945 */ /* 0x000fe20003800000 */
[----:B------:R-:W-:-:S03]  /*8190*/  ISETP.GE.AND P5, PT, R14, RZ, PT ;  /* 0x000000ff0e00720c */ /* 0x000fc60003fa6270 */
[----:B------:R-:W-:Y:S10]  /*81a0*/  @P0 BRA `(.L_x_158) ;  /* 0x0000000000480947 */ /* 0x000ff40003800000 */
        /* <DEDUP_REMOVED lines=18> */
.L_x_158:
[----:B------:R-:W-:Y:S05]  /*82d0*/  BSYNC B2 ;  /* 0x0000000000027941 */ /* 0x000fea0003800000 */
.L_x_157:
[C---:B0-2---:R-:W-:Y:S01]  /*82e0*/  LOP3.LUT R27, R14.reuse, 0x7fe00000, RZ, 0xc, !PT ;  /* 0x7fe000000e1b7812 */ /* 0x045fe200078e0cff */
[----:B------:R-:W-:Y:S01]  /*82f0*/  BSSY B2, `(.L_x_159) ;  /* 0x000001e000027945 */ /* 0x000fe20003800000 */
[----:B------:R-:W-:Y:S02]  /*8300*/  SHF.R.U32.HI R29, RZ, 0x15, R28 ;  /* 0x00000015ff1d7819 */ /* 0x000fe4000001161c */
[----:B------:R-:W-:Y:S02]  /*8310*/  SEL R27, R14, R27, !P5 ;  /* 0x0000001b0e1b7207 */ /* 0x000fe40006800000 */
[----:B------:R-:W-:Y:S02]  /*8320*/  ISETP.GE.U32.AND P5, PT, R29, R16, PT ;  /* 0x000000101d00720c */ /* 0x000fe40003fa6070 */
[C---:B------:R-:W-:Y:S02]  /*8330*/  ISETP.GE.AND P0, PT, R15.reuse, RZ, PT ;  /* 0x000000ff0f00720c */ /* 0x040fe40003f06270 */
[----:B------:R-:W-:-:S02]  /*8340*/  LOP3.LUT R12, R15, 0x7fe00000, RZ, 0xc, !PT ;  /* 0x7fe000000f0c7812 */ /* 0x000fc400078e0cff */
[----:B------:R-:W-:Y:S02]  /*8350*/  SHF.R.U32.HI R31, RZ, 0x15, R27 ;  /* 0x00000015ff1f7819 */ /* 0x000fe4000001161b */
[----:B------:R-:W-:Y:S02]  /*8360*/  SEL R26, R15, R12, !P0 ;  /* 0x0000000c0f1a7207 */ /* 0x000fe40004000000 */
[----:B------:R-:W-:-:S03]  /*8370*/  ISETP.NE.OR P0, PT, R29, R16, P1 ;  /* 0x000000101d00720c */ /* 0x000fc60000f05670 */
[----:B------:R-:W-:Y:S10]  /*8380*/  @P5 BRA `(.L_x_160) ;  /* 0x0000000000505947 */ /* 0x000ff40003800000 */
        /* <DEDUP_REMOVED lines=12> */
[----:B---3--:R-:W-:-:S04]  /*8450*/  LOP3.LUT R30, R30, UR7, RZ, 0xc0, !PT ;  /* 0x000000071e1e7c12 */ /* 0x008fc8000f8ec0ff */
[----:B------:R-:W0:Y:S07]  /*8460*/  POPC R27, R30 ;  /* 0x0000001e001b7309 */ /* 0x000e2e0000000000 */
[----:B----4-:R-:W2:Y:S04]  /*8470*/  @P5 ATOMS.ADD R28, [UR5], R28 ;  /* 0x0000001cff1c598c */ /* 0x010ea80008000005 */
[----:B--2---:R-:W0:Y:S02]  /*8480*/  SHFL.IDX PT, R12, R28, R29, 0x1f ;  /* 0x00001f1d1c0c7589 */ /* 0x004e2400000e0000 */
[----:B0-----:R-:W-:-:S02]  /*8490*/  IMAD.IADD R12, R12, 0x1, R27 ;  /* 0x000000010c0c7824 */ /* 0x001fc400078e021b */
[----:B------:R-:W-:-:S03]  /*84a0*/  VIADD R27, R24, 0x1 ;  /* 0x00000001181b7836 */ /* 0x000fc60000000000 */
[----:B------:R-:W-:-:S05]  /*84b0*/  LEA R12, R12, UR4, 0x2 ;  /* 0x000000040c0c7c11 */ /* 0x000fca000f8e10ff */
[----:B------:R0:W-:Y:S02]  /*84c0*/  STS [R12], R27 ;  /* 0x0000001b0c007388 */ /* 0x0001e40000000800 */
.L_x_160:
[----:B------:R-:W-:Y:S05]  /*84d0*/  BSYNC B2 ;  /* 0x0000000000027941 */ /* 0x000fea0003800000 */
.L_x_159:
[----:B------:R-:W-:Y:S01]  /*84e0*/  BSSY B2, `(.L_x_161) ;  /* 0x0000016000027945 */ /* 0x000fe20003800000 */
[----:B------:R-:W-:-:S03]  /*84f0*/  ISETP.GE.U32.AND P5, PT, R31, R16, PT ;  /* 0x000000101f00720c */ /* 0x000fc60003fa6070 */
[----:B------:R-:W-:Y:S10]  /*8500*/  @P0 BRA `(.L_x_162) ;  /* 0x00000000004c0947 */ /* 0x000ff40003800000 */
[----:B0-----:R-:W0:Y:S01]  /*8510*/  S2R R12, SR_LANEID ;  /* 0x00000000000c7919 */ /* 0x001e220000000000 */
[----:B------:R-:W2:Y:S01]  /*8520*/  S2UR UR5, SR_CgaCtaId ;  /* 0x00000000000579c3 */ /* 0x000ea20000008800 */
[----:B------:R-:W-:Y:S01]  /*8530*/  VOTEU.ANY UR6, UPT, PT ;  /* 0x0000000000067886 */ /* 0x000fe200038e0100 */
[----:B------:R-:W-:Y:S01]  /*8540*/  UMOV UR4, 0x400 ;  /* 0x0000040000047882 */ /* 0x000fe20000000000 */
[----:B------:R-:W0:Y:S01]  /*8550*/  FLO.U32 R29, UR6 ;  /* 0x00000006001d7d00 */ /* 0x000e2200080e0000 */
[----:B------:R-:W-:Y:S01]  /*8560*/  UIADD3 UR4, UR4, 0x4860, URZ ;  /* 0x0000486004047890 */ /* 0x000fe2000fffe03f */
[----:B------:R-:W3:Y:S06]  /*8570*/  S2R R30, SR_LTMASK ;  /* 0x00000000001e7919 */ /* 0x000eec0000003900 */
[----:B------:R-:W4:Y:S01]  /*8580*/  POPC R28, UR6 ;  /* 0x00000006001c7d09 */ /* 0x000f220008000000 */
[----:B--2---:R-:W-:Y:S01]  /*8590*/  ULEA UR4, UR5, UR4, 0x18 ;  /* 0x0000000405047291 */ /* 0x004fe2000f8ec03f */
[----:B0-----:R-:W-:-:S02]  /*85a0*/  ISETP.EQ.U32.AND P0, PT, R29, R12, PT ;  /* 0x0000000c1d00720c */ /* 0x001fc40003f02070 */
[----:B---3--:R-:W-:-:S06]  /*85b0*/  LOP3.LUT R30, R30, UR6, RZ, 0xc0, !PT ;  /* 0x000000061e1e7c12 */ /* 0x008fcc000f8ec0ff */
[----:B------:R-:W0:Y:S05]  /*85c0*/  POPC R30, R30 ;  /* 0x0000001e001e7309 */ /* 0x000e2a0000000000 */
[----:B----4-:R-:W2:Y:S04]  /*85d0*/  @P0 ATOMS.ADD R28, [UR4], R28 ;  /* 0x0000001cff1c098c */ /* 0x010ea80008000004 */
[----:B--2---:R-:W0:Y:S02]  /*85e0*/  SHFL.IDX PT, R27, R28, R29, 0x1f ;  /* 0x00001f1d1c1b7589 */ /* 0x004e2400000e0000 */
[----:B0-----:R-:W-:-:S04]  /*85f0*/  IMAD.IADD R27, R27, 0x1, R30 ;  /* 0x000000011b1b7824 */ /* 0x001fc800078e021e */
[----:B------:R-:W-:Y:S02]  /*8600*/  IMAD R12, R27, 0x4, R0 ;  /* 0x000000041b0c7824 */ /* 0x000fe400078e0200 */
[----:B------:R-:W-:-:S03]  /*8610*/  VIADD R27, R24, 0x1 ;  /* 0x00000001181b7836 */ /* 0x000fc60000000000 */
[----:B------:R2:W-:Y:S04]  /*8620*/  STS [R12+0x2000], R13 ;  /* 0x0020000d0c007388 */ /* 0x0005e80000000800 */
[----:B------:R2:W-:Y:S02]  /*8630*/  STS [R12], R27 ;  /* 0x0000001b0c007388 */ /* 0x0005e40000000800 */
.L_x_162:
[----:B------:R-:W-:Y:S05]  /*8640*/  BSYNC B2 ;  /* 0x0000000000027941 */ /* 0x000fea0003800000 */
.L_x_161:
[----:B------:R-:W-:Y:S01]  /*8650*/  BSSY B2, `(.L_x_163) ;  /* 0x0000018000027945 */ /* 0x000fe20003800000 */
[----:B------:R-:W-:Y:S02]  /*8660*/  ISETP.NE.OR P0, PT, R31, R16, P1 ;  /* 0x000000101f00720c */ /* 0x000fe40000f05670 */
[----:B------:R-:W-:Y:S01]  /*8670*/  SHF.R.U32.HI R29, RZ, 0x15, R26 ;  /* 0x00000015ff1d7819 */ /* 0x000fe2000001161a */
[----:B------:R-:W-:Y:S10]  /*8680*/  @P5 BRA `(.L_x_164) ;  /* 0x0000000000505947 */ /* 0x000ff40003800000 */
[----:B0-2---:R-:W0:Y:S01]  /*8690*/  S2R R12, SR_LANEID ;  /* 0x00000000000c7919 */ /* 0x005e220000000000 */
        /* <DEDUP_REMOVED lines=19> */
.L_x_164:
[----:B------:R-:W-:Y:S05]  /*87d0*/  BSYNC B2 ;  /* 0x0000000000027941 */ /* 0x000fea0003800000 */
.L_x_163:
[----:B------:R-:W-:Y:S01]  /*87e0*/  BSSY B2, `(.L_x_165) ;  /* 0x0000016000027945 */ /* 0x000fe20003800000 */
[----:B------:R-:W-:-:S03]  /*87f0*/  ISETP.GE.U32.AND P5, PT, R29, R16, PT ;  /* 0x000000101d00720c */ /* 0x000fc60003fa6070 */
[----:B------:R-:W-:Y:S10]  /*8800*/  @P0 BRA `(.L_x_166) ;  /* 0x00000000004c0947 */ /* 0x000ff40003800000 */
[----:B--23--:R-:W2:Y:S01]  /*8810*/  S2R R13, SR_LANEID ;  /* 0x00000000000d7919 */ /* 0x00cea20000000000 */
[----:B------:R-:W3:Y:S01]  /*8820*/  S2UR UR5, SR_CgaCtaId ;  /* 0x00000000000579c3 */ /* 0x000ee20000008800 */
[----:B------:R-:W-:Y:S01]  /*8830*/  VOTEU.ANY UR6, UPT, PT ;  /* 0x0000000000067886 */ /* 0x000fe200038e0100 */
[----:B------:R-:W-:Y:S01]  /*8840*/  UMOV UR4, 0x400 ;  /* 0x0000040000047882 */ /* 0x000fe20000000000 */
[----:B------:R-:W2:Y:S01]  /*8850*/  FLO.U32 R26, UR6 ;  /* 0x00000006001a7d00 */ /* 0x000ea200080e0000 */
[----:B------:R-:W-:Y:S01]  /*8860*/  UIADD3 UR4, UR4, 0x4860, URZ ;  /* 0x0000486004047890 */ /* 0x000fe2000fffe03f */
[----:B------:R-:W4:Y:S01]  /*8870*/  S2R R28, SR_LTMASK ;  /* 0x00000000001c7919 */ /* 0x000f220000003900 */
[----:B------:R-:W-:-:S05]  /*8880*/  VIADD R30, R24, 0x2 ;  /* 0x00000002181e7836 */ /* 0x000fca0000000000 */
[----:B0-----:R-:W0:Y:S01]  /*8890*/  POPC R12, UR6 ;  /* 0x00000006000c7d09 */ /* 0x001e220008000000 */
[----:B---3--:R-:W-:Y:S01]  /*88a0*/  ULEA UR4, UR5, UR4, 0x18 ;  /* 0x0000000405047291 */ /* 0x008fe2000f8ec03f */
[----:B--2---:R-:W-:Y:S02]  /*88b0*/  ISETP.EQ.U32.AND P0, PT, R26, R13, PT ;  /* 0x0000000d1a00720c */ /* 0x004fe40003f02070 */
[----:B----4-:R-:W-:-:S06]  /*88c0*/  LOP3.LUT R28, R28, UR6, RZ, 0xc0, !PT ;  /* 0x000000061c1c7c12 */ /* 0x010fcc000f8ec0ff */
[----:B------:R-:W2:Y:S05]  /*88d0*/  POPC R28, R28 ;  /* 0x0000001c001c7309 */ /* 0x000eaa0000000000 */
[----:B0-----:R-:W0:Y:S04]  /*88e0*/  @P0 ATOMS.ADD R27, [UR4], R12 ;  /* 0x0000000cff1b098c */ /* 0x001e280008000004 */
[----:B0-----:R-:W2:Y:S02]  /*88f0*/  SHFL.IDX PT, R13, R27, R26, 0x1f ;  /* 0x00001f1a1b0d7589 */ /* 0x001ea400000e0000 */
[----:B--2---:R-:W-:-:S04]  /*8900*/  IMAD.IADD R13, R13, 0x1, R28 ;  /* 0x000000010d0d7824 */ /* 0x004fc800078e021c */
[----:B------:R-:W-:-:S05]  /*8910*/  IMAD R13, R13, 0x4, R0 ;  /* 0x000000040d0d7824 */ /* 0x000fca00078e0200 */
[----:B------:R4:W-:Y:S04]  /*8920*/  STS [R13+0x2000], R14 ;  /* 0x0020000e0d007388 */ /* 0x0009e80000000800 */
[----:B------:R4:W-:Y:S02]  /*8930*/  STS [R13], R30 ;  /* 0x0000001e0d007388 */ /* 0x0009e40000000800 */
.L_x_166:
[----:B------:R-:W-:Y:S05]  /*8940*/  BSYNC B2 ;  /* 0x0000000000027941 */ /* 0x000fea0003800000 */
.L_x_165:
[----:B------:R-:W-:Y:S01]  /*8950*/  BSSY B2, `(.L_x_167) ;  /* 0x0000017000027945 */ /* 0x000fe20003800000 */
[----:B------:R-:W-:-:S03]  /*8960*/  ISETP.NE.OR P0, PT, R29, R16, P1 ;  /* 0x000000101d00720c */ /* 0x000fc60000f05670 */
[----:B------:R-:W-:Y:S10]  /*8970*/  @P5 BRA `(.L_x_168) ;  /* 0x0000000000505947 */ /* 0x000ff40003800000 */
[----:B--234-:R-:W2:Y:S01]  /*8980*/  S2R R13, SR_LANEID ;  /* 0x00000000000d7919 */ /* 0x01cea20000000000 */
[----:B------:R-:W3:Y:S01]  /*8990*/  S2UR UR6, SR_CgaCtaId ;  /* 0x00000000000679c3 */ /* 0x000ee20000008800 */
[----:B------:R-:W-:Y:S01]  /*89a0*/  VOTEU.ANY UR7, UPT, PT ;  /* 0x0000000000077886 */ /* 0x000fe200038e0100 */
[----:B------:R-:W-:Y:S01]  /*89b0*/  UMOV UR4, 0x400 ;  /* 0x0000040000047882 */ /* 0x000fe20000000000 */
[----:B------:R-:W2:Y:S01]  /*89c0*/  FLO.U32 R26, UR7 ;  /* 0x00000007001a7d00 */ /* 0x000ea200080e0000 */
[----:B------:R-:W-:Y:S01]  /*89d0*/  UIADD3 UR5, UR4, 0x4868, URZ ;  /* 0x0000486804057890 */ /* 0x000fe2000fffe03f */
[----:B------:R-:W4:Y:S01]  /*89e0*/  S2R R28, SR_LTMASK ;  /* 0x00000000001c7919 */ /* 0x000f220000003900 */
[----:B------:R-:W-:-:S05]  /*89f0*/  UIADD3 UR4, UR4, 0x4870, URZ ;  /* 0x0000487004047890 */ /* 0x000fca000fffe03f */
[----:B------:R-:W0:Y:S01]  /*8a00*/  POPC R14, UR7 ;  /* 0x00000007000e7d09 */ /* 0x000e220008000000 */
[----:B---3--:R-:W-:Y:S02]  /*8a10*/  ULEA UR5, UR6, UR5, 0x18 ;  /* 0x0000000506057291 */ /* 0x008fe4000f8ec03f */
[----:B------:R-:W-:Y:S01]  /*8a20*/  ULEA UR4, UR6, UR4, 0x18 ;  /* 0x0000000406047291 */ /* 0x000fe2000f8ec03f */
[----:B--2---:R-:W-:Y:S02]  /*8a30*/  ISETP.EQ.U32.AND P5, PT, R26, R13, PT ;  /* 0x0000000d1a00720c */ /* 0x004fe40003fa2070 */
[----:B----4-:R-:W-:-:S04]  /*8a40*/  LOP3.LUT R28, R28, UR7, RZ, 0xc0, !PT ;  /* 0x000000071c1c7c12 */ /* 0x010fc8000f8ec0ff */
[----:B------:R-:W2:Y:S07]  /*8a50*/  POPC R13, R28 ;  /* 0x0000001c000d7309 */ /* 0x000eae0000000000 */
[----:B0-----:R-:W0:Y:S04]  /*8a60*/  @P5 ATOMS.ADD R27, [UR5], R14 ;  /* 0x0000000eff1b598c */ /* 0x001e280008000005 */
[----:B0-----:R-:W2:Y:S02]  /*8a70*/  SHFL.IDX PT, R12, R27, R26, 0x1f ;  /* 0x00001f1a1b0c7589 */ /* 0x001ea400000e0000 */
[----:B--2---:R-:W-:-:S02]  /*8a80*/  IMAD.IADD R12, R12, 0x1, R13 ;  /* 0x000000010c0c7824 */ /* 0x004fc400078e020d */
[----:B------:R-:W-:-:S03]  /*8a90*/  VIADD R13, R24, 0x3 ;  /* 0x00000003180d7836 */ /* 0x000fc60000000000 */
[----:B------:R-:W-:-:S05]  /*8aa0*/  LEA R12, R12, UR4, 0x2 ;  /* 0x000000040c0c7c11 */ /* 0x000fca000f8e10ff */
[----:B------:R0:W-:Y:S02]  /*8ab0*/  STS [R12], R13 ;  /* 0x0000000d0c007388 */ /* 0x0001e40000000800 */
.L_x_168:
[----:B------:R-:W-:Y:S05]  /*8ac0*/  BSYNC B2 ;  /* 0x0000000000027941 */ /* 0x000fea0003800000 */
.L_x_167:
[----:B------:R-:W-:Y:S04]  /*8ad0*/  BSSY B2, `(.L_x_169) ;  /* 0x0000015000027945 */ /* 0x000fe80003800000 */
[----:B------:R-:W-:Y:S05]  /*8ae0*/  @P0 BRA `(.L_x_170) ;  /* 0x00000000004c0947 */ /* 0x000fea0003800000 */
[----:B0-234-:R-:W0:Y:S01]  /*8af0*/  S2R R13, SR_LANEID ;  /* 0x00000000000d7919 */ /* 0x01de220000000000 */
        /* <DEDUP_REMOVED lines=18> */
.L_x_170:
[----:B------:R-:W-:Y:S05]  /*8c20*/  BSYNC B2 ;  /* 0x0000000000027941 */ /* 0x000fea0003800000 */
.L_x_169:
[----:B------:R-:W-:-:S04]  /*8c30*/  VIADD R24, R25, 0x200 ;  /* 0x0000020019187836 */ /* 0x000fc80000000000 */
[----:B------:R-:W-:Y:S01]  /*8c40*/  IMAD.MOV.U32 R25, RZ, RZ, R24 ;  /* 0x000000ffff197224 */ /* 0x000fe200078e0018 */
[----:B------:R-:W-:-:S13]  /*8c50*/  ISETP.GT.AND P0, PT, R21, R24, PT ;  /* 0x000000181500720c */ /* 0x000fda0003f04270 */
[----:B------:R-:W-:Y:S05]  /*8c60*/  @P0 BRA `(.L_x_171) ;  /* 0xfffffff000b40947 */ /* 0x000fea000383ffff */
.L_x_154:
[----:B------:R-:W-:Y:S05]  /*8c70*/  BSYNC B1 ;  /* 0x0000000000017941 */ /* 0x000fea0003800000 */
.L_x_153:
[----:B------:R-:W-:Y:S01]  /*8c80*/  ISETP.GT.U32.AND P0, PT, R17, R4, PT ;  /* 0x000000041100720c */ /* 0x000fe20003f04070 */
[----:B------:R-:W-:Y:S03]  /*8c90*/  BSSY B1, `(.L_x_172) ;  /* 0x000003b000017945 */ /* 0x000fe60003800000 */
[----:B------:R-:W-:-:S13]  /*8ca0*/  ISETP.GT.U32.AND.EX P0, PT, R23, RZ, PT, P0 ;  /* 0x000000ff1700720c */ /* 0x000fda0003f04100 */
[----:B------:R-:W-:Y:S05]  /*8cb0*/  @!P0 BRA `(.L_x_173) ;  /* 0x0000000000e08947 */ /* 0x000fea0003800000 */
[----:B-1----:R-:W-:Y:S01]  /*8cc0*/  IADD3 R0, P0, R18, R4, RZ ;  /* 0x0000000412007210 */ /* 0x002fe20007f1e0ff */
[----:B------:R-:W-:-:S04]  /*8cd0*/  ULDC.64 UR4, c[0x0][0x210] ;  /* 0x0000840000047ab9 */ /* 0x000fc80000000a00 */
[----:B0-234-:R-:W-:Y:S01]  /*8ce0*/  IMAD.X R13, RZ, RZ, R19, P0 ;  /* 0x000000ffff0d7224 */ /* 0x01dfe200000e0613 */
[----:B------:R-:W-:-:S04]  /*8cf0*/  LEA R12, P0, R0, UR4, 0x2 ;  /* 0x00000004000c7c11 */ /* 0x000fc8000f8010ff */
[----:B------:R-:W-:-:S05]  /*8d00*/  LEA.HI.X R13, R0, UR5, R13, 0x2, P0 ;  /* 0x00000005000d7c11 */ /* 0x000fca00080f140d */
[----:B------:R-:W2:Y:S01]  /*8d10*/  LDG.E R12, desc[UR8][R12.64] ;  /* 0x000000080c0c7981 */ /* 0x000ea2000c1e1900 */
[----:B------:R-:W-:Y:S01]  /*8d20*/  MOV R24, 0x400 ;  /* 0x0000040000187802 */ /* 0x000fe20000000f00 */
[----:B------:R-:W-:Y:S01]  /*8d30*/  BSSY B2, `(.L_x_174) ;  /* 0x000001c000027945 */ /* 0x000fe20003800000 */
[----:B------:R-:W0:Y:S02]  /*8d40*/  S2R R25, SR_CgaCtaId ;  /* 0x0000000000197919 */ /* 0x000e240000008800 */
[----:B0-----:R-:W-:Y:S02]  /*8d50*/  LEA R27, R25, R24, 0x18 ;  /* 0x00000018191b7211 */ /* 0x001fe400078ec0ff */
[C---:B--2---:R-:W-:Y:S02]  /*8d60*/  ISETP.GE.AND P0, PT, R12.reuse, RZ, PT ;  /* 0x000000ff0c00720c */ /* 0x044fe40003f06270 */
[----:B------:R-:W-:-:S04]  /*8d70*/  LOP3.LUT R15, R12, 0x7fe00000, RZ, 0xc, !PT ;  /* 0x7fe000000c0f7812 */ /* 0x000fc800078e0cff */
[----:B------:R-:W-:-:S04]  /*8d80*/  SEL R15, R12, R15, !P0 ;  /* 0x0000000f0c0f7207 */ /* 0x000fc80004000000 */
[----:B------:R-:W-:-:S04]  /*8d90*/  SHF.R.U32.HI R15, RZ, 0x15, R15 ;  /* 0x00000015ff0f7819 */ /* 0x000fc8000001160f */
[----:B------:R-:W-:-:S13]  /*8da0*/  ISETP.GE.U32.AND P0, PT, R15, R16, PT ;  /* 0x000000100f00720c */ /* 0x000fda0003f06070 */
[----:B------:R-:W-:Y:S05]  /*8db0*/  @P0 BRA `(.L_x_175) ;  /* 0x00000000004c0947 */ /* 0x000fea0003800000 */
        /* <DEDUP_REMOVED lines=12> */
[----:B--2---:R-:W-:-:S04]  /*8e80*/  LOP3.LUT R22, R22, UR7, RZ, 0xc0, !PT ;  /* 0x0000000716167c12 */ /* 0x004fc8000f8ec0ff */
[----:B------:R-:W0:Y:S07]  /*8e90*/  POPC R13, R22 ;  /* 0x00000016000d7309 */ /* 0x000e2e0000000000 */
[----:B---3--:R-:W1:Y:S04]  /*8ea0*/  @P0 ATOMS.ADD R23, [UR5], R14 ;  /* 0x0000000eff17098c */ /* 0x008e680008000005 */
[----:B-1----:R-:W0:Y:S02]  /*8eb0*/  SHFL.IDX PT, R0, R23, R20, 0x1f ;  /* 0x00001f1417007589 */ /* 0x002e2400000e0000 */
[----:B0-----:R-:W-:-:S05]  /*8ec0*/  IMAD.IADD R0, R0, 0x1, R13 ;  /* 0x0000000100007824 */ /* 0x001fca00078e020d */
[----:B------:R-:W-:-:S05]  /*8ed0*/  LEA R13, R0, UR4, 0x2 ;  /* 0x00000004000d7c11 */ /* 0x000fca000f8e10ff */
[----:B------:R0:W-:Y:S02]  /*8ee0*/  STS [R13], R4 ;  /* 0x000000040d007388 */ /* 0x0001e40000000800 */
.L_x_175:
[----:B------:R-:W-:Y:S05]  /*8ef0*/  BSYNC B2 ;  /* 0x0000000000027941 */ /* 0x000fea0003800000 */
.L_x_174:
[----:B------:R-:W1:Y:S02]  /*8f00*/  LDS R0, [R27+0x4864] ;  /* 0x004864001b007984 */ /* 0x000e640000000800 */
[----:B-1----:R-:W-:-:S04]  /*8f10*/  ISETP.GT.AND P0, PT, R0, 0x800, PT ;  /* 0x000008000000780c */ /* 0x002fc80003f04270 */
[----:B------:R-:W-:-:S13]  /*8f20*/  ISETP.NE.OR P0, PT, R15, R16, P0 ;  /* 0x000000100f00720c */ /* 0x000fda0000705670 */
[----:B------:R-:W-:Y:S05]  /*8f30*/  @P0 BRA `(.L_x_173) ;  /* 0x0000000000400947 */ /* 0x000fea0003800000 */
[----:B------:R-:W1:Y:S01]  /*8f40*/  S2R R0, SR_LANEID ;  /* 0x0000000000007919 */ /* 0x000e620000000000 */
[----:B------:R-:W-:Y:S01]  /*8f50*/  VOTEU.ANY UR4, UPT, PT ;  /* 0x0000000000047886 */ /* 0x000fe200038e0100 */
[----:B------:R-:W-:Y:S01]  /*8f60*/  VIADD R24, R24, 0x4860 ;  /* 0x0000486018187836 */ /* 0x000fe20000000000 */
[----:B------:R-:W1:Y:S01]  /*8f70*/  FLO.U32 R15, UR4 ;  /* 0x00000004000f7d00 */ /* 0x000e6200080e0000 */
[----:B------:R-:W2:Y:S03]  /*8f80*/  S2R R20, SR_LTMASK ;  /* 0x0000000000147919 */ /* 0x000ea60000003900 */
[----:B------:R-:W-:-:S04]  /*8f90*/  LEA R25, R25, R24, 0x18 ;  /* 0x0000001819197211 */ /* 0x000fc800078ec0ff */
[----:B------:R-:W3:Y:S01]  /*8fa0*/  POPC R14, UR4 ;  /* 0x00000004000e7d09 */ /* 0x000ee20008000000 */
[----:B-1----:R-:W-:Y:S02]  /*8fb0*/  ISETP.EQ.U32.AND P0, PT, R15, R0, PT ;  /* 0x000000000f00720c */ /* 0x002fe40003f02070 */
[----:B--2---:R-:W-:-:S05]  /*8fc0*/  LOP3.LUT R20, R20, UR4, RZ, 0xc0, !PT ;  /* 0x0000000414147c12 */ /* 0x004fca000f8ec0ff */
[----:B0-----:R-:W0:Y:S06]  /*8fd0*/  POPC R13, R20 ;  /* 0x00000014000d7309 */ /* 0x001e2c0000000000 */
[----:B---3--:R-:W1:Y:S04]  /*8fe0*/  @P0 ATOMS.ADD R14, [R25], R14 ;  /* 0x0000000e190e038c */ /* 0x008e680000000000 */
[----:B-1----:R-:W0:Y:S02]  /*8ff0*/  SHFL.IDX PT, R0, R14, R15, 0x1f ;  /* 0x00001f0f0e007589 */ /* 0x002e2400000e0000 */
[----:B0-----:R-:W-:-:S04]  /*9000*/  IMAD.IADD R0, R0, 0x1, R13 ;  /* 0x0000000100007824 */ /* 0x001fc800078e020d */
[----:B------:R-:W-:-:S05]  /*9010*/  IMAD R13, R0, 0x4, R27 ;  /* 0x00000004000d7824 */ /* 0x000fca00078e021b */
[----:B------:R0:W-:Y:S04]  /*9020*/  STS [R13+0x2000], R12 ;  /* 0x0020000c0d007388 */ /* 0x0001e80000000800 */
[----:B------:R0:W-:Y:S02]  /*9030*/  STS [R13], R4 ;  /* 0x000000040d007388 */ /* 0x0001e40000000800 */
.L_x_173:
[----:B------:R-:W-:Y:S05]  /*9040*/  BSYNC B1 ;  /* 0x0000000000017941 */ /* 0x000fea0003800000 */
.L_x_172:
[----:B-1----:R-:W-:-:S04]  /*9050*/  IMAD.IADD R0, R17, 0x1, R4 ;  /* 0x0000000111007824 */ /* 0x002fc800078e0204 */
[----:B------:R-:W-:-:S05]  /*9060*/  IMAD R21, R21, 0x4, R0 ;  /* 0x0000000415157824 */ /* 0x000fca00078e0200 */
[----:B------:R-:W-:-:S13]  /*9070*/  ISETP.GE.AND P0, PT, R21, R7, PT ;  /* 0x000000071500720c */ /* 0x000fda0003f06270 */
[----:B------:R-:W-:Y:S05]  /*9080*/  @P0 BRA `(.L_x_152) ;  /* 0x0000000000e00947 */ /* 0x000fea0003800000 */
[----:B------:R-:W-:Y:S01]  /*9090*/  IADD3 R0, P0, R18, R21, RZ ;  /* 0x0000001512007210 */ /* 0x000fe20007f1e0ff */
[----:B------:R-:W-:-:S03]  /*90a0*/  ULDC.64 UR4, c[0x0][0x210] ;  /* 0x0000840000047ab9 */ /* 0x000fc60000000a00 */
[----:B------:R-:W-:Y:S02]  /*90b0*/  LEA.HI.X.SX32 R19, R21, R19, 0x1, P0 ;  /* 0x0000001315137211 */ /* 0x000fe400000f0eff */
[----:B0-23--:R-:W-:-:S04]  /*90c0*/  LEA R12, P0, R0, UR4, 0x2 ;  /* 0x00000004000c7c11 */ /* 0x00dfc8000f8010ff */
[----:B----4-:R-:W-:-:S05]  /*90d0*/  LEA.HI.X R13, R0, UR5, R19, 0x2, P0 ;  /* 0x00000005000d7c11 */ /* 0x010fca00080f1413 */
        /* <DEDUP_REMOVED lines=16> */
[----:B------:R-:W-:Y:S02]  /*91e0*/  UIADD3 UR5, UR4, 0x4868, URZ ;  /* 0x0000486804057890 */ /* 0x000fe4000fffe03f */
[----:B------:R-:W-:-:S05]  /*91f0*/  UIADD3 UR4, UR4, 0x4870, URZ ;  /* 0x0000487004047890 */ /* 0x000fca000fffe03f */
[----:B------:R-:W2:Y:S01]  /*9200*/  POPC R13, UR7 ;  /* 0x00000007000d7d09 */ /* 0x000ea20008000000 */
[----:B-1----:R-:W-:Y:S02]  /*9210*/  ULEA UR5, UR6, UR5, 0x18 ;  /* 0x0000000506057291 */ /* 0x002fe4000f8ec03f */
[----:B------:R-:W-:Y:S01]  /*9220*/  ULEA UR4, UR6, UR4, 0x18 ;  /* 0x0000000406047291 */ /* 0x000fe2000f8ec03f */
[----:B0-----:R-:W-:Y:S02]  /*9230*/  ISETP.EQ.U32.AND P0, PT, R14, R17, PT ;  /* 0x000000110e00720c */ /* 0x001fe40003f02070 */
[----:B------:R-:W0:Y:S11]  /*9240*/  S2R R17, SR_LTMASK ;  /* 0x0000000000117919 */ /* 0x000e360000003900 */
[----:B--2---:R-:W1:Y:S01]  /*9250*/  @P0 ATOMS.ADD R13, [UR5], R13 ;  /* 0x0000000dff0d098c */ /* 0x004e620008000005 */
[----:B0-----:R-:W-:-:S03]  /*9260*/  LOP3.LUT R17, R17, UR7, RZ, 0xc0, !PT ;  /* 0x0000000711117c12 */ /* 0x001fc6000f8ec0ff */
[----:B-1----:R-:W0:Y:S03]  /*9270*/  SHFL.IDX PT, R0, R13, R14, 0x1f ;  /* 0x00001f0e0d007589 */ /* 0x002e2600000e0000 */
[----:B------:R-:W0:Y:S02]  /*9280*/  POPC R17, R17 ;  /* 0x0000001100117309 */ /* 0x000e240000000000 */
[----:B0-----:R-:W-:-:S05]  /*9290*/  IMAD.IADD R0, R0, 0x1, R17 ;  /* 0x0000000100007824 */ /* 0x001fca00078e0211 */
[----:B------:R-:W-:-:S05]  /*92a0*/  LEA R0, R0, UR4, 0x2 ;  /* 0x0000000400007c11 */ /* 0x000fca000f8e10ff */
[----:B------:R0:W-:Y:S02]  /*92b0*/  STS [R0], R21 ;  /* 0x0000001500007388 */ /* 0x0001e40000000800 */
.L_x_177:
[----:B------:R-:W-:Y:S05]  /*92c0*/  BSYNC B1 ;  /* 0x0000000000017941 */ /* 0x000fea0003800000 */
.L_x_176:
        /* <DEDUP_REMOVED lines=12> */
[----:B-1----:R-:W-:-:S06]  /*9390*/  LOP3.LUT R17, R17, UR4, RZ, 0xc0, !PT ;  /* 0x0000000411117c12 */ /* 0x002fcc000f8ec0ff */
[----:B------:R-:W0:Y:S05]  /*93a0*/  POPC R17, R17 ;  /* 0x0000001100117309 */ /* 0x000e2a0000000000 */
[----:B--2---:R-:W1:Y:S04]  /*93b0*/  @P0 ATOMS.ADD R14, [R19], R14 ;  /* 0x0000000e130e038c */ /* 0x004e680000000000 */
[----:B-1----:R-:W0:Y:S02]  /*93c0*/  SHFL.IDX PT, R0, R14, R15, 0x1f ;  /* 0x00001f0f0e007589 */ /* 0x002e2400000e0000 */
[----:B0-----:R-:W-:-:S04]  /*93d0*/  IMAD.IADD R0, R0, 0x1, R17 ;  /* 0x0000000100007824 */ /* 0x001fc800078e0211 */
[----:B------:R-:W-:-:S05]  /*93e0*/  IMAD R13, R0, 0x4, R23 ;  /* 0x00000004000d7824 */ /* 0x000fca00078e0217 */
[----:B------:R1:W-:Y:S04]  /*93f0*/  STS [R13+0x2000], R12 ;  /* 0x0020000c0d007388 */ /* 0x0003e80000000800 */
[----:B------:R1:W-:Y:S02]  /*9400*/  STS [R13], R21 ;  /* 0x000000150d007388 */ /* 0x0003e40000000800 */
.L_x_152:
[----:B------:R-:W-:Y:S05]  /*9410*/  BSYNC B0 ;  /* 0x0000000000007941 */ /* 0x000fea0003800000 */
.L_x_124:
[----:B------:R-:W5:Y:S08]  /*9420*/  S2UR UR5, SR_CgaCtaId ;  /* 0x00000000000579c3 */ /* 0x000f700000008800 */
[----:B------:R-:W-:Y:S06]  /*9430*/  BAR.SYNC.DEFER_BLOCKING 0x0 ;  /* 0x0000000000007b1d */ /* 0x000fec0000010000 */
[----:B------:R-:W-:-:S02]  /*9440*/  UMOV UR4, 0x400 ;  /* 0x0000040000047882 */ /* 0x000fc40000000000 */
[----:B-----5:R-:W-:-:S06]  /*9450*/  ULEA UR4, UR5, UR4, 0x18 ;  /* 0x0000000405047291 */ /* 0x020fcc000f8ec03f */
[----:B01----:R-:W-:-:S05]  /*9460*/  IMAD.U32 R0, RZ, RZ, UR4 ;  /* 0x00000004ff007e24 */ /* 0x003fca000f8e00ff */
[----:B--23--:R-:W0:Y:S02]  /*9470*/  LDS R12, [R0+0x4864] ;  /* 0x00486400000c7984 */ /* 0x00ce240000000800 */
[----:B0-----:R-:W-:-:S13]  /*9480*/  ISETP.GE.AND P0, PT, R12, 0x801, PT ;  /* 0x000008010c00780c */ /* 0x001fda0003f06270 */
[----:B------:R-:W-:Y:S05]  /*9490*/  @!P0 BRA `(.L_x_98) ;  /* 0x0000004800648947 */ /* 0x000fea0003800000 */
[----:B------:R-:W-:Y:S04]  /*94a0*/  BSSY B0, `(.L_x_178) ;  /* 0x0000020000007945 */ /* 0x000fe80003800000 */
[----:B------:R-:W-:Y:S05]  /*94b0*/  @P3 BRA `(.L_x_179) ;  /* 0x0000000000783947 */ /* 0x000fea0003800000 */
[C---:B----4-:R-:W-:Y:S01]  /*94c0*/  VIMNMX R13, R4.reuse, 0x600, !PT ;  /* 0x00000600040d7848 */ /* 0x050fe20007fe0100 */
        /* <DEDUP_REMOVED lines=10> */
.L_x_182:
[----:B------:R-:W-:Y:S01]  /*9570*/  VIADD R12, R12, 0xffffffff ;  /* 0xffffffff0c0c7836 */ /* 0x000fe20000000000 */
[----:B------:R0:W-:Y:S01]  /*9580*/  STS [R14], RZ ;  /* 0x000000ff0e007388 */ /* 0x0001e20000000800 */
[----:B------:R-:W-:-:S03]  /*9590*/  VIADD R13, R13, 0x200 ;  /* 0x000002000d0d7836 */ /* 0x000fc60000000000 */
[----:B------:R-:W-:Y:S01]  /*95a0*/  ISETP.NE.AND P0, PT, R12, RZ, PT ;  /* 0x000000ff0c00720c */ /* 0x000fe20003f05270 */
[----:B0-----:R-:W-:-:S12]  /*95b0*/  VIADD R14, R14, 0x800 ;  /* 0x000008000e0e7836 */ /* 0x001fd80000000000 */
[----:B------:R-:W-:Y:S05]  /*95c0*/  @P0 BRA `(.L_x_182) ;  /* 0xfffffffc00e80947 */ /* 0x000fea000383ffff */
.L_x_181:
[----:B------:R-:W-:Y:S05]  /*95d0*/  BSYNC B1 ;  /* 0x0000000000017941 */ /* 0x000fea0003800000 */
.L_x_180:
[----:B------:R-:W-:Y:S05]  /*95e0*/  @!P1 BRA `(.L_x_179) ;  /* 0x00000000002c9947 */ /* 0x000fea0003800000 */
[C---:B------:R-:W-:Y:S02]  /*95f0*/  IMAD R12, R13.reuse, 0x4, R0 ;  /* 0x000000040d0c7824 */ /* 0x040fe400078e0200 */
[----:B------:R-:W-:Y:S02]  /*9600*/  VIADD R13, R13, 0xfffff800 ;  /* 0xfffff8000d0d7836 */ /* 0x000fe40000000000 */
[----:B------:R-:W-:-:S07]  /*9610*/  VIADD R12, R12, 0x20a0 ;  /* 0x000020a00c0c7836 */ /* 0x000fce0000000000 */
.L_x_183:
        /* <DEDUP_REMOVED lines=8> */
.L_x_179:
[----:B------:R-:W-:Y:S05]  /*96a0*/  BSYNC B0 ;  /* 0x0000000000007941 */ /* 0x000fea0003800000 */
.L_x_178:
[----:B------:R-:W-:Y:S01]  /*96b0*/  BAR.SYNC.DEFER_BLOCKING 0x0 ;  /* 0x0000000000007b1d */ /* 0x000fe20000010000 */
[----:B------:R-:W-:Y:S01]  /*96c0*/  ISETP.NE.AND P0, PT, R6, 0x1, PT ;  /* 0x000000010600780c */ /* 0x000fe20003f05270 */
[----:B------:R-:W-:-:S04]  /*96d0*/  IMAD.SHL.U32 R16, R16, 0x200000, RZ ;  /* 0x0020000010107824 */ /* 0x000fc800078e00ff */
[----:B------:R-:W-:Y:S08]  /*96e0*/  BSSY B0, `(.L_x_184) ;  /* 0x0000104000007945 */ /* 0x000ff00003800000 */
[----:B------:R-:W-:Y:S05]  /*96f0*/  @!P0 BRA `(.L_x_185) ;  /* 0x0000000400ec8947 */ /* 0x000fea0003800000 */
[----:B----4-:R-:W-:Y:S01]  /*9700*/  IMAD.IADD R14, R2, 0x1, R4 ;  /* 0x00000001020e7824 */ /* 0x010fe200078e0204 */
        /* <DEDUP_REMOVED lines=9> */
[----:B------:R-:W0:Y:S01]  /*97a0*/  LDC R17, c[0x0][0x234] ;  /* 0x00008d00ff117b82 */ /* 0x000e220000000800 */
[----:B------:R-:W-:Y:S01]  /*97b0*/  ULDC UR4, c[0x0][0x230] ;  /* 0x00008c0000047ab9 */ /* 0x000fe20000000800 */
[----:B0-----:R-:W-:Y:S02]  /*97c0*/  IMAD R12, R14, R17, RZ ;  /* 0x000000110e0c7224 */ /* 0x001fe400078e02ff */
[----:B------:R-:W-:-:S03]  /*97d0*/  IMAD.SHL.U32 R23, R17, 0x200, RZ ;  /* 0x0000020011177824 */ /* 0x000fc600078e00ff */
[----:B------:R-:W-:-:S03]  /*97e0*/  SHF.R.S32.HI R13, RZ, 0x1f, R12 ;  /* 0x0000001fff0d7819 */ /* 0x000fc6000001140c */
[----:B------:R-:W-:Y:S01]  /*97f0*/  IMAD.WIDE R12, R9, UR4, R12 ;  /* 0x00000004090c7c25 */ /* 0x000fe2000f8e020c */
[----:B------:R-:W-:Y:S02]  /*9800*/  ULDC.64 UR4, c[0x0][0x210] ;  /* 0x0000840000047ab9 */ /* 0x000fe40000000a00 */
[----:B------:R-:W-:-:S04]  /*9810*/  LEA R18, P0, R12, UR4, 0x2 ;  /* 0x000000040c127c11 */ /* 0x000fc8000f8010ff */
[----:B------:R-:W-:-:S09]  /*9820*/  LEA.HI.X R19, R12, UR5, R13, 0x2, P0 ;  /* 0x000000050c137c11 */ /* 0x000fd200080f140d */
.L_x_192:
[----:B0-----:R-:W2:Y:S01]  /*9830*/  LDG.E R17, desc[UR8][R18.64] ;  /* 0x0000000812117981 */ /* 0x001ea2000c1e1900 */
[----:B------:R-:W-:Y:S01]  /*9840*/  VIADD R15, R15, 0xffffffff ;  /* 0xffffffff0f0f7836 */ /* 0x000fe20000000000 */
[----:B------:R-:W-:Y:S04]  /*9850*/  BSSY B3, `(.L_x_190) ;  /* 0x0000010000037945 */ /* 0x000fe80003800000 */
[----:B------:R-:W-:Y:S02]  /*9860*/  ISETP.NE.AND P5, PT, R15, RZ, PT ;  /* 0x000000ff0f00720c */ /* 0x000fe40003fa5270 */
[C---:B--2---:R-:W-:Y:S02]  /*9870*/  ISETP.GE.AND P1, PT, R17.reuse, RZ, PT ;  /* 0x000000ff1100720c */ /* 0x044fe40003f26270 */
[----:B------:R-:W-:-:S04]  /*9880*/  LOP3.LUT R12, R17, 0x7fe00000, RZ, 0xc, !PT ;  /* 0x7fe00000110c7812 */ /* 0x000fc800078e0cff */
[----:B------:R-:W-:-:S04]  /*9890*/  SEL R12, R17, R12, !P1 ;  /* 0x0000000c110c7207 */ /* 0x000fc80004800000 */
[----:B------:R-:W-:-:S04]  /*98a0*/  LOP3.LUT R13, R12, 0xffe00000, RZ, 0xc0, !PT ;  /* 0xffe000000c0d7812 */ /* 0x000fc800078ec0ff */
[----:B------:R-:W-:Y:S01]  /*98b0*/  ISETP.NE.AND P0, PT, R13, R16, PT ;  /* 0x000000100d00720c */ /* 0x000fe20003f05270 */
[----:B------:R-:W-:-:S04]  /*98c0*/  IMAD.WIDE R12, R23, 0x4, R18 ;  /* 0x00000004170c7825 */ /* 0x000fc800078e0212 */
[----:B------:R-:W-:-:S08]  /*98d0*/  IMAD.MOV.U32 R18, RZ, RZ, R12 ;  /* 0x000000ffff127224 */ /* 0x000fd000078e000c */
[----:B------:R-:W-:Y:S05]  /*98e0*/  @P0 BRA `(.L_x_191) ;  /* 0x0000000000180947 */ /* 0x000fea0003800000 */
[----:B------:R-:W-:-:S04]  /*98f0*/  LOP3.LUT R20, RZ, R17, RZ, 0x33, !PT ;  /* 0x00000011ff147212 */ /* 0x000fc800078e33ff */
[----:B------:R-:W-:-:S04]  /*9900*/  SEL R17, R17, R20, !P1 ;  /* 0x0000001411117207 */ /* 0x000fc80004800000 */
[----:B------:R-:W-:-:S04]  /*9910*/  SHF.R.U32.HI R17, RZ, 0x8, R17 ;  /* 0x00000008ff117819 */ /* 0x000fc80000011611 */
[----:B------:R-:W-:-:S05]  /*9920*/  LOP3.LUT R17, R17, 0x1ffc, RZ, 0xc0, !PT ;  /* 0x00001ffc11117812 */ /* 0x000fca00078ec0ff */
[----:B------:R-:W-:-:S05]  /*9930*/  IMAD.IADD R17, R17, 0x1, R0 ;  /* 0x0000000111117824 */ /* 0x000fca00078e0200 */
[----:B------:R0:W-:Y:S02]  /*9940*/  ATOMS.POPC.INC.32 RZ, [R17+URZ+0x8a0] ;  /* 0x0008a00011ff7f8c */ /* 0x0001e4000d80003f */
.L_x_191:
[----:B------:R-:W-:Y:S05]  /*9950*/  BSYNC B3 ;  /* 0x0000000000037941 */ /* 0x000fea0003800000 */
.L_x_190:
[----:B------:R-:W-:Y:S02]  /*9960*/  IMAD.MOV.U32 R19, RZ, RZ, R13 ;  /* 0x000000ffff137224 */ /* 0x000fe400078e000d */
[----:B------:R-:W-:Y:S01]  /*9970*/  VIADD R14, R14, 0x200 ;  /* 0x000002000e0e7836 */ /* 0x000fe20000000000 */
[----:B------:R-:W-:Y:S06]  /*9980*/  @P5 BRA `(.L_x_192) ;  /* 0xfffffffc00a85947 */ /* 0x000fec000383ffff */
.L_x_189:
[----:B------:R-:W-:Y:S05]  /*9990*/  BSYNC B2 ;  /* 0x0000000000027941 */ /* 0x000fea0003800000 */
.L_x_188:
[----:B------:R-:W-:-:S13]  /*99a0*/  ISETP.GE.U32.AND P0, PT, R21, 0x600, PT ;  /* 0x000006001500780c */ /* 0x000fda0003f06070 */
[----:B------:R-:W-:Y:S05]  /*99b0*/  @!P0 BRA `(.L_x_187) ;  /* 0x0000000400348947 */ /* 0x000fea0003800000 */
[----:B------:R-:W1:Y:S01]  /*99c0*/  LDC.64 R18, c[0x0][0x230] ;  /* 0x00008c00ff127b82 */ /* 0x000e620000000a00 */
[----:B------:R-:W-:Y:S01]  /*99d0*/  ULDC.64 UR4, c[0x0][0x210] ;  /* 0x0000840000047ab9 */ /* 0x000fe20000000a00 */
[----:B-1----:R-:W-:Y:S02]  /*99e0*/  IMAD R12, R14, R19, RZ ;  /* 0x000000130e0c7224 */ /* 0x002fe400078e02ff */
[----:B------:R-:W-:-:S03]  /*99f0*/  IMAD.SHL.U32 R15, R19, 0x200, RZ ;  /* 0x00000200130f7824 */ /* 0x000fc600078e00ff */
[----:B------:R-:W-:-:S03]  /*9a00*/  SHF.R.S32.HI R13, RZ, 0x1f, R12 ;  /* 0x0000001fff0d7819 */ /* 0x000fc6000001140c */
[----:B------:R-:W-:-:S03]  /*9a10*/  IMAD.WIDE R12, R9, R18, R12 ;  /* 0x00000012090c7225 */ /* 0x000fc600078e020c */
[----:B------:R-:W-:-:S04]  /*9a20*/  LEA R18, P0, R12, UR4, 0x2 ;  /* 0x000000040c127c11 */ /* 0x000fc8000f8010ff */
[----:B------:R-:W-:-:S09]  /*9a30*/  LEA.HI.X R19, R12, UR5, R13, 0x2, P0 ;  /* 0x000000050c137c11 */ /* 0x000fd200080f140d */
.L_x_201:
[----:B--2---:R-:W2:Y:S01]  /*9a40*/  LDG.E R24, desc[UR8][R18.64] ;  /* 0x0000000812187981 */ /* 0x004ea2000c1e1900 */
[----:B------:R-:W-:-:S05]  /*9a50*/  IMAD.WIDE R20, R15, 0x4, R18 ;  /* 0x000000040f147825 */ /* 0x000fca00078e0212 */
[----:B-1----:R1:W5:Y:S01]  /*9a60*/  LDG.E R26, desc[UR8][R20.64] ;  /* 0x00000008141a7981 */ /* 0x002362000c1e1900 */
[----:B------:R-:W-:-:S04]  /*9a70*/  IMAD.WIDE R22, R15, 0x4, R20 ;  /* 0x000000040f167825 */ /* 0x000fc800078e0214 */
[----:B------:R-:W-:Y:S02]  /*9a80*/  IMAD.WIDE R12, R15, 0x4, R22 ;  /* 0x000000040f0c7825 */ /* 0x000fe400078e0216 */
[----:B------:R1:W5:Y:S04]  /*9a90*/  LDG.E R23, desc[UR8][R22.64] ;  /* 0x0000000816177981 */ /* 0x000368000c1e1900 */
[----:B------:R1:W5:Y:S01]  /*9aa0*/  LDG.E R28, desc[UR8][R12.64] ;  /* 0x000000080c1c7981 */ /* 0x000362000c1e1900 */
[----:B------:R-:W-:Y:S01]  /*9ab0*/  BSSY B2, `(.L_x_193) ;  /* 0x000000d000027945 */ /* 0x000fe20003800000 */
[C---:B--2---:R-:W-:Y:S02]  /*9ac0*/  ISETP.GE.AND P1, PT, R24.reuse, RZ, PT ;  /* 0x000000ff1800720c */ /* 0x044fe40003f26270 */
[----:B0-----:R-:W-:-:S04]  /*9ad0*/  LOP3.LUT R17, R24, 0x7fe00000, RZ, 0xc, !PT ;  /* 0x7fe0000018117812 */ /* 0x001fc800078e0cff */
[----:B------:R-:W-:-:S04]  /*9ae0*/  SEL R17, R24, R17, !P1 ;  /* 0x0000001118117207 */ /* 0x000fc80004800000 */
[----:B------:R-:W-:-:S04]  /*9af0*/  LOP3.LUT R17, R17, 0xffe00000, RZ, 0xc0, !PT ;  /* 0xffe0000011117812 */ /* 0x000fc800078ec0ff */
[----:B------:R-:W-:-:S13]  /*9b00*/  ISETP.NE.AND P0, PT, R17, R16, PT ;  /* 0x000000101100720c */ /* 0x000fda0003f05270 */
[----:B-1----:R-:W-:Y:S05]  /*9b10*/  @P0 BRA `(.L_x_194) ;  /* 0x0000000000180947 */ /* 0x002fea0003800000 */
[----:B------:R-:W-:-:S04]  /*9b20*/  LOP3.LUT R17, RZ, R24, RZ, 0x33, !PT ;  /* 0x00000018ff117212 */ /* 0x000fc800078e33ff */
[----:B------:R-:W-:-:S04]  /*9b30*/  SEL R17, R24, R17, !P1 ;  /* 0x0000001118117207 */ /* 0x000fc80004800000 */
[----:B------:R-:W-:-:S04]  /*9b40*/  SHF.R.U32.HI R17, RZ, 0x8, R17 ;  /* 0x00000008ff117819 */ /* 0x000fc80000011611 */
[----:B------:R-:W-:-:S05]  /*9b50*/  LOP3.LUT R17, R17, 0x1ffc, RZ, 0xc0, !PT ;  /* 0x00001ffc11117812 */ /* 0x000fca00078ec0ff */
[----:B------:R-:W-:-:S05]  /*9b60*/  IMAD.IADD R17, R17, 0x1, R0 ;  /* 0x0000000111117824 */ /* 0x000fca00078e0200 */
[----:B------:R0:W-:Y:S02]  /*9b70*/  ATOMS.POPC.INC.32 RZ, [R17+URZ+0x8a0] ;  /* 0x0008a00011ff7f8c */ /* 0x0001e4000d80003f */
.L_x_194:
[----:B------:R-:W-:Y:S05]  /*9b80*/  BSYNC B2 ;  /* 0x0000000000027941 */ /* 0x000fea0003800000 */
.L_x_193:
[C---:B-----5:R-:W-:Y:S01]  /*9b90*/  ISETP.GE.AND P5, PT, R26.reuse, RZ, PT ;  /* 0x000000ff1a00720c */ /* 0x060fe20003fa6270 */
[----:B------:R-:W-:Y:S01]  /*9ba0*/  BSSY B2, `(.L_x_195) ;  /* 0x0000014000027945 */ /* 0x000fe20003800000 */
[C---:B0-----:R-:W-:Y:S02]  /*9bb0*/  LOP3.LUT R17, R26.reuse, 0x7fe00000, RZ, 0xc, !PT ;  /* 0x7fe000001a117812 */ /* 0x041fe400078e0cff */
[C---:B------:R-:W-:Y:S02]  /*9bc0*/  ISETP.GE.AND P1, PT, R23.reuse, RZ, PT ;  /* 0x000000ff1700720c */ /* 0x040fe40003f26270 */
[----:B------:R-:W-:Y:S02]  /*9bd0*/  SEL R17, R26, R17, !P5 ;  /* 0x000000111a117207 */ /* 0x000fe40006800000 */
[----:B------:R-:W-:Y:S02]  /*9be0*/  LOP3.LUT R18, R23, 0x7fe00000, RZ, 0xc, !PT ;  /* 0x7fe0000017127812 */ /* 0x000fe400078e0cff */
[----:B------:R-:W-:-:S02]  /*9bf0*/  LOP3.LUT R17, R17, 0xffe00000, RZ, 0xc0, !PT ;  /* 0xffe0000011117812 */ /* 0x000fc400078ec0ff */
[C---:B------:R-:W-:Y:S02]  /*9c00*/  ISETP.GE.AND P0, PT, R28.reuse, RZ, PT ;  /* 0x000000ff1c00720c */ /* 0x040fe40003f06270 */
[----:B------:R-:W-:Y:S02]  /*9c10*/  ISETP.NE.AND P6, PT, R17, R16, PT ;  /* 0x000000101100720c */ /* 0x000fe40003fc5270 */
[C---:B------:R-:W-:Y:S02]  /*9c20*/  LOP3.LUT R19, R28.reuse, 0x7fe00000, RZ, 0xc, !PT ;  /* 0x7fe000001c137812 */ /* 0x040fe400078e0cff */
[----:B------:R-:W-:Y:S02]  /*9c30*/  SEL R18, R23, R18, !P1 ;  /* 0x0000001217127207 */ /* 0x000fe40004800000 */
[----:B------:R-:W-:Y:S02]  /*9c40*/  SEL R20, R28, R19, !P0 ;  /* 0x000000131c147207 */ /* 0x000fe40004000000 */
[----:B------:R-:W-:-:S02]  /*9c50*/  LOP3.LUT R19, R18, 0xffe00000, RZ, 0xc0, !PT ;  /* 0xffe0000012137812 */ /* 0x000fc400078ec0ff */
[----:B------:R-:W-:-:S03]  /*9c60*/  LOP3.LUT R21, R20, 0xffe00000, RZ, 0xc0, !PT ;  /* 0xffe0000014157812 */ /* 0x000fc600078ec0ff */
[----:B------:R-:W-:Y:S05]  /*9c70*/  @P6 BRA `(.L_x_196) ;  /* 0x0000000000186947 */ /* 0x000fea0003800000 */
[----:B------:R-:W-:-:S04]  /*9c80*/  LOP3.LUT R17, RZ, R26, RZ, 0x33, !PT ;  /* 0x0000001aff117212 */ /* 0x000fc800078e33ff */
[----:B------:R-:W-:-:S04]  /*9c90*/  SEL R17, R26, R17, !P5 ;  /* 0x000000111a117207 */ /* 0x000fc80006800000 */
[----:B------:R-:W-:-:S04]  /*9ca0*/  SHF.R.U32.HI R17, RZ, 0x8, R17 ;  /* 0x00000008ff117819 */ /* 0x000fc80000011611 */
[----:B------:R-:W-:-:S05]  /*9cb0*/  LOP3.LUT R17, R17, 0x1ffc, RZ, 0xc0, !PT ;  /* 0x00001ffc11117812 */ /* 0x000fca00078ec0ff */
[----:B------:R-:W-:-:S05]  /*9cc0*/  IMAD.IADD R17, R17, 0x1, R0 ;  /* 0x0000000111117824 */ /* 0x000fca00078e0200 */
[----:B------:R0:W-:Y:S02]  /*9cd0*/  ATOMS.POPC.INC.32 RZ, [R17+URZ+0x8a0] ;  /* 0x0008a00011ff7f8c */ /* 0x0001e4000d80003f */
.L_x_196:
[----:B------:R-:W-:Y:S05]  /*9ce0*/  BSYNC B2 ;  /* 0x0000000000027941 */ /* 0x000fea0003800000 */
.L_x_195:
[-C--:B------:R-:W-:Y:S01]  /*9cf0*/  ISETP.NE.AND P6, PT, R19, R16.reuse, PT ;  /* 0x000000101300720c */ /* 0x080fe20003fc5270 */
[----:B------:R-:W-:Y:S01]  /*9d00*/  BSSY B2, `(.L_x_197) ;  /* 0x0000009000027945 */ /* 0x000fe20003800000 */
[----:B------:R-:W-:-:S11]  /*9d10*/  ISETP.NE.AND P5, PT, R21, R16, PT ;  /* 0x000000101500720c */ /* 0x000fd60003fa5270 */
[----:B------:R-:W-:Y:S05]  /*9d20*/  @P6 BRA `(.L_x_198) ;  /* 0x0000000000186947 */ /* 0x000fea0003800000 */
[----:B------:R-:W-:-:S04]  /*9d30*/  LOP3.LUT R18, RZ, R23, RZ, 0x33, !PT ;  /* 0x00000017ff127212 */ /* 0x000fc800078e33ff */
[----:B0-----:R-:W-:-:S04]  /*9d40*/  SEL R17, R23, R18, !P1 ;  /* 0x0000001217117207 */ /* 0x001fc80004800000 */
[----:B------:R-:W-:-:S04]  /*9d50*/  SHF.R.U32.HI R17, RZ, 0x8, R17 ;  /* 0x00000008ff117819 */ /* 0x000fc80000011611 */
[----:B------:R-:W-:-:S05]  /*9d60*/  LOP3.LUT R17, R17, 0x1ffc, RZ, 0xc0, !PT ;  /* 0x00001ffc11117812 */ /* 0x000fca00078ec0ff */
[----:B------:R-:W-:-:S05]  /*9d70*/  IMAD.IADD R17, R17, 0x1, R0 ;  /* 0x0000000111117824 */ /* 0x000fca00078e0200 */
[----:B------:R1:W-:Y:S02]  /*9d80*/  ATOMS.POPC.INC.32 RZ, [R17+URZ+0x8a0] ;  /* 0x0008a00011ff7f8c */ /* 0x0003e4000d80003f */
.L_x_198:
[----:B------:R-:W-:Y:S05]  /*9d90*/  BSYNC B2 ;  /* 0x0000000000027941 */ /* 0x000fea0003800000 */
.L_x_197:
[----:B------:R-:W-:Y:S04]  /*9da0*/  BSSY B2, `(.L_x_199) ;  /* 0x0000008000027945 */ /* 0x000fe80003800000 */
[----:B------:R-:W-:Y:S05]  /*9db0*/  @P5 BRA `(.L_x_200) ;  /* 0x0000000000185947 */ /* 0x000fea0003800000 */
[----:B01----:R-:W-:-:S04]  /*9dc0*/  LOP3.LUT R17, RZ, R28, RZ, 0x33, !PT ;  /* 0x0000001cff117212 */ /* 0x003fc800078e33ff */
[----:B------:R-:W-:-:S04]  /*9dd0*/  SEL R17, R28, R17, !P0 ;  /* 0x000000111c117207 */ /* 0x000fc80004000000 */
[----:B------:R-:W-:-:S04]  /*9de0*/  SHF.R.U32.HI R17, RZ, 0x8, R17 ;  /* 0x00000008ff117819 */ /* 0x000fc80000011611 */
[----:B------:R-:W-:-:S05]  /*9df0*/  LOP3.LUT R17, R17, 0x1ffc, RZ, 0xc0, !PT ;  /* 0x00001ffc11117812 */ /* 0x000fca00078ec0ff */
[----:B------:R-:W-:-:S05]  /*9e00*/  IMAD.IADD R17, R17, 0x1, R0 ;  /* 0x0000000111117824 */ /* 0x000fca00078e0200 */
[----:B------:R2:W-:Y:S02]  /*9e10*/  ATOMS.POPC.INC.32 RZ, [R17+URZ+0x8a0] ;  /* 0x0008a00011ff7f8c */ /* 0x0005e4000d80003f */
.L_x_200:
[----:B------:R-:W-:Y:S05]  /*9e20*/  BSYNC B2 ;  /* 0x0000000000027941 */ /* 0x000fea0003800000 */
.L_x_199:
[----:B------:R-:W-:Y:S02]  /*9e30*/  VIADD R14, R14, 0x800 ;  /* 0x000008000e0e7836 */ /* 0x000fe40000000000 */
[----:B------:R-:W-:-:S03]  /*9e40*/  IMAD.WIDE R12, R15, 0x4, R12 ;  /* 0x000000040f0c7825 */ /* 0x000fc600078e020c */
[----:B------:R-:W-:Y:S01]  /*9e50*/  ISETP.GE.AND P0, PT, R14, R11, PT ;  /* 0x0000000b0e00720c */ /* 0x000fe20003f06270 */
[----:B------:R-:W-:Y:S02]  /*9e60*/  IMAD.MOV.U32 R18, RZ, RZ, R12 ;  /* 0x000000ffff127224 */ /* 0x000fe400078e000c */
[----:B------:R-:W-:-:S10]  /*9e70*/  IMAD.MOV.U32 R19, RZ, RZ, R13 ;  /* 0x000000ffff137224 */ /* 0x000fd400078e000d */
[----:B------:R-:W-:Y:S05]  /*9e80*/  @!P0 BRA `(.L_x_201) ;  /* 0xfffffff800ec8947 */ /* 0x000fea000383ffff */
.L_x_187:
[----:B------:R-:W-:Y:S05]  /*9e90*/  BSYNC B1 ;  /* 0x0000000000017941 */ /* 0x000fea0003800000 */
.L_x_186:
[----:B------:R-:W-:Y:S05]  /*9ea0*/  BRA `(.L_x_202) ;  /* 0x00000008001c7947 */ /* 0x000fea0003800000 */
.L_x_185:
[----:B----4-:R-:W0:Y:S01]  /*9eb0*/  LDC R13, c[0x0][0x210] ;  /* 0x00008400ff0d7b82 */ /* 0x010e220000000800 */
        /* <DEDUP_REMOVED lines=19> */
[----:B------:R-:W-:Y:S01]  /*9ff0*/  IADD3 R12, P0, R18, R17, RZ ;  /* 0x00000011120c7210 */ /* 0x000fe20007f1e0ff */
[----:B------:R-:W-:Y:S01]  /*a000*/  ULDC UR4, c[0x0][0x214] ;  /* 0x0000850000047ab9 */ /* 0x000fe20000000800 */
[----:B------:R-:W-:Y:S02]  /*a010*/  IMAD.MOV.U32 R24, RZ, RZ, R4 ;  /* 0x000000ffff187224 */ /* 0x000fe400078e0004 */
[----:B------:R-:W-:Y:S01]  /*a020*/  LEA R31, P1, R12, R13, 0x2 ;  /* 0x0000000d0c1f7211 */ /* 0x000fe200078210ff */
[----:B------:R-:W-:-:S05]  /*a030*/  IMAD.X R13, R19, 0x1, R21, P0 ;  /* 0x00000001130d7824 */ /* 0x000fca00000e0615 */
[----:B------:R-:W-:-:S07]  /*a040*/  LEA.HI.X R33, R12, UR4, R13, 0x2, P1 ;  /* 0x000000040c217c11 */ /* 0x000fce00088f140d */
.L_x_213:
[----:B------:R-:W-:-:S04]  /*a050*/  SHF.R.S64 R12, RZ, 0x1c, R24 ;  /* 0x0000001cff0c7819 */ /* 0x000fc80000001018 */
[----:B------:R-:W-:-:S04]  /*a060*/  IADD3 R12, P0, R12, R31, RZ ;  /* 0x0000001f0c0c7210 */ /* 0x000fc80007f1e0ff */
[----:B01----:R-:W-:-:S06]  /*a070*/  LEA.HI.X.SX32 R13, R24, R33, 0x4, P0 ;  /* 0x00000021180d7211 */ /* 0x003fcc00000f26ff */
[----:B--2---:R-:W2:Y:S01]  /*a080*/  LDG.E.128 R12, desc[UR8][R12.64] ;  /* 0x000000080c0c7981 */ /* 0x004ea2000c1e1d00 */
[----:B------:R-:W-:Y:S01]  /*a090*/  BSSY B2, `(.L_x_205) ;  /* 0x000000f000027945 */ /* 0x000fe20003800000 */
[C---:B--2---:R-:W-:Y:S02]  /*a0a0*/  ISETP.GE.AND P5, PT, R12.reuse, RZ, PT ;  /* 0x000000ff0c00720c */ /* 0x044fe40003fa6270 */
[C---:B------:R-:W-:Y:S02]  /*a0b0*/  LOP3.LUT R25, R12.reuse, 0x7fe00000, RZ, 0xc, !PT ;  /* 0x7fe000000c197812 */ /* 0x040fe400078e0cff */
[----:B------:R-:W-:Y:S02]  /*a0c0*/  ISETP.GE.AND P1, PT, R13, RZ, PT ;  /* 0x000000ff0d00720c */ /* 0x000fe40003f26270 */
[----:B------:R-:W-:Y:S02]  /*a0d0*/  SEL R25, R12, R25, !P5 ;  /* 0x000000190c197207 */ /* 0x000fe40006800000 */
[----:B------:R-:W-:-:S02]  /*a0e0*/  ISETP.GE.AND P0, PT, R14, RZ, PT ;  /* 0x000000ff0e00720c */ /* 0x000fc40003f06270 */
[----:B------:R-:W-:-:S04]  /*a0f0*/  LOP3.LUT R25, R25, 0xffe00000, RZ, 0xc0, !PT ;  /* 0xffe0000019197812 */ /* 0x000fc800078ec0ff */
[----:B------:R-:W-:-:S13]  /*a100*/  ISETP.NE.AND P6, PT, R25, R16, PT ;  /* 0x000000101900720c */ /* 0x000fda0003fc5270 */
[----:B------:R-:W-:Y:S05]  /*a110*/  @P6 BRA `(.L_x_206) ;  /* 0x0000000000186947 */ /* 0x000fea0003800000 */
[----:B------:R-:W-:-:S04]  /*a120*/  LOP3.LUT R25, RZ, R12, RZ, 0x33, !PT ;  /* 0x0000000cff197212 */ /* 0x000fc800078e33ff */
[----:B------:R-:W-:-:S04]  /*a130*/  SEL R12, R12, R25, !P5 ;  /* 0x000000190c0c7207 */ /* 0x000fc80006800000 */
[----:B------:R-:W-:-:S04]  /*a140*/  SHF.R.U32.HI R12, RZ, 0x8, R12 ;  /* 0x00000008ff0c7819 */ /* 0x000fc8000001160c */
[----:B------:R-:W-:-:S05]  /*a150*/  LOP3.LUT R25, R12, 0x1ffc, RZ, 0xc0, !PT ;  /* 0x00001ffc0c197812 */ /* 0x000fca00078ec0ff */
[----:B------:R-:W-:-:S05]  /*a160*/  IMAD.IADD R25, R25, 0x1, R0 ;  /* 0x0000000119197824 */ /* 0x000fca00078e0200 */
[----:B------:R0:W-:Y:S02]  /*a170*/  ATOMS.POPC.INC.32 RZ, [R25+URZ+0x8a0] ;  /* 0x0008a00019ff7f8c */ /* 0x0001e4000d80003f */
.L_x_206:
[----:B------:R-:W-:Y:S05]  /*a180*/  BSYNC B2 ;  /* 0x0000000000027941 */ /* 0x000fea0003800000 */
.L_x_205:
[C---:B------:R-:W-:Y:S01]  /*a190*/  LOP3.LUT R12, R13.reuse, 0x7fe00000, RZ, 0xc, !PT ;  /* 0x7fe000000d0c7812 */ /* 0x040fe200078e0cff */
[----:B------:R-:W-:Y:S01]  /*a1a0*/  BSSY B2, `(.L_x_207) ;  /* 0x0000012000027945 */ /* 0x000fe20003800000 */
[C---:B0-----:R-:W-:Y:S02]  /*a1b0*/  LOP3.LUT R25, R14.reuse, 0x7fe00000, RZ, 0xc, !PT ;  /* 0x7fe000000e197812 */ /* 0x041fe400078e0cff */
[----:B------:R-:W-:Y:S02]  /*a1c0*/  SEL R12, R13, R12, !P1 ;  /* 0x0000000c0d0c7207 */ /* 0x000fe40004800000 */
[----:B------:R-:W-:Y:S02]  /*a1d0*/  SEL R20, R14, R25, !P0 ;  /* 0x000000190e147207 */ /* 0x000fe40004000000 */
[----:B------:R-:W-:Y:S02]  /*a1e0*/  LOP3.LUT R25, R12, 0xffe00000, RZ, 0xc0, !PT ;  /* 0xffe000000c197812 */ /* 0x000fe400078ec0ff */
[----:B------:R-:W-:-:S02]  /*a1f0*/  ISETP.GE.AND P5, PT, R15, RZ, PT ;  /* 0x000000ff0f00720c */ /* 0x000fc40003fa6270 */
[----:B------:R-:W-:Y:S02]  /*a200*/  ISETP.NE.AND P6, PT, R25, R16, PT ;  /* 0x000000101900720c */ /* 0x000fe40003fc5270 */
[C---:B------:R-:W-:Y:S02]  /*a210*/  LOP3.LUT R22, R15.reuse, 0x7fe00000, RZ, 0xc, !PT ;  /* 0x7fe000000f167812 */ /* 0x040fe400078e0cff */
[----:B------:R-:W-:Y:S02]  /*a220*/  LOP3.LUT R27, R20, 0xffe00000, RZ, 0xc0, !PT ;  /* 0xffe00000141b7812 */ /* 0x000fe400078ec0ff */
[----:B------:R-:W-:-:S04]  /*a230*/  SEL R22, R15, R22, !P5 ;  /* 0x000000160f167207 */ /* 0x000fc80006800000 */
        /* <DEDUP_REMOVED lines=8> */
.L_x_208:
[----:B------:R-:W-:Y:S05]  /*a2c0*/  BSYNC B2 ;  /* 0x0000000000027941 */ /* 0x000fea0003800000 */
.L_x_207:
[-C--:B------:R-:W-:Y:S01]  /*a2d0*/  ISETP.NE.AND P6, PT, R27, R16.reuse, PT ;  /* 0x000000101b00720c */ /* 0x080fe20003fc5270 */
[----:B------:R-:W-:Y:S01]  /*a2e0*/  BSSY B2, `(.L_x_209) ;  /* 0x0000009000027945 */ /* 0x000fe20003800000 */
[----:B------:R-:W-:-:S11]  /*a2f0*/  ISETP.NE.AND P1, PT, R29, R16, PT ;  /* 0x000000101d00720c */ /* 0x000fd60003f25270 */
[----:B------:R-:W-:Y:S05]  /*a300*/  @P6 BRA `(.L_x_210) ;  /* 0x0000000000186947 */ /* 0x000fea0003800000 */
[----:B0-----:R-:W-:-:S04]  /*a310*/  LOP3.LUT R13, RZ, R14, RZ, 0x33, !PT ;  /* 0x0000000eff0d7212 */ /* 0x001fc800078e33ff */
[----:B------:R-:W-:-:S04]  /*a320*/  SEL R14, R14, R13, !P0 ;  /* 0x0000000d0e0e7207 */ /* 0x000fc80004000000 */
[----:B------:R-:W-:-:S04]  /*a330*/  SHF.R.U32.HI R14, RZ, 0x8, R14 ;  /* 0x00000008ff0e7819 */ /* 0x000fc8000001160e */
[----:B------:R-:W-:-:S05]  /*a340*/  LOP3.LUT R13, R14, 0x1ffc, RZ, 0xc0, !PT ;  /* 0x00001ffc0e0d7812 */ /* 0x000fca00078ec0ff */
[----:B------:R-:W-:-:S05]  /*a350*/  IMAD.IADD R13, R13, 0x1, R0 ;  /* 0x000000010d0d7824 */ /* 0x000fca00078e0200 */
[----:B------:R1:W-:Y:S02]  /*a360*/  ATOMS.POPC.INC.32 RZ, [R13+URZ+0x8a0] ;  /* 0x0008a0000dff7f8c */ /* 0x0003e4000d80003f */
.L_x_210:
[----:B------:R-:W-:Y:S05]  /*a370*/  BSYNC B2 ;  /* 0x0000000000027941 */ /* 0x000fea0003800000 */
.L_x_209:
[----:B------:R-:W-:Y:S04]  /*a380*/  BSSY B2, `(.L_x_211) ;  /* 0x0000008000027945 */ /* 0x000fe80003800000 */
[----:B------:R-:W-:Y:S05]  /*a390*/  @P1 BRA `(.L_x_212) ;  /* 0x0000000000181947 */ /* 0x000fea0003800000 */
[----:B------:R-:W-:-:S04]  /*a3a0*/  LOP3.LUT R12, RZ, R15, RZ, 0x33, !PT ;  /* 0x0000000fff0c7212 */ /* 0x000fc800078e33ff */
[----:B------:R-:W-:-:S04]  /*a3b0*/  SEL R15, R15, R12, !P5 ;  /* 0x0000000c0f0f7207 */ /* 0x000fc80006800000 */
[----:B------:R-:W-:-:S04]  /*a3c0*/  SHF.R.U32.HI R15, RZ, 0x8, R15 ;  /* 0x00000008ff0f7819 */ /* 0x000fc8000001160f */
[----:B------:R-:W-:-:S05]  /*a3d0*/  LOP3.LUT R15, R15, 0x1ffc, RZ, 0xc0, !PT ;  /* 0x00001ffc0f0f7812 */ /* 0x000fca00078ec0ff */
[----:B------:R-:W-:-:S05]  /*a3e0*/  IMAD.IADD R15, R15, 0x1, R0 ;  /* 0x000000010f0f7824 */ /* 0x000fca00078e0200 */
[----:B------:R2:W-:Y:S02]  /*a3f0*/  ATOMS.POPC.INC.32 RZ, [R15+URZ+0x8a0] ;  /* 0x0008a0000fff7f8c */ /* 0x0005e4000d80003f */
.L_x_212:
[----:B------:R-:W-:Y:S05]  /*a400*/  BSYNC B2 ;  /* 0x0000000000027941 */ /* 0x000fea0003800000 */
.L_x_211:
[----:B------:R-:W-:-:S05]  /*a410*/  VIADD R24, R24, 0x200 ;  /* 0x0000020018187836 */ /* 0x000fca0000000000 */
[----:B------:R-:W-:-:S13]  /*a420*/  ISETP.GT.AND P0, PT, R23, R24, PT ;  /* 0x000000181700720c */ /* 0x000fda0003f04270 */
[----:B------:R-:W-:Y:S05]  /*a430*/  @P0 BRA `(.L_x_213) ;  /* 0xfffffffc00040947 */ /* 0x000fea000383ffff */
.L_x_204:
[----:B------:R-:W-:Y:S05]  /*a440*/  BSYNC B1 ;  /* 0x0000000000017941 */ /* 0x000fea0003800000 */
.L_x_203:
[C---:B------:R-:W-:Y:S01]  /*a450*/  ISETP.GT.U32.AND P0, PT, R17.reuse, R4, PT ;  /* 0x000000041100720c */ /* 0x040fe20003f04070 */
[----:B------:R-:W-:Y:S01]  /*a460*/  IMAD.IADD R12, R17, 0x1, R4 ;  /* 0x00000001110c7824 */ /* 0x000fe200078e0204 */
[----:B------:R-:W-:Y:S02]  /*a470*/  BSSY B1, `(.L_x_214) ;  /* 0x0000017000017945 */ /* 0x000fe40003800000 */
[----:B------:R-:W-:Y:S01]  /*a480*/  ISETP.GT.U32.AND.EX P0, PT, R21, RZ, PT, P0 ;  /* 0x000000ff1500720c */ /* 0x000fe20003f04100 */
[----:B------:R-:W-:-:S05]  /*a490*/  IMAD R23, R23, 0x4, R12 ;  /* 0x0000000417177824 */ /* 0x000fca00078e020c */
[----:B------:R-:W-:-:S07]  /*a4a0*/  ISETP.GE.AND P1, PT, R23, R7, PT ;  /* 0x000000071700720c */ /* 0x000fce0003f26270 */
[----:B------:R-:W-:Y:S06]  /*a4b0*/  @!P0 BRA `(.L_x_215) ;  /* 0x0000000000488947 */ /* 0x000fec0003800000 */
[----:B01----:R-:W-:Y:S01]  /*a4c0*/  IADD3 R13, P0, R18, R4, RZ ;  /* 0x00000004120d7210 */ /* 0x003fe20007f1e0ff */
[----:B------:R-:W-:-:S04]  /*a4d0*/  ULDC.64 UR4, c[0x0][0x210] ;  /* 0x0000840000047ab9 */ /* 0x000fc80000000a00 */
[----:B------:R-:W-:Y:S01]  /*a4e0*/  IMAD.X R14, RZ, RZ, R19, P0 ;  /* 0x000000ffff0e7224 */ /* 0x000fe200000e0613 */
[----:B------:R-:W-:-:S04]  /*a4f0*/  LEA R12, P0, R13, UR4, 0x2 ;  /* 0x000000040d0c7c11 */ /* 0x000fc8000f8010ff */
[----:B------:R-:W-:-:S05]  /*a500*/  LEA.HI.X R13, R13, UR5, R14, 0x2, P0 ;  /* 0x000000050d0d7c11 */ /* 0x000fca00080f140e */
[----:B------:R-:W3:Y:S02]  /*a510*/  LDG.E R12, desc[UR8][R12.64] ;  /* 0x000000080c0c7981 */ /* 0x000ee4000c1e1900 */
[C---:B---3--:R-:W-:Y:S02]  /*a520*/  ISETP.GE.AND P0, PT, R12.reuse, RZ, PT ;  /* 0x000000ff0c00720c */ /* 0x048fe40003f06270 */
[----:B--2---:R-:W-:-:S04]  /*a530*/  LOP3.LUT R15, R12, 0x7fe00000, RZ, 0xc, !PT ;  /* 0x7fe000000c0f7812 */ /* 0x004fc800078e0cff */
[----:B------:R-:W-:-:S04]  /*a540*/  SEL R15, R12, R15, !P0 ;  /* 0x0000000f0c0f7207 */ /* 0x000fc80004000000 */
        /* <DEDUP_REMOVED lines=9> */
.L_x_215:
[----:B------:R-:W-:Y:S05]  /*a5e0*/  BSYNC B1 ;  /* 0x0000000000017941 */ /* 0x000fea0003800000 */
.L_x_214:
[----:B------:R-:W-:Y:S05]  /*a5f0*/  @P1 BRA `(.L_x_202) ;  /* 0x0000000000481947 */ /* 0x000fea0003800000 */
[----:B01-3--:R-:W-:Y:S01]  /*a600*/  IADD3 R13, P0, R18, R23, RZ ;  /* 0x00000017120d7210 */ /* 0x00bfe20007f1e0ff */
[----:B------:R-:W-:-:S03]  /*a610*/  ULDC.64 UR4, c[0x0][0x210] ;  /* 0x0000840000047ab9 */ /* 0x000fc60000000a00 */
[----:B------:R-:W-:Y:S02]  /*a620*/  LEA.HI.X.SX32 R18, R23, R19, 0x1, P0 ;  /* 0x0000001317127211 */ /* 0x000fe400000f0eff */
        /* <DEDUP_REMOVED lines=15> */
.L_x_202:
[----:B------:R-:W-:Y:S05]  /*a720*/  BSYNC B0 ;  /* 0x0000000000007941 */ /* 0x000fea0003800000 */
.L_x_184:
[----:B------:R-:W5:Y:S08]  /*a730*/  S2UR UR5, SR_CgaCtaId ;  /* 0x00000000000579c3 */ /* 0x000f700000008800 */
[----:B------:R-:W-:Y:S01]  /*a740*/  BAR.SYNC.DEFER_BLOCKING 0x0 ;  /* 0x0000000000007b1d */ /* 0x000fe20000010000 */
[----:B------:R-:W-:-:S05]  /*a750*/  IMAD.MOV.U32 R19, RZ, RZ, RZ ;  /* 0x000000ffff137224 */ /* 0x000fca00078e00ff */
[----:B------:R-:W-:Y:S01]  /*a760*/  UMOV UR4, 0x400 ;  /* 0x0000040000047882 */ /* 0x000fe20000000000 */
[----:B------:R-:W-:Y:S01]  /*a770*/  ULDC UR6, c[0x0][0x238] ;  /* 0x00008e0000067ab9 */ /* 0x000fe20000000800 */
[----:B-----5:R-:W-:-:S06]  /*a780*/  ULEA UR4, UR5, UR4, 0x18 ;  /* 0x0000000405047291 */ /* 0x020fcc000f8ec03f */
[----:B------:R-:W-:-:S05]  /*a790*/  IMAD.U32 R21, RZ, RZ, UR4 ;  /* 0x00000004ff157e24 */ /* 0x000fca000f8e00ff */
[----:B012---:R0:W1:Y:S02]  /*a7a0*/  LDS R17, [R21+0x4868] ;  /* 0x0048680015117984 */ /* 0x0070640000000800 */
.L_x_220:
[----:B0-----:R-:W-:Y:S01]  /*a7b0*/  IMAD R18, R19, 0x200, R4 ;  /* 0x0000020013127824 */ /* 0x001fe200078e0204 */
[----:B------:R-:W-:Y:S05]  /*a7c0*/  WARPSYNC.ALL ;  /* 0x0000000000007948 */ /* 0x000fea0003800000 */
[----:B------:R-:W-:-:S05]  /*a7d0*/  IMAD R20, R18, 0x4, R21 ;  /* 0x0000000412147824 */ /* 0x000fca00078e0215 */
[----:B---34-:R-:W2:Y:S01]  /*a7e0*/  LDS R13, [R20+0x8a0] ;  /* 0x0008a000140d7984 */ /* 0x018ea20000000800 */
[----:B------:R-:W-:Y:S06]  /*a7f0*/  BAR.SYNC.DEFER_BLOCKING 0x0 ;  /* 0x0000000000007b1d */ /* 0x000fec0000010000 */
[----:B--2---:R2:W-:Y:S02]  /*a800*/  STS [R10+0x10], R13 ;  /* 0x0000100d0a007388 */ /* 0x0045e40000000800 */
[----:B------:R-:W-:Y:S06]  /*a810*/  BAR.SYNC.DEFER_BLOCKING 0x0 ;  /* 0x0000000000007b1d */ /* 0x000fec0000010000 */
[----:B------:R-:W-:Y:S05]  /*a820*/  @P2 BRA `(.L_x_216) ;  /* 0x0000000400282947 */ /* 0x000fea0003800000 */
[----:B------:R-:W-:Y:S01]  /*a830*/  LDS R26, [R8+0x14] ;  /* 0x00001400081a7984 */ /* 0x000fe20000000800 */
[----:B------:R-:W-:-:S03]  /*a840*/  UMOV UR4, 0xffffffff ;  /* 0xffffffff00047882 */ /* 0x000fc60000000000 */
[----:B------:R-:W-:Y:S04]  /*a850*/  LDS R27, [R8+0x10] ;  /* 0x00001000081b7984 */ /* 0x000fe80000000800 */
[----:B------:R-:W3:Y:S04]  /*a860*/  LDS R28, [R8+0x18] ;  /* 0x00001800081c7984 */ /* 0x000ee80000000800 */
[----:B------:R-:W-:Y:S04]  /*a870*/  LDS R29, [R8+0x1c] ;  /* 0x00001c00081d7984 */ /* 0x000fe80000000800 */
[----:B------:R-:W4:Y:S04]  /*a880*/  LDS R30, [R8+0x20] ;  /* 0x00002000081e7984 */ /* 0x000f280000000800 */
[----:B------:R-:W-:Y:S04]  /*a890*/  LDS R31, [R8+0x24] ;  /* 0x00002400081f7984 */ /* 0x000fe80000000800 */
[----:B------:R-:W5:Y:S04]  /*a8a0*/  LDS R32, [R8+0x28] ;  /* 0x0000280008207984 */ /* 0x000f680000000800 */
[----:B------:R-:W-:Y:S04]  /*a8b0*/  LDS R33, [R8+0x2c] ;  /* 0x00002c0008217984 */ /* 0x000fe80000000800 */
[----:B------:R-:W1:Y:S04]  /*a8c0*/  LDS R34, [R8+0x30] ;  /* 0x0000300008227984 */ /* 0x000e680000000800 */
[----:B------:R-:W-:Y:S04]  /*a8d0*/  LDS R35, [R8+0x34] ;  /* 0x0000340008237984 */ /* 0x000fe80000000800 */
[----:B------:R-:W1:Y:S04]  /*a8e0*/  LDS R25, [R8+0x38] ;  /* 0x0000380008197984 */ /* 0x000e680000000800 */
[----:B------:R-:W-:Y:S04]  /*a8f0*/  LDS R24, [R8+0x3c] ;  /* 0x00003c0008187984 */ /* 0x000fe80000000800 */
[----:B------:R-:W1:Y:S01]  /*a900*/  LDS R23, [R8+0x40] ;  /* 0x0000400008177984 */ /* 0x000e620000000800 */
[----:B---3--:R-:W-:-:S03]  /*a910*/  IADD3 R0, R28, R26, R27 ;  /* 0x0000001a1c007210 */ /* 0x008fc60007ffe01b */
[----:B------:R-:W-:Y:S04]  /*a920*/  LDS R22, [R8+0x44] ;  /* 0x0000440008167984 */ /* 0x000fe80000000800 */
[----:B0-----:R-:W0:Y:S01]  /*a930*/  LDS R21, [R8+0x48] ;  /* 0x0000480008157984 */ /* 0x001e220000000800 */
[----:B----4-:R-:W-:-:S03]  /*a940*/  IADD3 R0, R30, R0, R29 ;  /* 0x000000001e007210 */ /* 0x010fc60007ffe01d */
[----:B--2---:R-:W2:Y:S01]  /*a950*/  LDS R13, [R8+0x4c] ;  /* 0x00004c00080d7984 */ /* 0x004ea20000000800 */
[----:B-----5:R-:W-:-:S04]  /*a960*/  IADD3 R0, R32, R0, R31 ;  /* 0x0000000020007210 */ /* 0x020fc80007ffe01f */
[----:B-1----:R-:W-:-:S04]  /*a970*/  IADD3 R0, R34, R0, R33 ;  /* 0x0000000022007210 */ /* 0x002fc80007ffe021 */
[----:B------:R-:W-:-:S04]  /*a980*/  IADD3 R0, R25, R0, R35 ;  /* 0x0000000019007210 */ /* 0x000fc80007ffe023 */
        /* <DEDUP_REMOVED lines=13> */
.L_x_412:
[----:B-1----:R-:W-:Y:S01]  /*aa60*/  @P0 IMAD.IADD R14, R40, 0x1, R14 ;  /* 0x00000001280e0824 */ /* 0x002fe200078e020e */
[----:B------:R-:W1:Y:S01]  /*aa70*/  @!P4 S2R R15, SR_CgaCtaId ;  /* 0x00000000000fc919 */ /* 0x000e620000008800 */
[----:B------:R-:W-:Y:S05]  /*aa80*/  WARPSYNC.ALL ;  /* 0x0000000000007948 */ /* 0x000fea0003800000 */
[----:B------:R-:W-:Y:S01]  /*aa90*/  IMAD.IADD R36, R14, 0x1, -R36 ;  /* 0x000000010e247824 */ /* 0x000fe200078e0a24 */
[----:B------:R-:W-:Y:S01]  /*aaa0*/  @!P4 MOV R0, 0x400 ;  /* 0x000004000000c802 */ /* 0x000fe20000000f00 */
[----:B------:R-:W2:Y:S02]  /*aab0*/  SHFL.IDX PT, R14, R14, 0x1f, 0x1f ;  /* 0x03e01f000e0e7f89 */ /* 0x000ea400000e0000 */
        /* <DEDUP_REMOVED lines=30> */
[----:B------:R3:W-:Y:S04]  /*aca0*/  STS [R8+0x48], R22 ;  /* 0x0000481608007388 */ /* 0x0007e80000000800 */
[----:B------:R3:W-:Y:S04]  /*acb0*/  STS [R8+0x4c], R21 ;  /* 0x00004c1508007388 */ /* 0x0007e80000000800 */
[----:B--2---:R3:W-:Y:S02]  /*acc0*/  @!P4 STS [R15+0x890], R14 ;  /* 0x0008900e0f00c388 */ /* 0x0047e40000000800 */
.L_x_216:
[----:B------:R-:W-:Y:S05]  /*acd0*/  WARPSYNC.ALL ;  /* 0x0000000000007948 */ /* 0x000fea0003800000 */
[----:B------:R-:W-:Y:S01]  /*ace0*/  BAR.SYNC.DEFER_BLOCKING 0x0 ;  /* 0x0000000000007b1d */ /* 0x000fe20000010000 */
[----:B------:R-:W-:-:S07]  /*acf0*/  PLOP3.LUT P0, PT, PT, PT, PT, 0x8, 0x0 ;  /* 0x000000000000781c */ /* 0x000fce0003f0e170 */
[----:B------:R-:W4:Y:S01]  /*ad00*/  S2UR UR5, SR_CgaCtaId ;  /* 0x00000000000579c3 */ /* 0x000f220000008800 */
[----:B------:R-:W-:Y:S01]  /*ad10*/  UMOV UR4, 0x400 ;  /* 0x0000040000047882 */ /* 0x000fe20000000000 */
[----:B------:R-:W-:Y:S01]  /*ad20*/  BSSY B0, `(.L_x_218) ;  /* 0x0000013000007945 */ /* 0x000fe20003800000 */
[----:B------:R-:W1:Y:S01]  /*ad30*/  LDS R0, [R10+0x10] ;  /* 0x000010000a007984 */ /* 0x000e620000000800 */
[----:B----4-:R-:W-:-:S06]  /*ad40*/  ULEA UR4, UR5, UR4, 0x18 ;  /* 0x0000000405047291 */ /* 0x010fcc000f8ec03f */
[----:B0--3--:R-:W-:-:S05]  /*ad50*/  IMAD.U32 R21, RZ, RZ, UR4 ;  /* 0x00000004ff157e24 */ /* 0x009fca000f8e00ff */
[----:B------:R-:W0:Y:S01]  /*ad60*/  LDS R12, [R21+0x890] ;  /* 0x00089000150c7984 */ /* 0x000e220000000800 */
[----:B-12---:R-:W-:-:S05]  /*ad70*/  IMAD.IADD R13, R0, 0x1, R17 ;  /* 0x00000001000d7824 */ /* 0x006fca00078e0211 */
[----:B------:R-:W-:Y:S01]  /*ad80*/  ISETP.GE.AND P1, PT, R13, UR6, PT ;  /* 0x000000060d007c0c */ /* 0x000fe2000bf26270 */
[----:B------:R1:W-:Y:S01]  /*ad90*/  STS [R20+0x8a0], R13 ;  /* 0x0008a00d14007388 */ /* 0x0003e20000000800 */
[----:B0-----:R-:W-:Y:S01]  /*ada0*/  IMAD.IADD R17, R12, 0x1, R17 ;  /* 0x000000010c117824 */ /* 0x001fe200078e0211 */
[----:B------:R-:W-:Y:S10]  /*adb0*/  BAR.SYNC.DEFER_BLOCKING 0x0 ;  /* 0x0000000000007b1d */ /* 0x000ff40000010000 */
[----:B-1----:R-:W-:Y:S05]  /*adc0*/  @P1 BRA `(.L_x_219) ;  /* 0x0000000000201947 */ /* 0x002fea0003800000 */
        /* <DEDUP_REMOVED lines=8> */
.L_x_219:
[----:B------:R-:W-:Y:S05]  /*ae50*/  BSYNC B0 ;  /* 0x0000000000007941 */ /* 0x000fea0003800000 */
.L_x_218:
        /* <DEDUP_REMOVED lines=11> */
[----:B0-----:R-:W-:Y:S01]  /*af10*/  IMAD.IADD R0, R2, 0x1, R4 ;  /* 0x0000000102007824 */ /* 0x001fe200078e0204 */
        /* <DEDUP_REMOVED lines=9> */
[----:B------:R-:W0:Y:S01]  /*afb0*/  LDS R15, [R21+0x4864] ;  /* 0x00486400150f7984 */ /* 0x000e220000000800 */
[----:B------:R-:W3:Y:S01]  /*afc0*/  LDC R19, c[0x0][0x234] ;  /* 0x00008d00ff137b82 */ /* 0x000ee20000000800 */
[----:B------:R-:W-:Y:S01]  /*afd0*/  ULDC UR4, c[0x0][0x230] ;  /* 0x00008c0000047ab9 */ /* 0x000fe20000000800 */
[----:B---3--:R-:W-:Y:S02]  /*afe0*/  IMAD R12, R0, R19, RZ ;  /* 0x00000013000c7224 */ /* 0x008fe400078e02ff */
[----:B------:R-:W-:-:S03]  /*aff0*/  IMAD.SHL.U32 R25, R19, 0x200, RZ ;  /* 0x0000020013197824 */ /* 0x000fc600078e00ff */
[----:B------:R-:W-:-:S03]  /*b000*/  SHF.R.S32.HI R13, RZ, 0x1f, R12 ;  /* 0x0000001fff0d7819 */ /* 0x000fc6000001140c */
[----:B------:R-:W-:Y:S01]  /*b010*/  IMAD.WIDE R12, R9, UR4, R12 ;  /* 0x00000004090c7c25 */ /* 0x000fe2000f8e020c */
[----:B------:R-:W-:Y:S01]  /*b020*/  ULDC.64 UR4, c[0x0][0x210] ;  /* 0x0000840000047ab9 */ /* 0x000fe20000000a00 */
[----:B0-----:R-:W-:Y:S02]  /*b030*/  ISETP.GT.AND P0, PT, R15, 0x800, PT ;  /* 0x000008000f00780c */ /* 0x001fe40003f04270 */
[----:B------:R-:W-:-:S04]  /*b040*/  LEA R15, P1, R12, UR4, 0x2 ;  /* 0x000000040c0f7c11 */ /* 0x000fc8000f8210ff */
[----:B------:R-:W-:-:S09]  /*b050*/  LEA.HI.X R13, R12, UR5, R13, 0x2, P1 ;  /* 0x000000050c0d7c11 */ /* 0x000fd200088f140d */
.L_x_231:
[----:B------:R-:W-:-:S05]  /*b060*/  IMAD.MOV.U32 R12, RZ, RZ, R15 ;  /* 0x000000ffff0c7224 */ /* 0x000fca00078e000f */
[----:B------:R-:W3:Y:S01]  /*b070*/  LDG.E R24, desc[UR8][R12.64] ;  /* 0x000000080c187981 */ /* 0x000ee2000c1e1900 */
[----:B------:R-:W-:Y:S01]  /*b080*/  VIADD R14, R14, 0xffffffff ;  /* 0xffffffff0e0e7836 */ /* 0x000fe20000000000 */
[----:B------:R-:W-:Y:S04]  /*b090*/  BSSY B3, `(.L_x_227) ;  /* 0x0000037000037945 */ /* 0x000fe80003800000 */
[----:B------:R-:W-:Y:S02]  /*b0a0*/  ISETP.NE.AND P5, PT, R14, RZ, PT ;  /* 0x000000ff0e00720c */ /* 0x000fe40003fa5270 */
[C---:B---3--:R-:W-:Y:S02]  /*b0b0*/  ISETP.GE.AND P1, PT, R24.reuse, RZ, PT ;  /* 0x000000ff1800720c */ /* 0x048fe40003f26270 */
[----:B------:R-:W-:-:S04]  /*b0c0*/  LOP3.LUT R15, R24, 0x7fe00000, RZ, 0xc, !PT ;  /* 0x7fe00000180f7812 */ /* 0x000fc800078e0cff */
[----:B------:R-:W-:-:S04]  /*b0d0*/  SEL R15, R24, R15, !P1 ;  /* 0x0000000f180f7207 */ /* 0x000fc80004800000 */
[----:B------:R-:W-:-:S04]  /*b0e0*/  LOP3.LUT R15, R15, 0xffe00000, RZ, 0xc0, !PT ;  /* 0xffe000000f0f7812 */ /* 0x000fc800078ec0ff */
[----:B------:R-:W-:-:S13]  /*b0f0*/  ISETP.NE.AND P6, PT, R15, R16, PT ;  /* 0x000000100f00720c */ /* 0x000fda0003fc5270 */
[----:B------:R-:W-:Y:S05]  /*b100*/  @P6 BRA `(.L_x_228) ;  /* 0x0000000000bc6947 */ /* 0x000fea0003800000 */
[----:B------:R-:W-:Y:S01]  /*b110*/  LOP3.LUT R15, RZ, R24, RZ, 0x33, !PT ;  /* 0x00000018ff0f7212 */ /* 0x000fe200078e33ff */
[----:B------:R-:W-:Y:S03]  /*b120*/  BSSY B4, `(.L_x_229) ;  /* 0x0000019000047945 */ /* 0x000fe60003800000 */
[----:B------:R-:W-:-:S04]  /*b130*/  SEL R15, R24, R15, !P1 ;  /* 0x0000000f180f7207 */ /* 0x000fc80004800000 */
[----:B------:R-:W-:-:S04]  /*b140*/  SHF.R.U32.HI R15, RZ, 0xa, R15 ;  /* 0x0000000aff0f7819 */ /* 0x000fc8000001160f */
[----:B------:R-:W-:-:S04]  /*b150*/  LOP3.LUT R22, R15, 0x7ff, RZ, 0xc0, !PT ;  /* 0x000007ff0f167812 */ /* 0x000fc800078ec0ff */
        /* <DEDUP_REMOVED lines=21> */
.L_x_230:
[----:B------:R-:W-:Y:S05]  /*b2b0*/  BSYNC B4 ;  /* 0x0000000000047941 */ /* 0x000fea0003800000 */
.L_x_229:
[----:B------:R-:W-:-:S13]  /*b2c0*/  ISETP.NE.OR P1, PT, R22, R17, P0 ;  /* 0x000000111600720c */ /* 0x000fda0000725670 */
[----:B------:R-:W-:Y:S05]  /*b2d0*/  @P1 BRA `(.L_x_228) ;  /* 0x0000000000481947 */ /* 0x000fea0003800000 */
        /* <DEDUP_REMOVED lines=10> */
[----:B---3--:R-:W-:-:S04]  /*b380*/  LOP3.LUT R22, R22, UR6, RZ, 0xc0, !PT ;  /* 0x0000000616167c12 */ /* 0x008fc8000f8ec0ff */
[----:B------:R-:W0:Y:S07]  /*b390*/  POPC R15, R22 ;  /* 0x00000016000f7309 */ /* 0x000e2e0000000000 */
[----:B----4-:R-:W2:Y:S04]  /*b3a0*/  @P1 ATOMS.ADD R19, [UR4], R19 ;  /* 0x00000013ff13198c */ /* 0x010ea80008000004 */
[----:B--2---:R-:W0:Y:S02]  /*b3b0*/  SHFL.IDX PT, R18, R19, R20, 0x1f ;  /* 0x00001f1413127589 */ /* 0x004e2400000e0000 */
[----:B0-----:R-:W-:-:S04]  /*b3c0*/  IMAD.IADD R18, R18, 0x1, R15 ;  /* 0x0000000112127824 */ /* 0x001fc800078e020f */
[----:B------:R-:W-:-:S05]  /*b3d0*/  IMAD R15, R18, 0x4, R21 ;  /* 0x00000004120f7824 */ /* 0x000fca00078e0215 */
[----:B------:R3:W-:Y:S04]  /*b3e0*/  STS [R15+0x2000], R24 ;  /* 0x002000180f007388 */ /* 0x0007e80000000800 */
[----:B------:R3:W-:Y:S02]  /*b3f0*/  STS [R15], R0 ;  /* 0x000000000f007388 */ /* 0x0007e40000000800 */
.L_x_228:
[----:B------:R-:W-:Y:S05]  /*b400*/  BSYNC B3 ;  /* 0x0000000000037941 */ /* 0x000fea0003800000 */
.L_x_227:
[----:B------:R-:W-:-:S04]  /*b410*/  IMAD.WIDE R12, R25, 0x4, R12 ;  /* 0x00000004190c7825 */ /* 0x000fc800078e020c */
[----:B0--3--:R-:W-:Y:S02]  /*b420*/  VIADD R0, R0, 0x200 ;  /* 0x0000020000007836 */ /* 0x009fe40000000000 */
[----:B------:R-:W-:Y:S01]  /*b430*/  IMAD.MOV.U32 R15, RZ, RZ, R12 ;  /* 0x000000ffff0f7224 */ /* 0x000fe200078e000c */
[----:B------:R-:W-:Y:S06]  /*b440*/  @P5 BRA `(.L_x_231) ;  /* 0xfffffffc00045947 */ /* 0x000fec000383ffff */
.L_x_226:
[----:B------:R-:W-:Y:S05]  /*b450*/  BSYNC B2 ;  /* 0x0000000000027941 */ /* 0x000fea0003800000 */
.L_x_225:
[----:B------:R-:W-:-:S13]  /*b460*/  ISETP.GE.U32.AND P0, PT, R23, 0x600, PT ;  /* 0x000006001700780c */ /* 0x000fda0003f06070 */
[----:B------:R-:W-:Y:S05]  /*b470*/  @!P0 BRA `(.L_x_224) ;  /* 0x0000000c00fc8947 */ /* 0x000fea0003800000 */
[----:B------:R-:W0:Y:S01]  /*b480*/  S2R R13, SR_CgaCtaId ;  /* 0x00000000000d7919 */ /* 0x000e220000008800 */
[----:B------:R-:W-:Y:S01]  /*b490*/  MOV R12, 0x400 ;  /* 0x00000400000c7802 */ /* 0x000fe20000000f00 */
[----:B------:R-:W3:Y:S01]  /*b4a0*/  LDC.64 R18, c[0x0][0x230] ;  /* 0x00008c00ff127b82 */ /* 0x000ee20000000a00 */
[----:B------:R-:W-:Y:S01]  /*b4b0*/  ULDC.64 UR4, c[0x0][0x210] ;  /* 0x0000840000047ab9 */ /* 0x000fe20000000a00 */
[----:B---3--:R-:W-:-:S05]  /*b4c0*/  IMAD R14, R0, R19, RZ ;  /* 0x00000013000e7224 */ /* 0x008fca00078e02ff */
[--C-:B------:R-:W-:Y:S02]  /*b4d0*/  SHF.R.S32.HI R15, RZ, 0x1f, R14.reuse ;  /* 0x0000001fff0f7819 */ /* 0x100fe4000001140e */
[----:B0-----:R-:W-:Y:S01]  /*b4e0*/  LEA R12, R13, R12, 0x18 ;  /* 0x0000000c0d0c7211 */ /* 0x001fe200078ec0ff */
[----:B------:R-:W-:Y:S02]  /*b4f0*/  IMAD.SHL.U32 R13, R19, 0x200, RZ ;  /* 0x00000200130d7824 */ /* 0x000fe400078e00ff */
[----:B------:R-:W-:Y:S02]  /*b500*/  IMAD.WIDE R14, R9, R18, R14 ;  /* 0x00000012090e7225 */ /* 0x000fe400078e020e */
[----:B------:R0:W3:Y:S01]  /*b510*/  LDS R20, [R12+0x4864] ;  /* 0x004864000c147984 */ /* 0x0000e20000000800 */
[----:B------:R-:W-:-:S04]  /*b520*/  LEA R18, P0, R14, UR4, 0x2 ;  /* 0x000000040e127c11 */ /* 0x000fc8000f8010ff */
[----:B------:R-:W-:-:S09]  /*b530*/  LEA.HI.X R15, R14, UR5, R15, 0x2, P0 ;  /* 0x000000050e0f7c11 */ /* 0x000fd200080f140f */
.L_x_248:
[----:B------:R-:W-:-:S05]  /*b540*/  IMAD.MOV.U32 R14, RZ, RZ, R18 ;  /* 0x000000ffff0e7224 */ /* 0x000fca00078e0012 */
[----:B----4-:R-:W4:Y:S01]  /*b550*/  LDG.E R24, desc[UR8][R14.64] ;  /* 0x000000080e187981 */ /* 0x010f22000c1e1900 */
[----:B------:R-:W-:Y:S01]  /*b560*/  BSSY B2, `(.L_x_232) ;  /* 0x0000037000027945 */ /* 0x000fe20003800000 */
[C---:B----4-:R-:W-:Y:S02]  /*b570*/  ISETP.GE.AND P1, PT, R24.reuse, RZ, PT ;  /* 0x000000ff1800720c */ /* 0x050fe40003f26270 */
[----:B------:R-:W-:-:S04]  /*b580*/  LOP3.LUT R18, R24, 0x7fe00000, RZ, 0xc, !PT ;  /* 0x7fe0000018127812 */ /* 0x000fc800078e0cff */
[----:B------:R-:W-:-:S04]  /*b590*/  SEL R18, R24, R18, !P1 ;  /* 0x0000001218127207 */ /* 0x000fc80004800000 */
[----:B------:R-:W-:-:S04]  /*b5a0*/  LOP3.LUT R19, R18, 0xffe00000, RZ, 0xc0, !PT ;  /* 0xffe0000012137812 */ /* 0x000fc800078ec0ff */
[----:B------:R-:W-:-:S13]  /*b5b0*/  ISETP.NE.AND P0, PT, R19, R16, PT ;  /* 0x000000101300720c */ /* 0x000fda0003f05270 */
[----:B------:R-:W-:Y:S05]  /*b5c0*/  @P0 BRA `(.L_x_233) ;  /* 0x0000000000c00947 */ /* 0x000fea0003800000 */
[----:B------:R-:W-:Y:S01]  /*b5d0*/  LOP3.LUT R19, RZ, R24, RZ, 0x33, !PT ;  /* 0x00000018ff137212 */ /* 0x000fe200078e33ff */
[----:B------:R-:W-:Y:S01]  /*b5e0*/  BSSY B3, `(.L_x_234) ;  /* 0x000001b000037945 */ /* 0x000fe20003800000 */
[----:B---3--:R-:W-:Y:S02]  /*b5f0*/  ISETP.GT.AND P0, PT, R20, 0x800, PT ;  /* 0x000008001400780c */ /* 0x008fe40003f04270 */
[----:B------:R-:W-:-:S04]  /*b600*/  SEL R18, R24, R19, !P1 ;  /* 0x0000001318127207 */ /* 0x000fc80004800000 */
[----:B------:R-:W-:-:S04]  /*b610*/  SHF.R.U32.HI R18, RZ, 0xa, R18 ;  /* 0x0000000aff127819 */ /* 0x000fc80000011612 */
[----:B------:R-:W-:-:S04]  /*b620*/  LOP3.LUT R18, R18, 0x7ff, RZ, 0xc0, !PT ;  /* 0x000007ff12127812 */ /* 0x000fc800078ec0ff */
[CC--:B--2---:R-:W-:Y:S02]  /*b630*/  ISETP.GE.U32.AND P1, PT, R18.reuse, R17.reuse, PT ;  /* 0x000000111200720c */ /* 0x0c4fe40003f26070 */
[----:B------:R-:W-:-:S11]  /*b640*/  ISETP.NE.OR P0, PT, R18, R17, P0 ;  /* 0x000000111200720c */ /* 0x000fd60000705670 */
[----:B------:R-:W-:Y:S05]  /*b650*/  @P1 BRA `(.L_x_235) ;  /* 0x00000000004c1947 */ /* 0x000fea0003800000 */
        /* <DEDUP_REMOVED lines=12> */
[----:B----4-:R-:W-:-:S06]  /*b720*/  LOP3.LUT R23, R23, UR7, RZ, 0xc0, !PT ;  /* 0x0000000717177c12 */ /* 0x010fcc000f8ec0ff */
[----:B------:R-:W2:Y:S05]  /*b730*/  POPC R23, R23 ;  /* 0x0000001700177309 */ /* 0x000eaa0000000000 */
[----:B-1----:R-:W1:Y:S04]  /*b740*/  @P1 ATOMS.ADD R21, [UR5], R21 ;  /* 0x00000015ff15198c */ /* 0x002e680008000005 */
[----:B-1----:R-:W2:Y:S02]  /*b750*/  SHFL.IDX PT, R18, R21, R22, 0x1f ;  /* 0x00001f1615127589 */ /* 0x002ea400000e0000 */
[----:B--2---:R-:W-:-:S05]  /*b760*/  IMAD.IADD R18, R18, 0x1, R23 ;  /* 0x0000000112127824 */ /* 0x004fca00078e0217 */
[----:B------:R-:W-:-:S05]  /*b770*/  LEA R19, R18, UR4, 0x2 ;  /* 0x0000000412137c11 */ /* 0x000fca000f8e10ff */
[----:B------:R2:W-:Y:S02]  /*b780*/  STS [R19], R0 ;  /* 0x0000000013007388 */ /* 0x0005e40000000800 */
.L_x_235:
[----:B------:R-:W-:Y:S05]  /*b790*/  BSYNC B3 ;  /* 0x0000000000037941 */ /* 0x000fea0003800000 */
.L_x_234:
[----:B------:R-:W-:Y:S05]  /*b7a0*/  @P0 BRA `(.L_x_233) ;  /* 0x0000000000480947 */ /* 0x000fea0003800000 */
[----:B------:R-:W3:Y:S01]  /*b7b0*/  S2R R22, SR_LANEID ;  /* 0x0000000000167919 */ /* 0x000ee20000000000 */
[----:B------:R-:W4:Y:S01]  /*b7c0*/  S2UR UR5, SR_CgaCtaId ;  /* 0x00000000000579c3 */ /* 0x000f220000008800 */
[----:B------:R-:W-:Y:S01]  /*b7d0*/  VOTEU.ANY UR6, UPT, PT ;  /* 0x0000000000067886 */ /* 0x000fe200038e0100 */
[----:B------:R-:W-:Y:S01]  /*b7e0*/  UMOV UR4, 0x400 ;  /* 0x0000040000047882 */ /* 0x000fe20000000000 */
[----:B-1----:R-:W3:Y:S01]  /*b7f0*/  FLO.U32 R21, UR6 ;  /* 0x0000000600157d00 */ /* 0x002ee200080e0000 */
[----:B------:R-:W-:-:S07]  /*b800*/  UIADD3 UR4, UR4, 0x4860, URZ ;  /* 0x0000486004047890 */ /* 0x000fce000fffe03f */
[----:B------:R-:W1:Y:S01]  /*b810*/  POPC R18, UR6 ;  /* 0x0000000600127d09 */ /* 0x000e620008000000 */
[----:B----4-:R-:W-:Y:S01]  /*b820*/  ULEA UR4, UR5, UR4, 0x18 ;  /* 0x0000000405047291 */ /* 0x010fe2000f8ec03f */
[----:B---3--:R-:W-:Y:S02]  /*b830*/  ISETP.EQ.U32.AND P0, PT, R21, R22, PT ;  /* 0x000000161500720c */ /* 0x008fe40003f02070 */
[----:B------:R-:W3:Y:S11]  /*b840*/  S2R R22, SR_LTMASK ;  /* 0x0000000000167919 */ /* 0x000ef60000003900 */
[----:B-1----:R-:W2:Y:S01]  /*b850*/  @P0 ATOMS.ADD R18, [UR4], R18 ;  /* 0x00000012ff12098c */ /* 0x002ea20008000004 */
[----:B---3--:R-:W-:-:S03]  /*b860*/  LOP3.LUT R22, R22, UR6, RZ, 0xc0, !PT ;  /* 0x0000000616167c12 */ /* 0x008fc6000f8ec0ff */
[----:B--2---:R-:W1:Y:S03]  /*b870*/  SHFL.IDX PT, R19, R18, R21, 0x1f ;  /* 0x00001f1512137589 */ /* 0x004e6600000e0000 */
[----:B------:R-:W1:Y:S02]  /*b880*/  POPC R22, R22 ;  /* 0x0000001600167309 */ /* 0x000e640000000000 */
[----:B-1----:R-:W-:-:S04]  /*b890*/  IMAD.IADD R19, R19, 0x1, R22 ;  /* 0x0000000113137824 */ /* 0x002fc800078e0216 */
[----:B------:R-:W-:-:S05]  /*b8a0*/  IMAD R19, R19, 0x4, R12 ;  /* 0x0000000413137824 */ /* 0x000fca00078e020c */
[----:B------:R4:W-:Y:S04]  /*b8b0*/  STS [R19+0x2000], R24 ;  /* 0x0020001813007388 */ /* 0x0009e80000000800 */
[----:B------:R4:W-:Y:S02]  /*b8c0*/  STS [R19], R0 ;  /* 0x0000000013007388 */ /* 0x0009e40000000800 */
.L_x_233:
[----:B------:R-:W-:Y:S05]  /*b8d0*/  BSYNC B2 ;  /* 0x0000000000027941 */ /* 0x000fea0003800000 */
.L_x_232:
[----:B------:R-:W-:-:S05]  /*b8e0*/  IMAD.WIDE R14, R13, 0x4, R14 ;  /* 0x000000040d0e7825 */ /* 0x000fca00078e020e */
[----:B----4-:R-:W4:Y:S01]  /*b8f0*/  LDG.E R24, desc[UR8][R14.64] ;  /* 0x000000080e187981 */ /* 0x010f22000c1e1900 */
[----:B------:R-:W-:Y:S01]  /*b900*/  BSSY B2, `(.L_x_236) ;  /* 0x0000039000027945 */ /* 0x000fe20003800000 */
[C---:B----4-:R-:W-:Y:S02]  /*b910*/  ISETP.GE.AND P1, PT, R24.reuse, RZ, PT ;  /* 0x000000ff1800720c */ /* 0x050fe40003f26270 */
[----:B------:R-:W-:-:S04]  /*b920*/  LOP3.LUT R18, R24, 0x7fe00000, RZ, 0xc, !PT ;  /* 0x7fe0000018127812 */ /* 0x000fc800078e0cff */
[----:B------:R-:W-:-:S04]  /*b930*/  SEL R18, R24, R18, !P1 ;  /* 0x0000001218127207 */ /* 0x000fc80004800000 */
[----:B--2---:R-:W-:-:S04]  /*b940*/  LOP3.LUT R19, R18, 0xffe00000, RZ, 0xc0, !PT ;  /* 0xffe0000012137812 */ /* 0x004fc800078ec0ff */
        /* <DEDUP_REMOVED lines=8> */
[CC--:B------:R-:W-:Y:S02]  /*b9d0*/  ISETP.GE.U32.AND P1, PT, R18.reuse, R17.reuse, PT ;  /* 0x000000111200720c */ /* 0x0c0fe40003f26070 */
        /* <DEDUP_REMOVED lines=13> */
[----:B--2---:R-:W-:Y:S01]  /*bab0*/  ISETP.EQ.U32.AND P1, PT, R22, R19, PT ;  /* 0x000000131600720c */ /* 0x004fe20003f22070 */
[----:B------:R-:W-:Y:S01]  /*bac0*/  VIADD R19, R0, 0x200 ;  /* 0x0000020000137836 */ /* 0x000fe20000000000 */
[----:B----4-:R-:W-:-:S06]  /*bad0*/  LOP3.LUT R23, R23, UR7, RZ, 0xc0, !PT ;  /* 0x0000000717177c12 */ /* 0x010fcc000f8ec0ff */
[----:B------:R-:W2:Y:S05]  /*bae0*/  POPC R23, R23 ;  /* 0x0000001700177309 */ /* 0x000eaa0000000000 */
[----:B-1----:R-:W1:Y:S04]  /*baf0*/  @P1 ATOMS.ADD R21, [UR5], R21 ;  /* 0x00000015ff15198c */ /* 0x002e680008000005 */
[----:B-1----:R-:W2:Y:S02]  /*bb00*/  SHFL.IDX PT, R18, R21, R22, 0x1f ;  /* 0x00001f1615127589 */ /* 0x002ea400000e0000 */
[----:B--2---:R-:W-:-:S05]  /*bb10*/  IMAD.IADD R18, R18, 0x1, R23 ;  /* 0x0000000112127824 */ /* 0x004fca00078e0217 */
[----:B------:R-:W-:-:S05]  /*bb20*/  LEA R18, R18, UR4, 0x2 ;  /* 0x0000000412127c11 */ /* 0x000fca000f8e10ff */
[----:B------:R2:W-:Y:S02]  /*bb30*/  STS [R18], R19 ;  /* 0x0000001312007388 */ /* 0x0005e40000000800 */
.L_x_239:
[----:B------:R-:W-:Y:S05]  /*bb40*/  BSYNC B3 ;  /* 0x0000000000037941 */ /* 0x000fea0003800000 */
.L_x_238:
[----:B------:R-:W-:Y:S05]  /*bb50*/  @P0 BRA `(.L_x_237) ;  /* 0x00000000004c0947 */ /* 0x000fea0003800000 */
[----:B------:R-:W3:Y:S01]  /*bb60*/  S2R R22, SR_LANEID ;  /* 0x0000000000167919 */ /* 0x000ee20000000000 */
[----:B------:R-:W4:Y:S01]  /*bb70*/  S2UR UR5, SR_CgaCtaId ;  /* 0x00000000000579c3 */ /* 0x000f220000008800 */
[----:B------:R-:W-:Y:S01]  /*bb80*/  VOTEU.ANY UR6, UPT, PT ;  /* 0x0000000000067886 */ /* 0x000fe200038e0100 */
[----:B------:R-:W-:Y:S01]  /*bb90*/  UMOV UR4, 0x400 ;  /* 0x0000040000047882 */ /* 0x000fe20000000000 */
[----:B-1----:R-:W3:Y:S01]  /*bba0*/  FLO.U32 R21, UR6 ;  /* 0x0000000600157d00 */ /* 0x002ee200080e0000 */
[----:B------:R-:W-:Y:S01]  /*bbb0*/  UIADD3 UR4, UR4, 0x4860, URZ ;  /* 0x0000486004047890 */ /* 0x000fe2000fffe03f */
[----:B------:R-:W-:-:S06]  /*bbc0*/  VIADD R26, R0, 0x200 ;  /* 0x00000200001a7836 */ /* 0x000fcc0000000000 */
[----:B--2---:R-:W1:Y:S01]  /*bbd0*/  POPC R18, UR6 ;  /* 0x0000000600127d09 */ /* 0x004e620008000000 */
[----:B----4-:R-:W-:Y:S01]  /*bbe0*/  ULEA UR4, UR5, UR4, 0x18 ;  /* 0x0000000405047291 */ /* 0x010fe2000f8ec03f */
[----:B---3--:R-:W-:Y:S02]  /*bbf0*/  ISETP.EQ.U32.AND P0, PT, R21, R22, PT ;  /* 0x000000161500720c */ /* 0x008fe40003f02070 */
[----:B------:R-:W2:Y:S11]  /*bc00*/  S2R R22, SR_LTMASK ;  /* 0x0000000000167919 */ /* 0x000eb60000003900 */
[----:B-1----:R-:W1:Y:S01]  /*bc10*/  @P0 ATOMS.ADD R18, [UR4], R18 ;  /* 0x00000012ff12098c */ /* 0x002e620008000004 */
[----:B--2---:R-:W-:-:S03]  /*bc20*/  LOP3.LUT R22, R22, UR6, RZ, 0xc0, !PT ;  /* 0x0000000616167c12 */ /* 0x004fc6000f8ec0ff */
[----:B-1----:R-:W1:Y:S03]  /*bc30*/  SHFL.IDX PT, R19, R18, R21, 0x1f ;  /* 0x00001f1512137589 */ /* 0x002e6600000e0000 */
[----:B------:R-:W1:Y:S02]  /*bc40*/  POPC R22, R22 ;  /* 0x0000001600167309 */ /* 0x000e640000000000 */
[----:B-1----:R-:W-:-:S04]  /*bc50*/  IMAD.IADD R19, R19, 0x1, R22 ;  /* 0x0000000113137824 */ /* 0x002fc800078e0216 */
[----:B------:R-:W-:-:S05]  /*bc60*/  IMAD R19, R19, 0x4, R12 ;  /* 0x0000000413137824 */ /* 0x000fca00078e020c */
[----:B------:R4:W-:Y:S04]  /*bc70*/  STS [R19+0x2000], R24 ;  /* 0x0020001813007388 */ /* 0x0009e80000000800 */
[----:B------:R4:W-:Y:S02]  /*bc80*/  STS [R19], R26 ;  /* 0x0000001a13007388 */ /* 0x0009e40000000800 */
.L_x_237:
[----:B------:R-:W-:Y:S05]  /*bc90*/  BSYNC B2 ;  /* 0x0000000000027941 */ /* 0x000fea0003800000 */
.L_x_236:
[----:B------:R-:W-:-:S05]  /*bca0*/  IMAD.WIDE R14, R13, 0x4, R14 ;  /* 0x000000040d0e7825 */ /* 0x000fca00078e020e */
[----:B----4-:R-:W4:Y:S01]  /*bcb0*/  LDG.E R24, desc[UR8][R14.64] ;  /* 0x000000080e187981 */ /* 0x010f22000c1e1900 */
[----:B------:R-:W-:Y:S01]  /*bcc0*/  BSSY B2, `(.L_x_240) ;  /* 0x0000039000027945 */ /* 0x000fe20003800000 */
[C---:B----4-:R-:W-:Y:S02]  /*bcd0*/  ISETP.GE.AND P1, PT, R24.reuse, RZ, PT ;  /* 0x000000ff1800720c */ /* 0x050fe40003f26270 */
[----:B--2---:R-:W-:-:S04]  /*bce0*/  LOP3.LUT R18, R24, 0x7fe00000, RZ, 0xc, !PT ;  /* 0x7fe0000018127812 */ /* 0x004fc800078e0cff */
        /* <DEDUP_REMOVED lines=33> */
.L_x_243:
[----:B------:R-:W-:Y:S05]  /*bf00*/  BSYNC B3 ;  /* 0x0000000000037941 */ /* 0x000fea0003800000 */
.L_x_242:
        /* <DEDUP_REMOVED lines=20> */
.L_x_241:
[----:B------:R-:W-:Y:S05]  /*c050*/  BSYNC B2 ;  /* 0x0000000000027941 */ /* 0x000fea0003800000 */
.L_x_240:
        /* <DEDUP_REMOVED lines=38> */
.L_x_247:
[----:B------:R-:W-:Y:S05]  /*c2c0*/  BSYNC B3 ;  /* 0x0000000000037941 */ /* 0x000fea0003800000 */
.L_x_246:
        /* <DEDUP_REMOVED lines=20> */
.L_x_245:
[----:B------:R-:W-:Y:S05]  /*c410*/  BSYNC B2 ;  /* 0x0000000000027941 */ /* 0x000fea0003800000 */
.L_x_244:
[----:B------:R-:W-:Y:S02]  /*c420*/  VIADD R0, R0, 0x800 ;  /* 0x0000080000007836 */ /* 0x000fe40000000000 */
[----:B------:R-:W-:-:S03]  /*c430*/  IMAD.WIDE R14, R13, 0x4, R14 ;  /* 0x000000040d0e7825 */ /* 0x000fc600078e020e */
[----:B------:R-:W-:Y:S01]  /*c440*/  ISETP.GE.AND P0, PT, R0, R11, PT ;  /* 0x0000000b0000720c */ /* 0x000fe20003f06270 */
[----:B--2---:R-:W-:-:S12]  /*c450*/  IMAD.MOV.U32 R18, RZ, RZ, R14 ;  /* 0x000000ffff127224 */ /* 0x004fd800078e000e */
[----:B------:R-:W-:Y:S05]  /*c460*/  @!P0 BRA `(.L_x_248) ;  /* 0xfffffff000348947 */ /* 0x000fea000383ffff */
.L_x_224:
[----:B------:R-:W-:Y:S05]  /*c470*/  BSYNC B1 ;  /* 0x0000000000017941 */ /* 0x000fea0003800000 */
.L_x_223:
[----:B------:R-:W-:Y:S05]  /*c480*/  BRA `(.L_x_249) ;  /* 0x0000001800447947 */ /* 0x000fea0003800000 */
.L_x_222:
[----:B------:R-:W3:Y:S01]  /*c490*/  LDC R13, c[0x0][0x210] ;  /* 0x00008400ff0d7b82 */ /* 0x000ee20000000800 */
[----:B------:R-:W-:Y:S01]  /*c4a0*/  ULDC UR4, c[0x0][0x230] ;  /* 0x00008c0000047ab9 */ /* 0x000fe20000000800 */
[----:B------:R-:W-:Y:S01]  /*c4b0*/  BSSY B1, `(.L_x_250) ;  /* 0x0000109000017945 */ /* 0x000fe20003800000 */
[----:B0-----:R-:W-:-:S04]  /*c4c0*/  IMAD.WIDE R18, R9, UR4, R2 ;  /* 0x0000000409127c25 */ /* 0x001fc8000f8e0202 */
[----:B---3--:R-:W-:-:S05]  /*c4d0*/  IMAD.U32 R0, R18, 0x4, R13 ;  /* 0x0000000412007824 */ /* 0x008fca00078e000d */
        /* <DEDUP_REMOVED lines=15> */
[----:B------:R0:W3:Y:S01]  /*c5d0*/  LDS R26, [R21+0x4864] ;  /* 0x00486400151a7984 */ /* 0x0000e20000000800 */
[----:B------:R-:W-:Y:S01]  /*c5e0*/  IADD3 R12, P0, R18, R23, RZ ;  /* 0x00000017120c7210 */ /* 0x000fe20007f1e0ff */
[----:B------:R-:W-:Y:S01]  /*c5f0*/  ULDC UR4, c[0x0][0x214] ;  /* 0x0000850000047ab9 */ /* 0x000fe20000000800 */
[--C-:B------:R-:W-:Y:S02]  /*c600*/  IMAD.MOV.U32 R20, RZ, RZ, R4.reuse ;  /* 0x000000ffff147224 */ /* 0x100fe400078e0004 */
[----:B------:R-:W-:Y:S01]  /*c610*/  LEA R0, P1, R12, R13, 0x2 ;  /* 0x0000000d0c007211 */ /* 0x000fe200078210ff */
[----:B------:R-:W-:Y:S02]  /*c620*/  IMAD.X R29, R19, 0x1, R27, P0 ;  /* 0x00000001131d7824 */ /* 0x000fe400000e061b */
[----:B------:R-:W-:-:S03]  /*c630*/  IMAD.MOV.U32 R22, RZ, RZ, R4 ;  /* 0x000000ffff167224 */ /* 0x000fc600078e0004 */
[----:B0-----:R-:W-:-:S07]  /*c640*/  LEA.HI.X R29, R12, UR4, R29, 0x2, P1 ;  /* 0x000000040c1d7c11 */ /* 0x001fce00088f141d */
.L_x_268:
[----:B0-----:R-:W-:-:S04]  /*c650*/  SHF.R.S64 R13, RZ, 0x1c, R20 ;  /* 0x0000001cff0d7819 */ /* 0x001fc80000001014 */
[----:B----4-:R-:W-:-:S04]  /*c660*/  IADD3 R12, P0, R13, R0, RZ ;  /* 0x000000000d0c7210 */ /* 0x010fc80007f1e0ff */
[----:B------:R-:W-:-:S06]  /*c670*/  LEA.HI.X.SX32 R13, R20, R29, 0x4, P0 ;  /* 0x0000001d140d7211 */ /* 0x000fcc00000f26ff */
[----:B------:R-:W4:Y:S01]  /*c680*/  LDG.E.128 R12, desc[UR8][R12.64] ;  /* 0x000000080c0c7981 */ /* 0x000f22000c1e1d00 */
[----:B------:R-:W-:Y:S01]  /*c690*/  BSSY B2, `(.L_x_252) ;  /* 0x0000038000027945 */ /* 0x000fe20003800000 */
[----:B------:R-:W-:Y:S01]  /*c6a0*/  IMAD R22, R22, 0x4, R23 ;  /* 0x0000000416167824 */ /* 0x000fe200078e0217 */
        /* <DEDUP_REMOVED lines=31> */
[----:B0-----:R-:W-:-:S05]  /*c8a0*/  IMAD.IADD R24, R24, 0x1, R31 ;  /* 0x0000000118187824 */ /* 0x001fca00078e021f */
[----:B------:R-:W-:-:S05]  /*c8b0*/  LEA R31, R24, UR4, 0x2 ;  /* 0x00000004181f7c11 */ /* 0x000fca000f8e10ff */
[----:B------:R0:W-:Y:S02]  /*c8c0*/  STS [R31], R22 ;  /* 0x000000161f007388 */ /* 0x0001e40000000800 */
.L_x_255:
[----:B------:R-:W-:Y:S05]  /*c8d0*/  BSYNC B3 ;  /* 0x0000000000037941 */ /* 0x000fea0003800000 */
.L_x_254:
        /* <DEDUP_REMOVED lines=19> */
.L_x_253:
[----:B------:R-:W-:Y:S05]  /*ca10*/  BSYNC B2 ;  /* 0x0000000000027941 */ /* 0x000fea0003800000 */
.L_x_252:
[C---:B------:R-:W-:Y:S01]  /*ca20*/  ISETP.GE.AND P1, PT, R13.reuse, RZ, PT ;  /* 0x000000ff0d00720c */ /* 0x040fe20003f26270 */
[----:B------:R-:W-:Y:S01]  /*ca30*/  BSSY B2, `(.L_x_256) ;  /* 0x0000038000027945 */ /* 0x000fe20003800000 */
[----:B----4-:R-:W-:-:S04]  /*ca40*/  LOP3.LUT R12, R13, 0x7fe00000, RZ, 0xc, !PT ;  /* 0x7fe000000d0c7812 */ /* 0x010fc800078e0cff */
[----:B------:R-:W-:-:S04]  /*ca50*/  SEL R12, R13, R12, !P1 ;  /* 0x0000000c0d0c7207 */ /* 0x000fc80004800000 */
[----:B0-----:R-:W-:-:S04]  /*ca60*/  LOP3.LUT R31, R12, 0xffe00000, RZ, 0xc0, !PT ;  /* 0xffe000000c1f7812 */ /* 0x001fc800078ec0ff */
        /* <DEDUP_REMOVED lines=31> */
.L_x_259:
[----:B------:R-:W-:Y:S05]  /*cc60*/  BSYNC B3 ;  /* 0x0000000000037941 */ /* 0x000fea0003800000 */
.L_x_258:
        /* <DEDUP_REMOVED lines=15> */
[----:B0-----:R-:W-:-:S02]  /*cd60*/  IMAD.IADD R12, R12, 0x1, R33 ;  /* 0x000000010c0c7824 */ /* 0x001fc400078e0221 */
[----:B------:R-:W-:Y:S02]  /*cd70*/  VIADD R33, R22, 0x1 ;  /* 0x0000000116217836 */ /* 0x000fe40000000000 */
[----:B------:R-:W-:-:S05]  /*cd80*/  IMAD R12, R12, 0x4, R21 ;  /* 0x000000040c0c7824 */ /* 0x000fca00078e0215 */
[----:B------:R4:W-:Y:S04]  /*cd90*/  STS [R12+0x2000], R13 ;  /* 0x0020000d0c007388 */ /* 0x0009e80000000800 */
[----:B------:R4:W-:Y:S02]  /*cda0*/  STS [R12], R33 ;  /* 0x000000210c007388 */ /* 0x0009e40000000800 */
.L_x_257:
[----:B------:R-:W-:Y:S05]  /*cdb0*/  BSYNC B2 ;  /* 0x0000000000027941 */ /* 0x000fea0003800000 */
.L_x_256:
[C---:B------:R-:W-:Y:S01]  /*cdc0*/  ISETP.GE.AND P1, PT, R14.reuse, RZ, PT ;  /* 0x000000ff0e00720c */ /* 0x040fe20003f26270 */
[----:B------:R-:W-:Y:S01]  /*cdd0*/  BSSY B2, `(.L_x_260) ;  /* 0x0000038000027945 */ /* 0x000fe20003800000 */
[----:B----4-:R-:W-:-:S04]  /*cde0*/  LOP3.LUT R13, R14, 0x7fe00000, RZ, 0xc, !PT ;  /* 0x7fe000000e0d7812 */ /* 0x010fc800078e0cff */
[----:B------:R-:W-:-:S04]  /*cdf0*/  SEL R13, R14, R13, !P1 ;  /* 0x0000000d0e0d7207 */ /* 0x000fc80004800000 */
[----:B------:R-:W-:-:S04]  /*ce00*/  LOP3.LUT R13, R13, 0xffe00000, RZ, 0xc0, !PT ;  /* 0xffe000000d0d7812 */ /* 0x000fc800078ec0ff */
[----:B------:R-:W-:-:S13]  /*ce10*/  ISETP.NE.AND P0, PT, R13, R16, PT ;  /* 0x000000100d00720c */ /* 0x000fda0003f05270 */
[----:B------:R-:W-:Y:S05]  /*ce20*/  @P0 BRA `(.L_x_261) ;  /* 0x0000000000c80947 */ /* 0x000fea0003800000 */
[----:B------:R-:W-:Y:S01]  /*ce30*/  LOP3.LUT R13, RZ, R14, RZ, 0x33, !PT ;  /* 0x0000000eff0d7212 */ /* 0x000fe200078e33ff */
[----:B------:R-:W-:Y:S01]  /*ce40*/  BSSY B3, `(.L_x_262) ;  /* 0x000001c000037945 */ /* 0x000fe20003800000 */
[----:B---3--:R-:W-:Y:S02]  /*ce50*/  ISETP.GT.AND P0, PT, R26, 0x800, PT ;  /* 0x000008001a00780c */ /* 0x008fe40003f04270 */
[----:B0-----:R-:W-:-:S04]  /*ce60*/  SEL R12, R14, R13, !P1 ;  /* 0x0000000d0e0c7207 */ /* 0x001fc80004800000 */
        /* <DEDUP_REMOVED lines=25> */
.L_x_263:
[----:B------:R-:W-:Y:S05]  /*d000*/  BSYNC B3 ;  /* 0x0000000000037941 */ /* 0x000fea0003800000 */
.L_x_262:
        /* <DEDUP_REMOVED lines=16> */
[----:B------:R-:W-:Y:S02]  /*d110*/  IMAD R13, R12, 0x4, R21 ;  /* 0x000000040c0d7824 */ /* 0x000fe400078e0215 */
[----:B------:R-:W-:-:S03]  /*d120*/  VIADD R12, R22, 0x2 ;  /* 0x00000002160c7836 */ /* 0x000fc60000000000 */
[----:B------:R4:W-:Y:S04]  /*d130*/  STS [R13+0x2000], R14 ;  /* 0x0020000e0d007388 */ /* 0x0009e80000000800 */
[----:B------:R4:W-:Y:S02]  /*d140*/  STS [R13], R12 ;  /* 0x0000000c0d007388 */ /* 0x0009e40000000800 */
.L_x_261:
[----:B------:R-:W-:Y:S05]  /*d150*/  BSYNC B2 ;  /* 0x0000000000027941 */ /* 0x000fea0003800000 */
.L_x_260:
[C---:B------:R-:W-:Y:S01]  /*d160*/  ISETP.GE.AND P1, PT, R15.reuse, RZ, PT ;  /* 0x000000ff0f00720c */ /* 0x040fe20003f26270 */
[----:B------:R-:W-:Y:S01]  /*d170*/  BSSY B2, `(.L_x_264) ;  /* 0x0000038000027945 */ /* 0x000fe20003800000 */
[----:B0---4-:R-:W-:-:S04]  /*d180*/  LOP3.LUT R12, R15, 0x7fe00000, RZ, 0xc, !PT ;  /* 0x7fe000000f0c7812 */ /* 0x011fc800078e0cff */
        /* <DEDUP_REMOVED lines=33> */
.L_x_267:
[----:B------:R-:W-:Y:S05]  /*d3a0*/  BSYNC B3 ;  /* 0x0000000000037941 */ /* 0x000fea0003800000 */
.L_x_266:
        /* <DEDUP_REMOVED lines=8> */
[----:B0-----:R-:W0:Y:S01]  /*d430*/  POPC R13, UR6 ;  /* 0x00000006000d7d09 */ /* 0x001e220008000000 */
[----:B---3--:R-:W-:Y:S01]  /*d440*/  ULEA UR4, UR5, UR4, 0x18 ;  /* 0x0000000405047291 */ /* 0x008fe2000f8ec03f */
[----:B--2---:R-:W-:-:S02]  /*d450*/  ISETP.EQ.U32.AND P0, PT, R14, R31, PT ;  /* 0x0000001f0e00720c */ /* 0x004fc40003f02070 */
[----:B----4-:R-:W-:-:S04]  /*d460*/  LOP3.LUT R24, R24, UR6, RZ, 0xc0, !PT ;  /* 0x0000000618187c12 */ /* 0x010fc8000f8ec0ff */
[----:B------:R-:W2:Y:S07]  /*d470*/  POPC R31, R24 ;  /* 0x00000018001f7309 */ /* 0x000eae0000000000 */
[----:B0-----:R-:W0:Y:S04]  /*d480*/  @P0 ATOMS.ADD R13, [UR4], R13 ;  /* 0x0000000dff0d098c */ /* 0x001e280008000004 */
[----:B0-----:R-:W2:Y:S02]  /*d490*/  SHFL.IDX PT, R12, R13, R14, 0x1f ;  /* 0x00001f0e0d0c7589 */ /* 0x001ea400000e0000 */
[----:B--2---:R-:W-:-:S02]  /*d4a0*/  IMAD.IADD R12, R12, 0x1, R31 ;  /* 0x000000010c0c7824 */ /* 0x004fc400078e021f */
[----:B------:R-:W-:Y:S02]  /*d4b0*/  VIADD R31, R22, 0x3 ;  /* 0x00000003161f7836 */ /* 0x000fe40000000000 */
[----:B------:R-:W-:-:S05]  /*d4c0*/  IMAD R12, R12, 0x4, R21 ;  /* 0x000000040c0c7824 */ /* 0x000fca00078e0215 */
[----:B------:R4:W-:Y:S04]  /*d4d0*/  STS [R12+0x2000], R15 ;  /* 0x0020000f0c007388 */ /* 0x0009e80000000800 */
[----:B------:R4:W-:Y:S02]  /*d4e0*/  STS [R12], R31 ;  /* 0x0000001f0c007388 */ /* 0x0009e40000000800 */
.L_x_265:
[----:B------:R-:W-:Y:S05]  /*d4f0*/  BSYNC B2 ;  /* 0x0000000000027941 */ /* 0x000fea0003800000 */
.L_x_264:
[----:B------:R-:W-:-:S04]  /*d500*/  VIADD R22, R20, 0x200 ;  /* 0x0000020014167836 */ /* 0x000fc80000000000 */
[----:B------:R-:W-:Y:S01]  /*d510*/  IMAD.MOV.U32 R20, RZ, RZ, R22 ;  /* 0x000000ffff147224 */ /* 0x000fe200078e0016 */
[----:B------:R-:W-:-:S13]  /*d520*/  ISETP.GT.AND P0, PT, R25, R22, PT ;  /* 0x000000161900720c */ /* 0x000fda0003f04270 */
[----:B------:R-:W-:Y:S05]  /*d530*/  @P0 BRA `(.L_x_268) ;  /* 0xfffffff000440947 */ /* 0x000fea000383ffff */
.L_x_251:
[----:B------:R-:W-:Y:S05]  /*d540*/  BSYNC B1 ;  /* 0x0000000000017941 */ /* 0x000fea0003800000 */
.L_x_250:
[----:B------:R-:W-:Y:S01]  /*d550*/  ISETP.GT.U32.AND P0, PT, R23, R4, PT ;  /* 0x000000041700720c */ /* 0x000fe20003f04070 */
[----:B------:R-:W-:Y:S03]  /*d560*/  BSSY B1, `(.L_x_269) ;  /* 0x0000041000017945 */ /* 0x000fe60003800000 */
[----:B------:R-:W-:-:S13]  /*d570*/  ISETP.GT.U32.AND.EX P0, PT, R27, RZ, PT, P0 ;  /* 0x000000ff1b00720c */ /* 0x000fda0003f04100 */
[----:B------:R-:W-:Y:S05]  /*d580*/  @!P0 BRA `(.L_x_270) ;  /* 0x0000000000f88947 */ /* 0x000fea0003800000 */
[----:B------:R-:W-:Y:S01]  /*d590*/  IADD3 R0, P0, R18, R4, RZ ;  /* 0x0000000412007210 */ /* 0x000fe20007f1e0ff */
[----:B------:R-:W-:-:S04]  /*d5a0*/  ULDC.64 UR4, c[0x0][0x210] ;  /* 0x0000840000047ab9 */ /* 0x000fc80000000a00 */
[----:B0-----:R-:W-:Y:S01]  /*d5b0*/  IMAD.X R13, RZ, RZ, R19, P0 ;  /* 0x000000ffff0d7224 */ /* 0x001fe200000e0613 */
[----:B----4-:R-:W-:-:S04]  /*d5c0*/  LEA R12, P0, R0, UR4, 0x2 ;  /* 0x00000004000c7c11 */ /* 0x010fc8000f8010ff */
[----:B------:R-:W-:-:S05]  /*d5d0*/  LEA.HI.X R13, R0, UR5, R13, 0x2, P0 ;  /* 0x00000005000d7c11 */ /* 0x000fca00080f140d */
[----:B------:R-:W4:Y:S02]  /*d5e0*/  LDG.E R12, desc[UR8][R12.64] ;  /* 0x000000080c0c7981 */ /* 0x000f24000c1e1900 */
[C---:B----4-:R-:W-:Y:S02]  /*d5f0*/  ISETP.GE.AND P0, PT, R12.reuse, RZ, PT ;  /* 0x000000ff0c00720c */ /* 0x050fe40003f06270 */
[----:B------:R-:W-:-:S04]  /*d600*/  LOP3.LUT R15, R12, 0x7fe00000, RZ, 0xc, !PT ;  /* 0x7fe000000c0f7812 */ /* 0x000fc800078e0cff */
[----:B------:R-:W-:-:S04]  /*d610*/  SEL R15, R12, R15, !P0 ;  /* 0x0000000f0c0f7207 */ /* 0x000fc80004000000 */
[----:B------:R-:W-:-:S04]  /*d620*/  LOP3.LUT R15, R15, 0xffe00000, RZ, 0xc0, !PT ;  /* 0xffe000000f0f7812 */ /* 0x000fc800078ec0ff */
[----:B------:R-:W-:-:S13]  /*d630*/  ISETP.NE.AND P1, PT, R15, R16, PT ;  /* 0x000000100f00720c */ /* 0x000fda0003f25270 */
[----:B------:R-:W-:Y:S05]  /*d640*/  @P1 BRA `(.L_x_270) ;  /* 0x0000000000c81947 */ /* 0x000fea0003800000 */
[----:B------:R-:W0:Y:S01]  /*d650*/  S2R R22, SR_CgaCtaId ;  /* 0x0000000000167919 */ /* 0x000e220000008800 */
[----:B------:R-:W-:Y:S01]  /*d660*/  LOP3.LUT R13, RZ, R12, RZ, 0x33, !PT ;  /* 0x0000000cff0d7212 */ /* 0x000fe200078e33ff */
[----:B------:R-:W-:Y:S01]  /*d670*/  BSSY B2, `(.L_x_271) ;  /* 0x000001b000027945 */ /* 0x000fe20003800000 */
[----:B-1----:R-:W-:Y:S02]  /*d680*/  MOV R21, 0x400 ;  /* 0x0000040000157802 */ /* 0x002fe40000000f00 */
[----:B------:R-:W-:-:S04]  /*d690*/  SEL R13, R12, R13, !P0 ;  /* 0x0000000d0c0d7207 */ /* 0x000fc80004000000 */
[----:B------:R-:W-:-:S04]  /*d6a0*/  SHF.R.U32.HI R13, RZ, 0xa, R13 ;  /* 0x0000000aff0d7819 */ /* 0x000fc8000001160d */
[----:B------:R-:W-:-:S04]  /*d6b0*/  LOP3.LUT R0, R13, 0x7ff, RZ, 0xc0, !PT ;  /* 0x000007ff0d007812 */ /* 0x000fc800078ec0ff */
[----:B--2---:R-:W-:Y:S02]  /*d6c0*/  ISETP.GE.U32.AND P0, PT, R0, R17, PT ;  /* 0x000000110000720c */ /* 0x004fe40003f06070 */
[----:B0-----:R-:W-:-:S11]  /*d6d0*/  LEA R27, R22, R21, 0x18 ;  /* 0x00000015161b7211 */ /* 0x001fd600078ec0ff */
        /* <DEDUP_REMOVED lines=20> */
.L_x_272:
[----:B------:R-:W-:Y:S05]  /*d820*/  BSYNC B2 ;  /* 0x0000000000027941 */ /* 0x000fea0003800000 */
.L_x_271:
        /* <DEDUP_REMOVED lines=20> */
.L_x_270:
[----:B------:R-:W-:Y:S05]  /*d970*/  BSYNC B1 ;  /* 0x0000000000017941 */ /* 0x000fea0003800000 */
.L_x_269:
[----:B------:R-:W-:-:S04]  /*d980*/  IMAD.IADD R0, R23, 0x1, R4 ;  /* 0x0000000117007824 */ /* 0x000fc800078e0204 */
[----:B------:R-:W-:-:S05]  /*d990*/  IMAD R20, R25, 0x4, R0 ;  /* 0x0000000419147824 */ /* 0x000fca00078e0200 */
[----:B------:R-:W-:-:S13]  /*d9a0*/  ISETP.GE.AND P0, PT, R20, R7, PT ;  /* 0x000000071400720c */ /* 0x000fda0003f06270 */
[----:B------:R-:W-:Y:S05]  /*d9b0*/  @P0 BRA `(.L_x_249) ;  /* 0x0000000000f80947 */ /* 0x000fea0003800000 */
[----:B------:R-:W-:Y:S01]  /*d9c0*/  IADD3 R0, P0, R18, R20, RZ ;  /* 0x0000001412007210 */ /* 0x000fe20007f1e0ff */
[----:B------:R-:W-:-:S03]  /*d9d0*/  ULDC.64 UR4, c[0x0][0x210] ;  /* 0x0000840000047ab9 */ /* 0x000fc60000000a00 */
[----:B------:R-:W-:Y:S02]  /*d9e0*/  LEA.HI.X.SX32 R19, R20, R19, 0x1, P0 ;  /* 0x0000001314137211 */ /* 0x000fe400000f0eff */
[----:B0---4-:R-:W-:-:S04]  /*d9f0*/  LEA R12, P0, R0, UR4, 0x2 ;  /* 0x00000004000c7c11 */ /* 0x011fc8000f8010ff */
        /* <DEDUP_REMOVED lines=8> */
[----:B------:R-:W1:Y:S01]  /*da80*/  S2R R22, SR_CgaCtaId ;  /* 0x0000000000167919 */ /* 0x000e620000008800 */
[----:B------:R-:W-:Y:S01]  /*da90*/  LOP3.LUT R13, RZ, R12, RZ, 0x33, !PT ;  /* 0x0000000cff0d7212 */ /* 0x000fe200078e33ff */
[----:B------:R-:W-:Y:S01]  /*daa0*/  BSSY B1, `(.L_x_273) ;  /* 0x000001b000017945 */ /* 0x000fe20003800000 */
[----:B------:R-:W-:Y:S02]  /*dab0*/  MOV R19, 0x400 ;  /* 0x0000040000137802 */ /* 0x000fe40000000f00 */
[----:B------:R-:W-:-:S04]  /*dac0*/  SEL R13, R12, R13, !P0 ;  /* 0x0000000d0c0d7207 */ /* 0x000fc80004000000 */
[----:B------:R-:W-:-:S04]  /*dad0*/  SHF.R.U32.HI R13, RZ, 0xa, R13 ;  /* 0x0000000aff0d7819 */ /* 0x000fc8000001160d */
[----:B------:R-:W-:-:S04]  /*dae0*/  LOP3.LUT R0, R13, 0x7ff, RZ, 0xc0, !PT ;  /* 0x000007ff0d007812 */ /* 0x000fc800078ec0ff */
[----:B--2---:R-:W-:Y:S02]  /*daf0*/  ISETP.GE.U32.AND P0, PT, R0, R17, PT ;  /* 0x000000110000720c */ /* 0x004fe40003f06070 */
[----:B-1----:R-:W-:-:S11]  /*db00*/  LEA R21, R22, R19, 0x18 ;  /* 0x0000001316157211 */ /* 0x002fd600078ec0ff */
        /* <DEDUP_REMOVED lines=20> */
.L_x_274:
[----:B------:R-:W-:Y:S05]  /*dc50*/  BSYNC B1 ;  /* 0x0000000000017941 */ /* 0x000fea0003800000 */
.L_x_273:
        /* <DEDUP_REMOVED lines=20> */
.L_x_249:
[----:B------:R-:W-:Y:S05]  /*dda0*/  BSYNC B0 ;  /* 0x0000000000007941 */ /* 0x000fea0003800000 */
.L_x_221:
[----:B------:R-:W5:Y:S08]  /*ddb0*/  S2UR UR5, SR_CgaCtaId ;  /* 0x00000000000579c3 */ /* 0x000f700000008800 */
[----:B------:R-:W-:Y:S06]  /*ddc0*/  BAR.SYNC.DEFER_BLOCKING 0x0 ;  /* 0x0000000000007b1d */ /* 0x000fec0000010000 */
[----:B------:R-:W-:-:S02]  /*ddd0*/  UMOV UR4, 0x400 ;  /* 0x0000040000047882 */ /* 0x000fc40000000000 */
[----:B-----5:R-:W-:-:S06]  /*dde0*/  ULEA UR4, UR5, UR4, 0x18 ;  /* 0x0000000405047291 */ /* 0x020fcc000f8ec03f */
[----:B------:R-:W-:-:S05]  /*ddf0*/  IMAD.U32 R0, RZ, RZ, UR4 ;  /* 0x00000004ff007e24 */ /* 0x000fca000f8e00ff */
[----:B0---4-:R-:W0:Y:S02]  /*de00*/  LDS R12, [R0+0x4864] ;  /* 0x00486400000c7984 */ /* 0x011e240000000800 */
[----:B0-----:R-:W-:-:S13]  /*de10*/  ISETP.GT.AND P0, PT, R12, 0x800, PT ;  /* 0x000008000c00780c */ /* 0x001fda0003f04270 */
[----:B------:R-:W-:Y:S05]  /*de20*/  @P0 BRA `(.L_x_275) ;  /* 0x0000001c00840947 */ /* 0x000fea0003800000 */
.L_x_98:
[----:B----4-:R-:W4:Y:S01]  /*de30*/  LDS R13, [R0+0x4860] ;  /* 0x00486000000d7984 */ /* 0x010f220000000800 */
[----:B01----:R-:W-:Y:S01]  /*de40*/  IMAD.MOV.U32 R21, RZ, RZ, -0x800001 ;  /* 0xff7fffffff157424 */ /* 0x003fe200078e00ff */
[----:B------:R-:W-:Y:S01]  /*de50*/  UBMSK UR6, URZ, 0x4 ;  /* 0x000000043f06789b */ /* 0x000fe20008000000 */
[C---:B------:R-:W-:Y:S01]  /*de60*/  IMAD R8, R4.reuse, 0x4, R0 ;  /* 0x0000000404087824 */ /* 0x040fe200078e0200 */
[----:B------:R-:W0:Y:S01]  /*de70*/  S2R R11, SR_TID.X ;  /* 0x00000000000b7919 */ /* 0x000e220000002100 */
[C---:B------:R-:W-:Y:S01]  /*de80*/  VIADD R10, R4.reuse, 0x200 ;  /* 0x00000200040a7836 */ /* 0x040fe20000000000 */
[----:B------:R-:W-:Y:S01]  /*de90*/  BSSY B0, `(.L_x_276) ;  /* 0x00000bc000007945 */ /* 0x000fe20003800000 */
[----:B------:R-:W-:Y:S01]  /*dea0*/  IMAD.MOV.U32 R14, RZ, RZ, -0x1 ;  /* 0xffffffffff0e7424 */ /* 0x000fe200078e00ff */
[----:B--23--:R-:W1:Y:S01]  /*deb0*/  S2R R20, SR_LANEID ;  /* 0x0000000000147919 */ /* 0x00ce620000000000 */
[----:B------:R-:W-:Y:S02]  /*dec0*/  IMAD.MOV.U32 R22, RZ, RZ, -0x800001 ;  /* 0xff7fffffff167424 */ /* 0x000fe400078e00ff */
[----:B------:R-:W-:-:S02]  /*ded0*/  VIADD R12, R4, 0x600 ;  /* 0x00000600040c7836 */ /* 0x000fc40000000000 */
[----:B------:R-:W-:Y:S02]  /*dee0*/  IMAD.MOV.U32 R25, RZ, RZ, -0x800001 ;  /* 0xff7fffffff197424 */ /* 0x000fe400078e00ff */
[----:B------:R-:W-:Y:S01]  /*def0*/  IMAD.MOV.U32 R28, RZ, RZ, -0x800001 ;  /* 0xff7fffffff1c7424 */ /* 0x000fe200078e00ff */
[----:B0-----:R-:W-:Y:S02]  /*df00*/  SHF.R.U32.HI R43, RZ, 0x5, R11 ;  /* 0x00000005ff2b7819 */ /* 0x001fe4000001160b */
[-C--:B----4-:R-:W-:Y:S02]  /*df10*/  ISETP.GE.AND P0, PT, R4, R13.reuse, PT ;  /* 0x0000000d0400720c */ /* 0x090fe40003f06270 */
[-C--:B------:R-:W-:Y:S02]  /*df20*/  ISETP.GE.AND P1, PT, R10, R13.reuse, PT ;  /* 0x0000000d0a00720c */ /* 0x080fe40003f26270 */
[----:B------:R-:W-:-:S09]  /*df30*/  ISETP.GE.AND P3, PT, R12, R13, PT ;  /* 0x0000000d0c00720c */ /* 0x000fd20003f66270 */
[----:B------:R-:W0:Y:S04]  /*df40*/  @!P0 LDS R21, [R8+0x2000] ;  /* 0x0020000008158984 */ /* 0x000e280000000800 */
[----:B------:R-:W2:Y:S04]  /*df50*/  @!P1 LDS R22, [R8+0x2800] ;  /* 0x0028000008169984 */ /* 0x000ea80000000800 */
[----:B------:R-:W-:Y:S04]  /*df60*/  @!P3 LDS R28, [R8+0x3800] ;  /* 0x00380000081cb984 */ /* 0x000fe80000000800 */
[----:B------:R-:W-:Y:S04]  /*df70*/  @!P1 LDS R5, [R8+0x800] ;  /* 0x0008000008059984 */ /* 0x000fe80000000800 */
[----:B------:R-:W-:Y:S01]  /*df80*/  @!P3 LDS R7, [R8+0x1800] ;  /* 0x001800000807b984 */ /* 0x000fe20000000800 */
[----:B-1----:R-:W-:-:S02]  /*df90*/  ISETP.NE.AND P3, PT, R20, RZ, PT ;  /* 0x000000ff1400720c */ /* 0x002fc40003f65270 */
[----:B0-----:R-:W-:-:S04]  /*dfa0*/  ISETP.GE.AND P2, PT, R21, RZ, PT ;  /* 0x000000ff1500720c */ /* 0x001fc80003f46270 */
[----:B------:R-:W-:-:S04]  /*dfb0*/  SEL R10, R14, 0x80000000, !P2 ;  /* 0x800000000e0a7807 */ /* 0x000fc80005000000 */
[----:B------:R-:W-:Y:S01]  /*dfc0*/  LOP3.LUT R21, R10, R21, RZ, 0x3c, !PT ;  /* 0x000000150a157212 */ /* 0x000fe200078e3cff */
[----:B------:R-:W-:Y:S02]  /*dfd0*/  VIADD R10, R4, 0x400 ;  /* 0x00000400040a7836 */ /* 0x000fe40000000000 */
[----:B------:R-:W-:Y:S01]  /*dfe0*/  @!P0 LDS R4, [R8] ;  /* 0x0000000008048984 */ /* 0x000fe20000000800 */
[C---:B------:R-:W-:Y:S02]  /*dff0*/  ISETP.NE.AND P4, PT, R21.reuse, 0x7fffffff, PT ;  /* 0x7fffffff1500780c */ /* 0x040fe40003f85270 */
[----:B------:R-:W-:Y:S02]  /*e000*/  ISETP.GE.AND P2, PT, R10, R13, PT ;  /* 0x0000000d0a00720c */ /* 0x000fe40003f46270 */
[----:B------:R-:W-:Y:S02]  /*e010*/  SEL R10, R21, 0x80000000, P4 ;  /* 0x80000000150a7807 */ /* 0x000fe40002000000 */
[----:B--2---:R-:W-:-:S02]  /*e020*/  ISETP.GE.AND P0, PT, R22, RZ, PT ;  /* 0x000000ff1600720c */ /* 0x004fc40003f06270 */
[----:B------:R-:W-:Y:S02]  /*e030*/  LOP3.LUT R10, R10, UR6, RZ, 0xc0, !PT ;  /* 0x000000060a0a7c12 */ /* 0x000fe4000f8ec0ff */
[----:B------:R-:W-:-:S03]  /*e040*/  ISETP.NE.AND P4, PT, R43, RZ, PT ;  /* 0x000000ff2b00720c */ /* 0x000fc60003f85270 */
[----:B------:R-:W-:Y:S01]  /*e050*/  IMAD.SHL.U32 R12, R10, 0x800, RZ ;  /* 0x000008000a0c7824 */ /* 0x000fe200078e00ff */
[----:B------:R-:W-:Y:S01]  /*e060*/  SHF.R.U32.HI R10, RZ, 0x3, R10 ;  /* 0x00000003ff0a7819 */ /* 0x000fe2000001160a */
[----:B------:R-:W0:Y:S03]  /*e070*/  @!P2 LDS R25, [R8+0x3000] ;  /* 0x003000000819a984 */ /* 0x000e260000000800 */
[----:B------:R-:W-:Y:S01]  /*e080*/  LOP3.LUT R13, R12, 0x3800, RZ, 0xc, !PT ;  /* 0x000038000c0d7812 */ /* 0x000fe200078e0cff */
[----:B------:R-:W-:Y:S01]  /*e090*/  @!P2 LDS R6, [R8+0x1000] ;  /* 0x001000000806a984 */ /* 0x000fe20000000800 */
[----:B------:R-:W-:Y:S01]  /*e0a0*/  IADD3 R10, -R10, 0x1, RZ ;  /* 0x000000010a0a7810 */ /* 0x000fe20007ffe1ff */
[----:B------:R-:W-:Y:S02]  /*e0b0*/  BAR.SYNC.DEFER_BLOCKING 0x0 ;  /* 0x0000000000007b1d */ /* 0x000fe40000010000 */
[----:B------:R-:W-:Y:S01]  /*e0c0*/  IMAD.IADD R12, R13, 0x1, R0 ;  /* 0x000000010d0c7824 */ /* 0x000fe200078e0200 */
[----:B------:R-:W-:-:S02]  /*e0d0*/  SEL R13, R14, 0x80000000, !P0 ;  /* 0x800000000e0d7807 */ /* 0x000fc40004000000 */
[----:B------:R-:W-:Y:S01]  /*e0e0*/  ISETP.NE.AND P2, PT, R43, 0xe, PT ;  /* 0x0000000e2b00780c */ /* 0x000fe20003f45270 */
[----:B------:R-:W-:Y:S01]  /*e0f0*/  IMAD R23, R11, 0x4, R12 ;  /* 0x000000040b177824 */ /* 0x000fe200078e020c */
[----:B------:R-:W-:-:S03]  /*e100*/  LOP3.LUT R22, R13, R22, RZ, 0x3c, !PT ;  /* 0x000000160d167212 */ /* 0x000fc600078e3cff */
[----:B------:R-:W-:Y:S01]  /*e110*/  IMAD R23, R10, 0x2, R23 ;  /* 0x000000020a177824 */ /* 0x000fe200078e0217 */
[----:B------:R-:W-:-:S04]  /*e120*/  ISETP.NE.AND P0, PT, R22, 0x7fffffff, PT ;  /* 0x7fffffff1600780c */ /* 0x000fc80003f05270 */
[----:B------:R-:W-:-:S04]  /*e130*/  SEL R10, R22, 0x80000000, P0 ;  /* 0x80000000160a7807 */ /* 0x000fc80000000000 */
[----:B------:R-:W-:-:S05]  /*e140*/  LOP3.LUT R10, R10, UR6, RZ, 0xc0, !PT ;  /* 0x000000060a0a7c12 */ /* 0x000fca000f8ec0ff */
[----:B------:R-:W-:Y:S01]  /*e150*/  IMAD.SHL.U32 R12, R10, 0x800, RZ ;  /* 0x000008000a0c7824 */ /* 0x000fe200078e00ff */
[----:B------:R-:W-:Y:S01]  /*e160*/  STS [R8], RZ ;  /* 0x000000ff08007388 */ /* 0x000fe20000000800 */
[----:B------:R-:W-:-:S03]  /*e170*/  SHF.R.U32.HI R10, RZ, 0x3, R10 ;  /* 0x00000003ff0a7819 */ /* 0x000fc6000001160a */
[----:B------:R-:W-:Y:S01]  /*e180*/  STS [R8+0x800], RZ ;  /* 0x000800ff08007388 */ /* 0x000fe20000000800 */
[----:B------:R-:W-:Y:S02]  /*e190*/  LOP3.LUT R13, R12, 0x3800, RZ, 0xc, !PT ;  /* 0x000038000c0d7812 */ /* 0x000fe400078e0cff */
[----:B------:R-:W-:Y:S01]  /*e1a0*/  IADD3 R10, -R10, 0x1, RZ ;  /* 0x000000010a0a7810 */ /* 0x000fe20007ffe1ff */
[----:B------:R-:W-:Y:S01]  /*e1b0*/  STS [R8+0x1000], RZ ;  /* 0x001000ff08007388 */ /* 0x000fe20000000800 */
[----:B0-----:R-:W-:Y:S01]  /*e1c0*/  ISETP.GE.AND P0, PT, R25, RZ, PT ;  /* 0x000000ff1900720c */ /* 0x001fe20003f06270 */
[----:B------:R-:W-:Y:S02]  /*e1d0*/  IMAD.IADD R12, R13, 0x1, R0 ;  /* 0x000000010d0c7824 */ /* 0x000fe400078e0200 */
[----:B------:R-:W-:Y:S02]  /*e1e0*/  STS [R8+0x1800], RZ ;  /* 0x001800ff08007388 */ /* 0x000fe40000000800 */
[----:B------:R-:W-:-:S02]  /*e1f0*/  IMAD R13, R11, 0x4, R12 ;  /* 0x000000040b0d7824 */ /* 0x000fc400078e020c */
[----:B------:R-:W-:Y:S02]  /*e200*/  STS [R8+0x2000], RZ ;  /* 0x002000ff08007388 */ /* 0x000fe40000000800 */
[----:B------:R-:W-:Y:S01]  /*e210*/  IMAD R26, R10, 0x2, R13 ;  /* 0x000000020a1a7824 */ /* 0x000fe200078e020d */
[----:B------:R-:W-:Y:S01]  /*e220*/  SEL R10, R14, 0x80000000, !P0 ;  /* 0x800000000e0a7807 */ /* 0x000fe20004000000 */
[----:B------:R-:W-:Y:S03]  /*e230*/  STS [R8+0x2800], RZ ;  /* 0x002800ff08007388 */ /* 0x000fe60000000800 */
[----:B------:R-:W-:Y:S01]  /*e240*/  LOP3.LUT R25, R10, R25, RZ, 0x3c, !PT ;  /* 0x000000190a197212 */ /* 0x000fe200078e3cff */
[----:B------:R-:W-:Y:S03]  /*e250*/  STS [R8+0x3000], RZ ;  /* 0x003000ff08007388 */ /* 0x000fe60000000800 */
[C---:B------:R-:W-:Y:S01]  /*e260*/  ISETP.NE.AND P0, PT, R25.reuse, 0x7fffffff, PT ;  /* 0x7fffffff1900780c */ /* 0x040fe20003f05270 */
[----:B------:R-:W-:Y:S03]  /*e270*/  STS [R8+0x3800], RZ ;  /* 0x003800ff08007388 */ /* 0x000fe60000000800 */
[----:B------:R-:W-:Y:S01]  /*e280*/  SEL R10, R25, 0x80000000, P0 ;  /* 0x80000000190a7807 */ /* 0x000fe20000000000 */
[----:B------:R-:W-:Y:S01]  /*e290*/  STS [R8+0x4000], RZ ;  /* 0x004000ff08007388 */ /* 0x000fe20000000800 */
[----:B------:R-:W-:-:S02]  /*e2a0*/  ISETP.GE.AND P0, PT, R28, RZ, PT ;  /* 0x000000ff1c00720c */ /* 0x000fc40003f06270 */
[----:B------:R-:W-:Y:S01]  /*e2b0*/  LOP3.LUT R10, R10, UR6, RZ, 0xc0, !PT ;  /* 0x000000060a0a7c12 */ /* 0x000fe2000f8ec0ff */
[----:B------:R-:W0:Y:S04]  /*e2c0*/  LDS.U16 R24, [R23] ;  /* 0x0000000017187984 */ /* 0x000e280000000400 */
[----:B------:R-:W-:Y:S01]  /*e2d0*/  IMAD.SHL.U32 R13, R10, 0x800, RZ ;  /* 0x000008000a0d7824 */ /* 0x000fe200078e00ff */
[----:B------:R-:W-:-:S04]  /*e2e0*/  SHF.R.U32.HI R10, RZ, 0x3, R10 ;  /* 0x00000003ff0a7819 */ /* 0x000fc8000001160a */
[----:B------:R-:W-:Y:S02]  /*e2f0*/  LOP3.LUT R13, R13, 0x3800, RZ, 0xc, !PT ;  /* 0x000038000d0d7812 */ /* 0x000fe400078e0cff */
[----:B------:R-:W-:Y:S01]  /*e300*/  IADD3 R10, -R10, 0x1, RZ ;  /* 0x000000010a0a7810 */ /* 0x000fe20007ffe1ff */
[----:B0-----:R-:W-:-:S05]  /*e310*/  VIADD R12, R24, 0x1 ;  /* 0x00000001180c7836 */ /* 0x001fca0000000000 */
[----:B------:R0:W-:Y:S04]  /*e320*/  STS.U16 [R23], R12 ;  /* 0x0000000c17007388 */ /* 0x0001e80000000400 */
[----:B------:R-:W1:Y:S01]  /*e330*/  LDS.U16 R27, [R26] ;  /* 0x000000001a1b7984 */ /* 0x000e620000000400 */
[----:B0-----:R-:W-:Y:S01]  /*e340*/  IMAD.IADD R12, R13, 0x1, R0 ;  /* 0x000000010d0c7824 */ /* 0x001fe200078e0200 */
[----:B------:R-:W-:-:S03]  /*e350*/  SEL R13, R14, 0x80000000, !P0 ;  /* 0x800000000e0d7807 */ /* 0x000fc60004000000 */
[----:B------:R-:W-:Y:S01]  /*e360*/  IMAD R29, R11, 0x4, R12 ;  /* 0x000000040b1d7824 */ /* 0x000fe200078e020c */
[----:B------:R-:W-:-:S03]  /*e370*/  LOP3.LUT R28, R13, R28, RZ, 0x3c, !PT ;  /* 0x0000001c0d1c7212 */ /* 0x000fc600078e3cff */
[----:B------:R-:W-:Y:S01]  /*e380*/  IMAD R29, R10, 0x2, R29 ;  /* 0x000000020a1d7824 */ /* 0x000fe200078e021d */
[----:B------:R-:W-:-:S04]  /*e390*/  ISETP.NE.AND P0, PT, R28, 0x7fffffff, PT ;  /* 0x7fffffff1c00780c */ /* 0x000fc80003f05270 */
[----:B------:R-:W-:-:S04]  /*e3a0*/  SEL R10, R28, 0x80000000, P0 ;  /* 0x800000001c0a7807 */ /* 0x000fc80000000000 */
[----:B------:R-:W-:-:S05]  /*e3b0*/  LOP3.LUT R10, R10, UR6, RZ, 0xc0, !PT ;  /* 0x000000060a0a7c12 */ /* 0x000fca000f8ec0ff */
[----:B------:R-:W-:Y:S01]  /*e3c0*/  IMAD.SHL.U32 R12, R10, 0x800, RZ ;  /* 0x000008000a0c7824 */ /* 0x000fe200078e00ff */
[----:B------:R-:W-:-:S04]  /*e3d0*/  SHF.R.U32.HI R10, RZ, 0x3, R10 ;  /* 0x00000003ff0a7819 */ /* 0x000fc8000001160a */
[----:B------:R-:W-:Y:S02]  /*e3e0*/  LOP3.LUT R13, R12, 0x3800, RZ, 0xc, !PT ;  /* 0x000038000c0d7812 */ /* 0x000fe400078e0cff */
[----:B------:R-:W-:-:S03]  /*e3f0*/  IADD3 R10, -R10, 0x1, RZ ;  /* 0x000000010a0a7810 */ /* 0x000fc60007ffe1ff */
[----:B------:R-:W-:Y:S02]  /*e400*/  IMAD.IADD R12, R13, 0x1, R0 ;  /* 0x000000010d0c7824 */ /* 0x000fe400078e0200 */
[----:B-1----:R-:W-:Y:S02]  /*e410*/  VIADD R15, R27, 0x1 ;  /* 0x000000011b0f7836 */ /* 0x002fe40000000000 */
[----:B------:R-:W-:-:S03]  /*e420*/  IMAD R31, R11, 0x4, R12 ;  /* 0x000000040b1f7824 */ /* 0x000fc600078e020c */
[----:B------:R-:W-:Y:S01]  /*e430*/  STS.U16 [R26], R15 ;  /* 0x0000000f1a007388 */ /* 0x000fe20000000400 */
[----:B------:R-:W-:Y:S02]  /*e440*/  IMAD R31, R10, 0x2, R31 ;  /* 0x000000020a1f7824 */ /* 0x000fe400078e021f */
[----:B------:R-:W-:Y:S01]  /*e450*/  IMAD R10, R11, 0x24, R0 ;  /* 0x000000240b0a7824 */ /* 0x000fe200078e0200 */
[----:B------:R-:W0:Y:S02]  /*e460*/  LDS.U16 R30, [R29] ;  /* 0x000000001d1e7984 */ /* 0x000e240000000400 */
[----:B0-----:R-:W-:-:S05]  /*e470*/  VIADD R12, R30, 0x1 ;  /* 0x000000011e0c7836 */ /* 0x001fca0000000000 */
[----:B------:R-:W-:Y:S04]  /*e480*/  STS.U16 [R29], R12 ;  /* 0x0000000c1d007388 */ /* 0x000fe80000000400 */
[----:B------:R-:W0:Y:S02]  /*e490*/  LDS.U16 R32, [R31] ;  /* 0x000000001f207984 */ /* 0x000e240000000400 */
[----:B0-----:R-:W-:-:S05]  /*e4a0*/  VIADD R14, R32, 0x1 ;  /* 0x00000001200e7836 */ /* 0x001fca0000000000 */
[----:B------:R-:W-:Y:S01]  /*e4b0*/  STS.U16 [R31], R14 ;  /* 0x0000000e1f007388 */ /* 0x000fe20000000400 */
[----:B------:R-:W-:Y:S06]  /*e4c0*/  BAR.SYNC.DEFER_BLOCKING 0x0 ;  /* 0x0000000000007b1d */ /* 0x000fec0000010000 */
[----:B------:R-:W-:Y:S04]  /*e4d0*/  LDS R33, [R10+0x4] ;  /* 0x000004000a217984 */ /* 0x000fe80000000800 */
[----:B------:R-:W-:Y:S04]  /*e4e0*/  LDS R34, [R10] ;  /* 0x000000000a227984 */ /* 0x000fe80000000800 */
[----:B------:R-:W0:Y:S04]  /*e4f0*/  LDS R35, [R10+0x8] ;  /* 0x000008000a237984 */ /* 0x000e280000000800 */
[----:B------:R-:W-:Y:S04]  /*e500*/  LDS R36, [R10+0xc] ;  /* 0x00000c000a247984 */ /* 0x000fe80000000800 */
[----:B------:R-:W1:Y:S04]  /*e510*/  LDS R37, [R10+0x10] ;  /* 0x000010000a257984 */ /* 0x000e680000000800 */
[----:B------:R-:W-:Y:S04]  /*e520*/  LDS R38, [R10+0x14] ;  /* 0x000014000a267984 */ /* 0x000fe80000000800 */
[----:B------:R-:W2:Y:S04]  /*e530*/  LDS R39, [R10+0x18] ;  /* 0x000018000a277984 */ /* 0x000ea80000000800 */
[----:B------:R-:W-:Y:S04]  /*e540*/  LDS R40, [R10+0x1c] ;  /* 0x00001c000a287984 */ /* 0x000fe80000000800 */
[----:B------:R-:W3:Y:S01]  /*e550*/  LDS R13, [R10+0x20] ;  /* 0x000020000a0d7984 */ /* 0x000ee20000000800 */
[----:B0-----:R-:W-:-:S04]  /*e560*/  IADD3 R12, R35, R33, R34 ;  /* 0x00000021230c7210 */ /* 0x001fc80007ffe022 */
[----:B-1----:R-:W-:-:S04]  /*e570*/  IADD3 R12, R37, R36, R12 ;  /* 0x00000024250c7210 */ /* 0x002fc80007ffe00c */
[----:B--2---:R-:W-:-:S04]  /*e580*/  IADD3 R41, R39, R38, R12 ;  /* 0x0000002627297210 */ /* 0x004fc80007ffe00c */
[----:B---3--:R-:W-:-:S05]  /*e590*/  IADD3 R41, R13, R40, R41 ;  /* 0x000000280d297210 */ /* 0x008fca0007ffe029 */
[----:B------:R-:W0:Y:S02]  /*e5a0*/  SHFL.UP P0, R12, R41, 0x1, RZ ;  /* 0x04200000290c7989 */ /* 0x000e2400000000ff */
[----:B0-----:R-:W-:-:S05]  /*e5b0*/  @P0 IMAD.IADD R12, R41, 0x1, R12 ;  /* 0x00000001290c0824 */ /* 0x001fca00078e020c */
[----:B------:R-:W0:Y:S02]  /*e5c0*/  SHFL.UP P0, R13, R12, 0x2, RZ ;  /* 0x044000000c0d7989 */ /* 0x000e2400000000ff */
[----:B0-----:R-:W-:-:S05]  /*e5d0*/  @P0 IMAD.IADD R13, R12, 0x1, R13 ;  /* 0x000000010c0d0824 */ /* 0x001fca00078e020d */
[----:B------:R-:W0:Y:S02]  /*e5e0*/  SHFL.UP P0, R14, R13, 0x4, RZ ;  /* 0x048000000d0e7989 */ /* 0x000e2400000000ff */
[----:B0-----:R-:W-:-:S05]  /*e5f0*/  @P0 IMAD.IADD R14, R13, 0x1, R14 ;  /* 0x000000010d0e0824 */ /* 0x001fca00078e020e */
[----:B------:R-:W0:Y:S02]  /*e600*/  SHFL.UP P0, R15, R14, 0x8, RZ ;  /* 0x050000000e0f7989 */ /* 0x000e2400000000ff */
[----:B0-----:R-:W-:Y:S01]  /*e610*/  @P0 IMAD.IADD R15, R14, 0x1, R15 ;  /* 0x000000010e0f0824 */ /* 0x001fe200078e020f */
[----:B------:R-:W-:-:S04]  /*e620*/  ISETP.NE.AND P0, PT, R20, 0x1f, PT ;  /* 0x0000001f1400780c */ /* 0x000fc80003f05270 */
[----:B------:R-:W0:Y:S09]  /*e630*/  SHFL.UP P1, R42, R15, 0x10, RZ ;  /* 0x060000000f2a7989 */ /* 0x000e3200000200ff */
[----:B------:R-:W-:-:S04]  /*e640*/  @!P0 SHF.R.U32.HI R16, RZ, 0x3, R11 ;  /* 0x00000003ff108819 */ /* 0x000fc8000001160b */
[----:B------:R-:W-:-:S05]  /*e650*/  @!P0 LOP3.LUT R17, R16, 0x1ffffffc, RZ, 0xc0, !PT ;  /* 0x1ffffffc10118812 */ /* 0x000fca00078ec0ff */
[----:B------:R-:W-:Y:S02]  /*e660*/  @!P0 IMAD.IADD R45, R17, 0x1, R0 ;  /* 0x00000001112d8824 */ /* 0x000fe400078e0200 */
[----:B0-----:R-:W-:Y:S01]  /*e670*/  @P1 IMAD.IADD R42, R15, 0x1, R42 ;  /* 0x000000010f2a1824 */ /* 0x001fe200078e022a */
[----:B------:R-:W-:-:S03]  /*e680*/  ISETP.NE.AND P1, PT, R43, 0x2, PT ;  /* 0x000000022b00780c */ /* 0x000fc60003f25270 */
[----:B------:R-:W-:Y:S01]  /*e690*/  IMAD.IADD R41, R42, 0x1, -R41 ;  /* 0x000000012a297824 */ /* 0x000fe200078e0a29 */
[----:B------:R-:W-:Y:S01]  /*e6a0*/  @!P0 STS [R45+0x4800], R42 ;  /* 0x0048002a2d008388 */ /* 0x000fe20000000800 */
[----:B------:R-:W-:Y:S06]  /*e6b0*/  BAR.SYNC.DEFER_BLOCKING 0x0 ;  /* 0x0000000000007b1d */ /* 0x000fec0000010000 */
[----:B------:R-:W0:Y:S04]  /*e6c0*/  LDS.128 R16, [R0+0x4800] ;  /* 0x0048000000107984 */ /* 0x000e280000000c00 */
[----:B------:R-:W1:Y:S04]  /*e6d0*/  LDS R12, [R0+0x4808] ;  /* 0x00480800000c7984 */ /* 0x000e680000000800 */
[----:B------:R-:W2:Y:S04]  /*e6e0*/  LDS R44, [R0+0x4810] ;  /* 0x00481000002c7984 */ /* 0x000ea80000000800 */
[----:B------:R-:W-:Y:S01]  /*e6f0*/  LDS R47, [R0+0x4838] ;  /* 0x00483800002f7984 */ /* 0x000fe20000000800 */
[----:B0-----:R-:W-:-:S05]  /*e700*/  IMAD.IADD R17, R16, 0x1, R17 ;  /* 0x0000000110117824 */ /* 0x001fca00078e0211 */
[C---:B------:R-:W-:Y:S01]  /*e710*/  SEL R16, R17.reuse, R16, !P1 ;  /* 0x0000001011107207 */ /* 0x040fe20004800000 */
[----:B-1----:R-:W-:Y:S01]  /*e720*/  IMAD.IADD R17, R17, 0x1, R12 ;  /* 0x0000000111117824 */ /* 0x002fe200078e020c */
[----:B------:R-:W-:Y:S01]  /*e730*/  ISETP.NE.AND P1, PT, R43, 0x3, PT ;  /* 0x000000032b00780c */ /* 0x000fe20003f25270 */
[----:B------:R-:W0:Y:S02]  /*e740*/  LDS.128 R12, [R0+0x4810] ;  /* 0x00481000000c7984 */ /* 0x000e240000000c00 */
[----:B------:R-:W-:Y:S01]  /*e750*/  IMAD.IADD R19, R19, 0x1, R17 ;  /* 0x0000000113137824 */ /* 0x000fe200078e0211 */
[----:B------:R-:W-:Y:S02]  /*e760*/  SEL R16, R17, R16, !P1 ;  /* 0x0000001011107207 */ /* 0x000fe40004800000 */
[----:B------:R-:W-:Y:S01]  /*e770*/  ISETP.NE.AND P1, PT, R43, 0x4, PT ;  /* 0x000000042b00780c */ /* 0x000fe20003f25270 */
[----:B--2---:R-:W-:-:S03]  /*e780*/  IMAD.IADD R44, R19, 0x1, R44 ;  /* 0x00000001132c7824 */ /* 0x004fc600078e022c */
[----:B------:R-:W-:Y:S02]  /*e790*/  SEL R16, R19, R16, !P1 ;  /* 0x0000001013107207 */ /* 0x000fe40004800000 */
[----:B------:R-:W-:-:S04]  /*e7a0*/  ISETP.NE.AND P1, PT, R43, 0x5, PT ;  /* 0x000000052b00780c */ /* 0x000fc80003f25270 */
[C---:B------:R-:W-:Y:S02]  /*e7b0*/  SEL R45, R44.reuse, R16, !P1 ;  /* 0x000000102c2d7207 */ /* 0x040fe40004800000 */
[----:B------:R-:W1:Y:S01]  /*e7c0*/  LDS.128 R16, [R0+0x4820] ;  /* 0x0048200000107984 */ /* 0x000e620000000c00 */
[----:B------:R-:W-:Y:S01]  /*e7d0*/  ISETP.NE.AND P1, PT, R43, 0x6, PT ;  /* 0x000000062b00780c */ /* 0x000fe20003f25270 */
[----:B0-----:R-:W-:-:S04]  /*e7e0*/  IMAD.IADD R13, R44, 0x1, R13 ;  /* 0x000000012c0d7824 */ /* 0x001fc800078e020d */
[----:B------:R-:W-:Y:S01]  /*e7f0*/  IMAD.IADD R14, R14, 0x1, R13 ;  /* 0x000000010e0e7824 */ /* 0x000fe200078e020d */
[----:B------:R-:W-:Y:S02]  /*e800*/  SEL R45, R13, R45, !P1 ;  /* 0x0000002d0d2d7207 */ /* 0x000fe40004800000 */
[----:B------:R-:W-:Y:S01]  /*e810*/  ISETP.NE.AND P1, PT, R43, 0x7, PT ;  /* 0x000000072b00780c */ /* 0x000fe20003f25270 */
[----:B------:R-:W-:-:S03]  /*e820*/  IMAD.IADD R15, R15, 0x1, R14 ;  /* 0x000000010f0f7824 */ /* 0x000fc600078e020e */
[----:B------:R-:W-:Y:S02]  /*e830*/  SEL R45, R14, R45, !P1 ;  /* 0x0000002d0e2d7207 */ /* 0x000fe40004800000 */
[----:B------:R-:W-:-:S04]  /*e840*/  ISETP.NE.AND P1, PT, R43, 0x8, PT ;  /* 0x000000082b00780c */ /* 0x000fc80003f25270 */
[C---:B------:R-:W-:Y:S01]  /*e850*/  SEL R45, R15.reuse, R45, !P1 ;  /* 0x0000002d0f2d7207 */ /* 0x040fe20004800000 */
[----:B-1----:R-:W-:Y:S01]  /*e860*/  IMAD.IADD R16, R15, 0x1, R16 ;  /* 0x000000010f107824 */ /* 0x002fe200078e0210 */
[C---:B------:R-:W-:Y:S01]  /*e870*/  ISETP.NE.AND P1, PT, R43.reuse, 0x9, PT ;  /* 0x000000092b00780c */ /* 0x040fe20003f25270 */
[----:B------:R-:W0:Y:S02]  /*e880*/  LDS.128 R12, [R0+0x4830] ;  /* 0x00483000000c7984 */ /* 0x000e240000000c00 */
[C---:B------:R-:W-:Y:S01]  /*e890*/  IMAD.IADD R17, R16.reuse, 0x1, R17 ;  /* 0x0000000110117824 */ /* 0x040fe200078e0211 */
[----:B------:R-:W-:Y:S02]  /*e8a0*/  SEL R45, R16, R45, !P1 ;  /* 0x0000002d102d7207 */ /* 0x000fe40004800000 */
[----:B------:R-:W-:Y:S01]  /*e8b0*/  ISETP.NE.AND P1, PT, R43, 0xa, PT ;  /* 0x0000000a2b00780c */ /* 0x000fe20003f25270 */
[----:B------:R-:W-:-:S03]  /*e8c0*/  IMAD.IADD R18, R17, 0x1, R18 ;  /* 0x0000000111127824 */ /* 0x000fc600078e0212 */
[----:B------:R-:W-:Y:S01]  /*e8d0*/  SEL R45, R17, R45, !P1 ;  /* 0x0000002d112d7207 */ /* 0x000fe20004800000 */
[----:B------:R-:W-:Y:S01]  /*e8e0*/  IMAD.IADD R19, R19, 0x1, R18 ;  /* 0x0000000113137824 */ /* 0x000fe200078e0212 */
[----:B------:R-:W-:-:S04]  /*e8f0*/  ISETP.NE.AND P1, PT, R43, 0xb, PT ;  /* 0x0000000b2b00780c */ /* 0x000fc80003f25270 */
[----:B------:R-:W-:Y:S02]  /*e900*/  SEL R45, R18, R45, !P1 ;  /* 0x0000002d122d7207 */ /* 0x000fe40004800000 */
[----:B------:R-:W-:-:S04]  /*e910*/  ISETP.NE.AND P1, PT, R43, 0xc, PT ;  /* 0x0000000c2b00780c */ /* 0x000fc80003f25270 */
[----:B------:R-:W-:Y:S02]  /*e920*/  SEL R45, R19, R45, !P1 ;  /* 0x0000002d132d7207 */ /* 0x000fe40004800000 */
[----:B------:R-:W-:Y:S01]  /*e930*/  ISETP.NE.AND P1, PT, R43, 0xd, PT ;  /* 0x0000000d2b00780c */ /* 0x000fe20003f25270 */
[----:B0-----:R-:W-:Y:S01]  /*e940*/  IMAD.IADD R12, R19, 0x1, R12 ;  /* 0x00000001130c7824 */ /* 0x001fe200078e020c */
[----:B------:R-:W-:-:S04]  /*e950*/  SEL R14, R41, RZ, P3 ;  /* 0x000000ff290e7207 */ /* 0x000fc80001800000 */
[----:B------:R-:W-:Y:S01]  /*e960*/  SEL R45, R12, R45, !P1 ;  /* 0x0000002d0c2d7207 */ /* 0x000fe20004800000 */
[----:B------:R-:W-:Y:S01]  /*e970*/  IMAD.IADD R12, R13, 0x1, R12 ;  /* 0x000000010d0c7824 */ /* 0x000fe200078e020c */
[----:B------:R-:W-:-:S04]  /*e980*/  ISETP.NE.AND P1, PT, R43, 0xf, PT ;  /* 0x0000000f2b00780c */ /* 0x000fc80003f25270 */
[C---:B------:R-:W-:Y:S01]  /*e990*/  SEL R45, R12.reuse, R45, !P2 ;  /* 0x0000002d0c2d7207 */ /* 0x040fe20005000000 */
[----:B------:R-:W-:Y:S01]  /*e9a0*/  IMAD.IADD R12, R12, 0x1, R47 ;  /* 0x000000010c0c7824 */ /* 0x000fe200078e022f */
[----:B------:R-:W-:-:S03]  /*e9b0*/  ISETP.NE.AND P2, PT, R11, RZ, PT ;  /* 0x000000ff0b00720c */ /* 0x000fc60003f45270 */
[----:B------:R-:W-:Y:S01]  /*e9c0*/  IMAD.IADD R15, R15, 0x1, R12 ;  /* 0x000000010f0f7824 */ /* 0x000fe200078e020c */
[----:B------:R-:W-:-:S05]  /*e9d0*/  SEL R45, R12, R45, !P1 ;  /* 0x0000002d0c2d7207 */ /* 0x000fca0004800000 */
[----:B------:R-:W-:Y:S01]  /*e9e0*/  IMAD.IADD R45, R45, 0x1, R14 ;  /* 0x000000012d2d7824 */ /* 0x000fe200078e020e */
[----:B------:R-:W-:Y:S06]  /*e9f0*/  @P4 BRA `(.L_x_277) ;  /* 0x0000000000144947 */ /* 0x000fec0003800000 */
[----:B------:R-:W-:Y:S01]  /*ea00*/  ISETP.NE.AND P1, PT, R20, RZ, PT ;  /* 0x000000ff1400720c */ /* 0x000fe20003f25270 */
[----:B------:R-:W-:Y:S02]  /*ea10*/  IMAD.U32 R15, R15, 0x10000, RZ ;  /* 0x000100000f0f7824 */ /* 0x000fe400078e00ff */
[----:B------:R-:W-:-:S10]  /*ea20*/  IMAD.MOV.U32 R45, RZ, RZ, R41 ;  /* 0x000000ffff2d7224 */ /* 0x000fd400078e0029 */
[----:B------:R0:W-:Y:S01]  /*ea30*/  @!P1 STS [R0+0x4850], R15 ;  /* 0x0048500f00009388 */ /* 0x0001e20000000800 */
[----:B------:R-:W-:-:S07]  /*ea40*/  @!P1 IMAD.MOV.U32 R45, RZ, RZ, R15 ;  /* 0x000000ffff2d9224 */ /* 0x000fce00078e000f */
.L_x_277:
[----:B------:R-:W-:Y:S05]  /*ea50*/  BSYNC B0 ;  /* 0x0000000000007941 */ /* 0x000fea0003800000 */
.L_x_276:
[----:B------:R-:W-:Y:S06]  /*ea60*/  BAR.SYNC.DEFER_BLOCKING 0x0 ;  /* 0x0000000000007b1d */ /* 0x000fec0000010000 */
[----:B------:R-:W1:Y:S02]  /*ea70*/  @P2 LDS R12, [R0+0x4850] ;  /* 0x00485000000c2984 */ /* 0x000e640000000800 */
[----:B-1----:R-:W-:-:S04]  /*ea80*/  @P2 IMAD.IADD R45, R45, 0x1, R12 ;  /* 0x000000012d2d2824 */ /* 0x002fc800078e020c */
[----:B------:R-:W-:Y:S01]  /*ea90*/  IMAD.IADD R34, R34, 0x1, R45 ;  /* 0x0000000122227824 */ /* 0x000fe200078e022d */
[----:B------:R-:W-:Y:S03]  /*eaa0*/  STS [R10], R45 ;  /* 0x0000002d0a007388 */ /* 0x000fe60000000800 */
[----:B------:R-:W-:Y:S01]  /*eab0*/  IMAD.IADD R33, R33, 0x1, R34 ;  /* 0x0000000121217824 */ /* 0x000fe200078e0222 */
[----:B------:R-:W-:Y:S03]  /*eac0*/  STS [R10+0x4], R34 ;  /* 0x000004220a007388 */ /* 0x000fe60000000800 */
        /* <DEDUP_REMOVED lines=11> */
[----:B------:R-:W-:Y:S04]  /*eb80*/  STS [R10+0x1c], R39 ;  /* 0x00001c270a007388 */ /* 0x000fe80000000800 */
[----:B------:R-:W-:Y:S01]  /*eb90*/  STS [R10+0x20], R13 ;  /* 0x0000200d0a007388 */ /* 0x000fe20000000800 */
[----:B------:R-:W-:Y:S06]  /*eba0*/  BAR.SYNC.DEFER_BLOCKING 0x0 ;  /* 0x0000000000007b1d */ /* 0x000fec0000010000 */
[----:B------:R-:W1:Y:S04]  /*ebb0*/  LDS.U16 R23, [R23] ;  /* 0x0000000017177984 */ /* 0x000e680000000400 */
[----:B------:R-:W2:Y:S04]  /*ebc0*/  LDS.U16 R26, [R26] ;  /* 0x000000001a1a7984 */ /* 0x000ea80000000400 */
[----:B------:R-:W3:Y:S04]  /*ebd0*/  LDS.U16 R29, [R29] ;  /* 0x000000001d1d7984 */ /* 0x000ee80000000400 */
[----:B------:R-:W0:Y:S01]  /*ebe0*/  LDS.U16 R31, [R31] ;  /* 0x000000001f1f7984 */ /* 0x000e220000000400 */
[----:B-1----:R-:W-:-:S02]  /*ebf0*/  IMAD.IADD R17, R24, 0x1, R23 ;  /* 0x0000000118117824 */ /* 0x002fc400078e0217 */
[----:B------:R-:W-:Y:S02]  /*ec00*/  IMAD.MOV.U32 R24, RZ, RZ, 0x4 ;  /* 0x00000004ff187424 */ /* 0x000fe400078e00ff */
[----:B--2---:R-:W-:Y:S02]  /*ec10*/  IMAD.IADD R27, R27, 0x1, R26 ;  /* 0x000000011b1b7824 */ /* 0x004fe400078e021a */
[--C-:B------:R-:W-:Y:S01]  /*ec20*/  IMAD R17, R17, 0x4, R0.reuse ;  /* 0x0000000411117824 */ /* 0x100fe200078e0200 */
[----:B------:R-:W-:Y:S01]  /*ec30*/  BAR.SYNC.DEFER_BLOCKING 0x0 ;  /* 0x0000000000007b1d */ /* 0x000fe20000010000 */
[----:B---3--:R-:W-:Y:S02]  /*ec40*/  IMAD.IADD R19, R30, 0x1, R29 ;  /* 0x000000011e137824 */ /* 0x008fe400078e021d */
[----:B------:R-:W-:Y:S02]  /*ec50*/  IMAD R16, R27, 0x4, R0 ;  /* 0x000000041b107824 */ /* 0x000fe400078e0200 */
[----:B0-----:R-:W-:-:S02]  /*ec60*/  IMAD.IADD R15, R32, 0x1, R31 ;  /* 0x00000001200f7824 */ /* 0x001fc400078e021f */
[--C-:B------:R-:W-:Y:S02]  /*ec70*/  IMAD R19, R19, 0x4, R0.reuse ;  /* 0x0000000413137824 */ /* 0x100fe400078e0200 */
[--C-:B------:R-:W-:Y:S02]  /*ec80*/  IMAD R18, R15, 0x4, R0.reuse ;  /* 0x000000040f127824 */ /* 0x100fe400078e0200 */
[----:B------:R-:W-:Y:S01]  /*ec90*/  IMAD R23, R11, 0x10, R0 ;  /* 0x000000100b177824 */ /* 0x000fe200078e0200 */
[----:B------:R0:W-:Y:S04]  /*eca0*/  STS [R17], R21 ;  /* 0x0000001511007388 */ /* 0x0001e80000000800 */
[----:B------:R0:W-:Y:S04]  /*ecb0*/  STS [R16], R22 ;  /* 0x0000001610007388 */ /* 0x0001e80000000800 */
[----:B------:R0:W-:Y:S04]  /*ecc0*/  STS [R19], R25 ;  /* 0x0000001913007388 */ /* 0x0001e80000000800 */
[----:B------:R0:W-:Y:S02]  /*ecd0*/  STS [R18], R28 ;  /* 0x0000001c12007388 */ /* 0x0001e40000000800 */
.L_x_280:
[----:B------:R-:W-:Y:S01]  /*ece0*/  BAR.SYNC.DEFER_BLOCKING 0x0 ;  /* 0x0000000000007b1d */ /* 0x000fe20000010000 */
[----:B------:R-:W-:-:S07]  /*ecf0*/  ISETP.NE.AND P4, PT, R20, RZ, PT ;  /* 0x000000ff1400720c */ /* 0x000fce0003f85270 */
[----:B-1----:R-:W1:Y:S01]  /*ed00*/  S2UR UR5, SR_CgaCtaId ;  /* 0x00000000000579c3 */ /* 0x002e620000008800 */
[----:B------:R-:W-:Y:S01]  /*ed10*/  UMOV UR4, 0x400 ;  /* 0x0000040000047882 */ /* 0x000fe20000000000 */
[----:B------:R-:W-:Y:S01]  /*ed20*/  BSSY B0, `(.L_x_278) ;  /* 0x00000a9000007945 */ /* 0x000fe20003800000 */
[----:B------:R-:W2:Y:S05]  /*ed30*/  LDS.128 R12, [R23] ;  /* 0x00000000170c7984 */ /* 0x000eaa0000000c00 */
[----:B------:R-:W-:Y:S01]  /*ed40*/  BAR.SYNC.DEFER_BLOCKING 0x0 ;  /* 0x0000000000007b1d */ /* 0x000fe20000010000 */
[----:B-1----:R-:W-:-:S05]  /*ed50*/  ULEA UR7, UR5, UR4, 0x18 ;  /* 0x0000000405077291 */ /* 0x002fca000f8ec03f */
[----:B------:R1:W-:Y:S04]  /*ed60*/  STS [R17], R4 ;  /* 0x0000000411007388 */ /* 0x0003e80000000800 */
[----:B------:R3:W-:Y:S04]  /*ed70*/  STS [R16], R5 ;  /* 0x0000000510007388 */ /* 0x0007e80000000800 */
[----:B------:R4:W-:Y:S04]  /*ed80*/  STS [R19], R6 ;  /* 0x0000000613007388 */ /* 0x0009e80000000800 */
[----:B------:R-:W-:Y:S01]  /*ed90*/  STS [R18], R7 ;  /* 0x0000000712007388 */ /* 0x000fe20000000800 */
[----:B------:R-:W-:Y:S01]  /*eda0*/  BAR.SYNC.DEFER_BLOCKING 0x0 ;  /* 0x0000000000007b1d */ /* 0x000fe20000010000 */
[----:B--2---:R-:W-:-:S04]  /*edb0*/  ISETP.NE.AND P1, PT, R12, 0x7fffffff, PT ;  /* 0x7fffffff0c00780c */ /* 0x004fc80003f25270 */
[----:B0-----:R-:W-:Y:S02]  /*edc0*/  SEL R21, R12, 0x80000000, P1 ;  /* 0x800000000c157807 */ /* 0x001fe40000800000 */
[C---:B------:R-:W-:Y:S02]  /*edd0*/  ISETP.NE.AND P1, PT, R13.reuse, 0x7fffffff, PT ;  /* 0x7fffffff0d00780c */ /* 0x040fe40003f25270 */
[-C--:B------:R-:W-:Y:S02]  /*ede0*/  SHF.R.U32.HI R21, RZ, R24.reuse, R21 ;  /* 0x00000018ff157219 */ /* 0x080fe40000011615 */
[----:B-1----:R-:W-:Y:S02]  /*edf0*/  SEL R17, R13, 0x80000000, P1 ;  /* 0x800000000d117807 */ /* 0x002fe40000800000 */
[----:B------:R-:W-:Y:S02]  /*ee00*/  LOP3.LUT R21, R21, UR6, RZ, 0xc0, !PT ;  /* 0x0000000615157c12 */ /* 0x000fe4000f8ec0ff */
[----:B------:R-:W-:-:S02]  /*ee10*/  SHF.R.U32.HI R17, RZ, R24, R17 ;  /* 0x00000018ff117219 */ /* 0x000fc40000011611 */
[----:B------:R-:W-:Y:S01]  /*ee20*/  ISETP.NE.AND P1, PT, R14, 0x7fffffff, PT ;  /* 0x7fffffff0e00780c */ /* 0x000fe20003f25270 */
[----:B------:R-:W-:Y:S01]  /*ee30*/  IMAD.SHL.U32 R22, R21, 0x800, RZ ;  /* 0x0000080015167824 */ /* 0x000fe200078e00ff */
[----:B------:R-:W-:Y:S02]  /*ee40*/  SHF.R.U32.HI R21, RZ, 0x3, R21 ;  /* 0x00000003ff157819 */ /* 0x000fe40000011615 */
[----:B------:R-:W-:Y:S02]  /*ee50*/  LOP3.LUT R17, R17, UR6, RZ, 0xc0, !PT ;  /* 0x0000000611117c12 */ /* 0x000fe4000f8ec0ff */
[----:B------:R-:W-:Y:S01]  /*ee60*/  LOP3.LUT R25, R22, 0x3800, RZ, 0xc, !PT ;  /* 0x0000380016197812 */ /* 0x000fe200078e0cff */
[----:B------:R-:W-:Y:S01]  /*ee70*/  LDS.128 R4, [R23] ;  /* 0x0000000017047984 */ /* 0x000fe20000000c00 */
[----:B------:R-:W-:Y:S01]  /*ee80*/  IADD3 R21, -R21, 0x1, RZ ;  /* 0x0000000115157810 */ /* 0x000fe20007ffe1ff */
[----:B---3--:R-:W-:Y:S01]  /*ee90*/  IMAD.SHL.U32 R16, R17, 0x800, RZ ;  /* 0x0000080011107824 */ /* 0x008fe200078e00ff */
[----:B------:R-:W-:Y:S01]  /*eea0*/  SHF.R.U32.HI R17, RZ, 0x3, R17 ;  /* 0x00000003ff117819 */ /* 0x000fe20000011611 */
[----:B------:R-:W-:Y:S01]  /*eeb0*/  BAR.SYNC.DEFER_BLOCKING 0x0 ;  /* 0x0000000000007b1d */ /* 0x000fe20000010000 */
[----:B------:R-:W-:-:S02]  /*eec0*/  IMAD.IADD R22, R25, 0x1, R0 ;  /* 0x0000000119167824 */ /* 0x000fc400078e0200 */
[----:B----4-:R-:W-:Y:S02]  /*eed0*/  LOP3.LUT R19, R16, 0x3800, RZ, 0xc, !PT ;  /* 0x0000380010137812 */ /* 0x010fe400078e0cff */
[----:B------:R-:W-:Y:S01]  /*eee0*/  IMAD R22, R11, 0x4, R22 ;  /* 0x000000040b167824 */ /* 0x000fe200078e0216 */
[----:B------:R-:W-:Y:S02]  /*eef0*/  IADD3 R29, -R17, 0x1, RZ ;  /* 0x00000001111d7810 */ /* 0x000fe40007ffe1ff */
[----:B------:R-:W-:Y:S01]  /*ef00*/  IMAD.IADD R16, R19, 0x1, R0 ;  /* 0x0000000113107824 */ /* 0x000fe200078e0200 */
[----:B------:R-:W-:Y:S01]  /*ef10*/  SEL R19, R14, 0x80000000, P1 ;  /* 0x800000000e137807 */ /* 0x000fe20000800000 */
[----:B------:R-:W-:Y:S01]  /*ef20*/  IMAD R30, R21, 0x2, R22 ;  /* 0x00000002151e7824 */ /* 0x000fe200078e0216 */
[----:B------:R-:W-:Y:S01]  /*ef30*/  ISETP.NE.AND P1, PT, R15, 0x7fffffff, PT ;  /* 0x7fffffff0f00780c */ /* 0x000fe20003f25270 */
[----:B------:R-:W-:Y:S01]  /*ef40*/  IMAD R16, R11, 0x4, R16 ;  /* 0x000000040b107824 */ /* 0x000fe200078e0210 */
[----:B------:R-:W-:-:S03]  /*ef50*/  SHF.R.U32.HI R19, RZ, R24, R19 ;  /* 0x00000018ff137219 */ /* 0x000fc60000011613 */
[----:B------:R-:W-:Y:S01]  /*ef60*/  IMAD R29, R29, 0x2, R16 ;  /* 0x000000021d1d7824 */ /* 0x000fe200078e0210 */
[----:B------:R-:W-:-:S05]  /*ef70*/  LOP3.LUT R19, R19, UR6, RZ, 0xc0, !PT ;  /* 0x0000000613137c12 */ /* 0x000fca000f8ec0ff */
[----:B------:R-:W-:Y:S01]  /*ef80*/  IMAD.SHL.U32 R16, R19, 0x800, RZ ;  /* 0x0000080013107824 */ /* 0x000fe200078e00ff */
[----:B------:R-:W-:Y:S01]  /*ef90*/  SHF.R.U32.HI R19, RZ, 0x3, R19 ;  /* 0x00000003ff137819 */ /* 0x000fe20000011613 */
[----:B------:R-:W-:Y:S03]  /*efa0*/  STS [R8], RZ ;  /* 0x000000ff08007388 */ /* 0x000fe60000000800 */
[----:B------:R-:W-:Y:S01]  /*efb0*/  LOP3.LUT R21, R16, 0x3800, RZ, 0xc, !PT ;  /* 0x0000380010157812 */ /* 0x000fe200078e0cff */
[----:B------:R-:W-:Y:S01]  /*efc0*/  STS [R8+0x800], RZ ;  /* 0x000800ff08007388 */ /* 0x000fe20000000800 */
[----:B------:R-:W-:-:S03]  /*efd0*/  IADD3 R19, -R19, 0x1, RZ ;  /* 0x0000000113137810 */ /* 0x000fc60007ffe1ff */
[----:B------:R-:W-:Y:S01]  /*efe0*/  STS [R8+0x1000], RZ ;  /* 0x001000ff08007388 */ /* 0x000fe20000000800 */
[----:B------:R-:W-:-:S03]  /*eff0*/  IMAD.IADD R16, R21, 0x1, R0 ;  /* 0x0000000115107824 */ /* 0x000fc600078e0200 */
[----:B------:R-:W-:Y:S01]  /*f000*/  STS [R8+0x1800], RZ ;  /* 0x001800ff08007388 */ /* 0x000fe20000000800 */
[----:B------:R-:W-:-:S03]  /*f010*/  IMAD R28, R11, 0x4, R16 ;  /* 0x000000040b1c7824 */ /* 0x000fc600078e0210 */
[----:B------:R-:W-:Y:S01]  /*f020*/  STS [R8+0x2000], RZ ;  /* 0x002000ff08007388 */ /* 0x000fe20000000800 */
[----:B------:R-:W-:-:S03]  /*f030*/  IMAD R28, R19, 0x2, R28 ;  /* 0x00000002131c7824 */ /* 0x000fc600078e021c */
[----:B------:R-:W-:Y:S04]  /*f040*/  STS [R8+0x2800], RZ ;  /* 0x002800ff08007388 */ /* 0x000fe80000000800 */
[----:B------:R-:W-:Y:S04]  /*f050*/  STS [R8+0x3000], RZ ;  /* 0x003000ff08007388 */ /* 0x000fe80000000800 */
[----:B------:R-:W-:Y:S04]  /*f060*/  STS [R8+0x3800], RZ ;  /* 0x003800ff08007388 */ /* 0x000fe80000000800 */
[----:B------:R-:W-:Y:S04]  /*f070*/  STS [R8+0x4000], RZ ;  /* 0x004000ff08007388 */ /* 0x000fe80000000800 */
[----:B------:R-:W0:Y:S02]  /*f080*/  LDS.U16 R26, [R30] ;  /* 0x000000001e1a7984 */ /* 0x000e240000000400 */
[----:B0-----:R-:W-:-:S05]  /*f090*/  VIADD R17, R26, 0x1 ;  /* 0x000000011a117836 */ /* 0x001fca0000000000 */
[----:B------:R0:W-:Y:S04]  /*f0a0*/  STS.U16 [R30], R17 ;  /* 0x000000111e007388 */ /* 0x0001e80000000400 */
[----:B------:R-:W1:Y:S01]  /*f0b0*/  LDS.U16 R25, [R29] ;  /* 0x000000001d197984 */ /* 0x000e620000000400 */
[----:B0-----:R-:W-:-:S04]  /*f0c0*/  SEL R17, R15, 0x80000000, P1 ;  /* 0x800000000f117807 */ /* 0x001fc80000800000 */
[----:B------:R-:W-:-:S04]  /*f0d0*/  SHF.R.U32.HI R17, RZ, R24, R17 ;  /* 0x00000018ff117219 */ /* 0x000fc80000011611 */
[----:B------:R-:W-:-:S05]  /*f0e0*/  LOP3.LUT R17, R17, UR6, RZ, 0xc0, !PT ;  /* 0x0000000611117c12 */ /* 0x000fca000f8ec0ff */
[----:B------:R-:W-:Y:S01]  /*f0f0*/  IMAD.SHL.U32 R18, R17, 0x800, RZ ;  /* 0x0000080011127824 */ /* 0x000fe200078e00ff */
[----:B------:R-:W-:-:S04]  /*f100*/  SHF.R.U32.HI R17, RZ, 0x3, R17 ;  /* 0x00000003ff117819 */ /* 0x000fc80000011611 */
[----:B------:R-:W-:Y:S02]  /*f110*/  LOP3.LUT R19, R18, 0x3800, RZ, 0xc, !PT ;  /* 0x0000380012137812 */ /* 0x000fe400078e0cff */
[----:B------:R-:W-:-:S03]  /*f120*/  IADD3 R17, -R17, 0x1, RZ ;  /* 0x0000000111117810 */ /* 0x000fc60007ffe1ff */
[----:B------:R-:W-:-:S04]  /*f130*/  IMAD.IADD R18, R19, 0x1, R0 ;  /* 0x0000000113127824 */ /* 0x000fc800078e0200 */
[----:B------:R-:W-:-:S04]  /*f140*/  IMAD R18, R11, 0x4, R18 ;  /* 0x000000040b127824 */ /* 0x000fc800078e0212 */
[----:B------:R-:W-:Y:S02]  /*f150*/  IMAD R27, R17, 0x2, R18 ;  /* 0x00000002111b7824 */ /* 0x000fe400078e0212 */
[----:B-1----:R-:W-:-:S05]  /*f160*/  VIADD R16, R25, 0x1 ;  /* 0x0000000119107836 */ /* 0x002fca0000000000 */
[----:B------:R-:W-:Y:S04]  /*f170*/  STS.U16 [R29], R16 ;  /* 0x000000101d007388 */ /* 0x000fe80000000400 */
        /* <DEDUP_REMOVED lines=18> */
[----:B--2---:R-:W-:Y:S02]  /*f2a0*/  IADD3 R16, R32, R33, R11 ;  /* 0x0000002120107210 */ /* 0x004fe40007ffe00b */
[----:B------:R-:W0:Y:S02]  /*f2b0*/  S2R R11, SR_TID.X ;  /* 0x00000000000b7919 */ /* 0x000e240000002100 */
[----:B---3--:R-:W-:-:S05]  /*f2c0*/  IADD3 R39, R39, R31, R16 ;  /* 0x0000001f27277210 */ /* 0x008fca0007ffe010 */
[----:B------:R-:W1:Y:S01]  /*f2d0*/  SHFL.UP P1, R16, R39, 0x1, RZ ;  /* 0x0420000027107989 */ /* 0x000e6200000200ff */
[----:B0-----:R-:W-:Y:S01]  /*f2e0*/  @!P0 SHF.R.U32.HI R19, RZ, 0x3, R11 ;  /* 0x00000003ff138819 */ /* 0x001fe2000001160b */
[----:B-1----:R-:W-:-:S03]  /*f2f0*/  @P1 IMAD.IADD R16, R39, 0x1, R16 ;  /* 0x0000000127101824 */ /* 0x002fc600078e0210 */
[----:B------:R-:W-:Y:S02]  /*f300*/  @!P0 LOP3.LUT R19, R19, 0x1ffffffc, RZ, 0xc0, !PT ;  /* 0x1ffffffc13138812 */ /* 0x000fe400078ec0ff */
[----:B------:R-:W0:Y:S03]  /*f310*/  SHFL.UP P1, R17, R16, 0x2, RZ ;  /* 0x0440000010117989 */ /* 0x000e2600000200ff */
[----:B------:R-:W-:Y:S02]  /*f320*/  @!P0 IMAD.IADD R43, R19, 0x1, R0 ;  /* 0x00000001132b8824 */ /* 0x000fe400078e0200 */
[----:B------:R-:W-:Y:S02]  /*f330*/  IMAD.U32 R0, RZ, RZ, UR7 ;  /* 0x00000007ff007e24 */ /* 0x000fe4000f8e00ff */
[----:B0-----:R-:W-:-:S05]  /*f340*/  @P1 IMAD.IADD R17, R16, 0x1, R17 ;  /* 0x0000000110111824 */ /* 0x001fca00078e0211 */
[----:B------:R-:W0:Y:S02]  /*f350*/  SHFL.UP P1, R18, R17, 0x4, RZ ;  /* 0x0480000011127989 */ /* 0x000e2400000200ff */
[----:B0-----:R-:W-:-:S05]  /*f360*/  @P1 IMAD.IADD R18, R17, 0x1, R18 ;  /* 0x0000000111121824 */ /* 0x001fca00078e0212 */
[----:B------:R-:W0:Y:S02]  /*f370*/  SHFL.UP P1, R41, R18, 0x8, RZ ;  /* 0x0500000012297989 */ /* 0x000e2400000200ff */
[----:B0-----:R-:W-:-:S05]  /*f380*/  @P1 IMAD.IADD R41, R18, 0x1, R41 ;  /* 0x0000000112291824 */ /* 0x001fca00078e0229 */
[----:B------:R-:W0:Y:S02]  /*f390*/  SHFL.UP P1, R40, R41, 0x10, RZ ;  /* 0x0600000029287989 */ /* 0x000e2400000200ff */
[----:B0-----:R-:W-:Y:S01]  /*f3a0*/  @P1 IMAD.IADD R40, R41, 0x1, R40 ;  /* 0x0000000129281824 */ /* 0x001fe200078e0228 */
[----:B------:R-:W-:-:S04]  /*f3b0*/  SHF.R.U32.HI R41, RZ, 0x5, R11 ;  /* 0x00000005ff297819 */ /* 0x000fc8000001160b */
[----:B------:R0:W-:Y:S01]  /*f3c0*/  @!P0 STS [R43+0x4800], R40 ;  /* 0x004800282b008388 */ /* 0x0001e20000000800 */
[----:B------:R-:W-:Y:S01]  /*f3d0*/  BAR.SYNC.DEFER_BLOCKING 0x0 ;  /* 0x0000000000007b1d */ /* 0x000fe20000010000 */
[C---:B------:R-:W-:Y:S02]  /*f3e0*/  ISETP.NE.AND P1, PT, R41.reuse, 0x2, PT ;  /* 0x000000022900780c */ /* 0x040fe40003f25270 */
[C---:B------:R-:W-:Y:S02]  /*f3f0*/  ISETP.NE.AND P3, PT, R41.reuse, 0xe, PT ;  /* 0x0000000e2900780c */ /* 0x040fe40003f65270 */
[----:B------:R-:W-:Y:S01]  /*f400*/  ISETP.NE.AND P2, PT, R41, 0xf, PT ;  /* 0x0000000f2900780c */ /* 0x000fe20003f45270 */
[----:B0-----:R-:W-:-:S05]  /*f410*/  IMAD.IADD R40, R40, 0x1, -R39 ;  /* 0x0000000128287824 */ /* 0x001fca00078e0a27 */
[----:B------:R-:W-:Y:S01]  /*f420*/  SEL R39, R40, RZ, P4 ;  /* 0x000000ff28277207 */ /* 0x000fe20002000000 */
[----:B------:R-:W0:Y:S04]  /*f430*/  LDS.128 R16, [R0+0x4800] ;  /* 0x0048000000107984 */ /* 0x000e280000000c00 */
[----:B------:R-:W1:Y:S04]  /*f440*/  LDS R42, [R0+0x4808] ;  /* 0x00480800002a7984 */ /* 0x000e680000000800 */
[----:B------:R-:W2:Y:S01]  /*f450*/  LDS R44, [R0+0x4810] ;  /* 0x00481000002c7984 */ /* 0x000ea20000000800 */
[----:B0-----:R-:W-:-:S04]  /*f460*/  IMAD.IADD R17, R17, 0x1, R16 ;  /* 0x0000000111117824 */ /* 0x001fc800078e0210 */
[C---:B-1----:R-:W-:Y:S01]  /*f470*/  IMAD.IADD R42, R17.reuse, 0x1, R42 ;  /* 0x00000001112a7824 */ /* 0x042fe200078e022a */
[----:B------:R-:W-:Y:S02]  /*f480*/  SEL R16, R17, R16, !P1 ;  /* 0x0000001011107207 */ /* 0x000fe40004800000 */
[----:B------:R-:W-:Y:S01]  /*f490*/  ISETP.NE.AND P1, PT, R41, 0x3, PT ;  /* 0x000000032900780c */ /* 0x000fe20003f25270 */
[----:B------:R-:W-:-:S03]  /*f4a0*/  IMAD.IADD R19, R19, 0x1, R42 ;  /* 0x0000000113137824 */ /* 0x000fc600078e022a */
[----:B------:R-:W-:Y:S01]  /*f4b0*/  SEL R16, R42, R16, !P1 ;  /* 0x000000102a107207 */ /* 0x000fe20004800000 */
[----:B--2---:R-:W-:Y:S01]  /*f4c0*/  IMAD.IADD R44, R19, 0x1, R44 ;  /* 0x00000001132c7824 */ /* 0x004fe200078e022c */
[----:B------:R-:W-:-:S04]  /*f4d0*/  ISETP.NE.AND P1, PT, R41, 0x4, PT ;  /* 0x000000042900780c */ /* 0x000fc80003f25270 */
[----:B------:R-:W-:Y:S02]  /*f4e0*/  SEL R42, R19, R16, !P1 ;  /* 0x00000010132a7207 */ /* 0x000fe40004800000 */
[----:B------:R-:W0:Y:S01]  /*f4f0*/  LDS.128 R16, [R0+0x4810] ;  /* 0x0048100000107984 */ /* 0x000e220000000c00 */
[----:B------:R-:W-:-:S04]  /*f500*/  ISETP.NE.AND P1, PT, R41, 0x5, PT ;  /* 0x000000052900780c */ /* 0x000fc80003f25270 */
[C---:B------:R-:W-:Y:S02]  /*f510*/  SEL R42, R44.reuse, R42, !P1 ;  /* 0x0000002a2c2a7207 */ /* 0x040fe40004800000 */
[----:B------:R-:W-:Y:S01]  /*f520*/  ISETP.NE.AND P1, PT, R41, 0x6, PT ;  /* 0x000000062900780c */ /* 0x000fe20003f25270 */
[----:B0-----:R-:W-:Y:S02]  /*f530*/  IMAD.IADD R17, R44, 0x1, R17 ;  /* 0x000000012c117824 */ /* 0x001fe400078e0211 */
[----:B------:R-:W-:Y:S02]  /*f540*/  LDS R44, [R0+0x4838] ;  /* 0x00483800002c7984 */ /* 0x000fe40000000800 */
[----:B------:R-:W-:Y:S01]  /*f550*/  IMAD.IADD R18, R18, 0x1, R17 ;  /* 0x0000000112127824 */ /* 0x000fe200078e0211 */
[----:B------:R-:W-:Y:S02]  /*f560*/  SEL R42, R17, R42, !P1 ;  /* 0x0000002a112a7207 */ /* 0x000fe40004800000 */
[----:B------:R-:W-:Y:S01]  /*f570*/  ISETP.NE.AND P1, PT, R41, 0x7, PT ;  /* 0x000000072900780c */ /* 0x000fe20003f25270 */
[----:B------:R-:W-:-:S03]  /*f580*/  IMAD.IADD R43, R19, 0x1, R18 ;  /* 0x00000001132b7824 */ /* 0x000fc600078e0212 */
[----:B------:R-:W-:Y:S02]  /*f590*/  SEL R42, R18, R42, !P1 ;  /* 0x0000002a122a7207 */ /* 0x000fe40004800000 */
[----:B------:R-:W0:Y:S01]  /*f5a0*/  LDS.128 R16, [R0+0x4820] ;  /* 0x0048200000107984 */ /* 0x000e220000000c00 */
[----:B------:R-:W-:-:S04]  /*f5b0*/  ISETP.NE.AND P1, PT, R41, 0x8, PT ;  /* 0x000000082900780c */ /* 0x000fc80003f25270 */
[----:B------:R-:W-:Y:S02]  /*f5c0*/  SEL R42, R43, R42, !P1 ;  /* 0x0000002a2b2a7207 */ /* 0x000fe40004800000 */
[----:B------:R-:W-:Y:S01]  /*f5d0*/  ISETP.NE.AND P1, PT, R41, 0x9, PT ;  /* 0x000000092900780c */ /* 0x000fe20003f25270 */
[----:B0-----:R-:W-:-:S04]  /*f5e0*/  IMAD.IADD R16, R43, 0x1, R16 ;  /* 0x000000012b107824 */ /* 0x001fc800078e0210 */
        /* <DEDUP_REMOVED lines=8> */
[----:B------:R-:W0:Y:S01]  /*f670*/  LDS.128 R16, [R0+0x4830] ;  /* 0x0048300000107984 */ /* 0x000e220000000c00 */
[----:B------:R-:W-:-:S04]  /*f680*/  ISETP.NE.AND P1, PT, R41, 0xc, PT ;  /* 0x0000000c2900780c */ /* 0x000fc80003f25270 */
[----:B------:R-:W-:Y:S02]  /*f690*/  SEL R42, R43, R42, !P1 ;  /* 0x0000002a2b2a7207 */ /* 0x000fe40004800000 */
[----:B------:R-:W-:Y:S01]  /*f6a0*/  ISETP.NE.AND P1, PT, R41, 0xd, PT ;  /* 0x0000000d2900780c */ /* 0x000fe20003f25270 */
[----:B0-----:R-:W-:-:S04]  /*f6b0*/  IMAD.IADD R16, R43, 0x1, R16 ;  /* 0x000000012b107824 */ /* 0x001fc800078e0210 */
[----:B------:R-:W-:Y:S01]  /*f6c0*/  IMAD.IADD R17, R17, 0x1, R16 ;  /* 0x0000000111117824 */ /* 0x000fe200078e0210 */
[----:B------:R-:W-:Y:S02]  /*f6d0*/  SEL R42, R16, R42, !P1 ;  /* 0x0000002a102a7207 */ /* 0x000fe40004800000 */
[----:B------:R-:W-:Y:S01]  /*f6e0*/  ISETP.NE.AND P1, PT, R41, RZ, PT ;  /* 0x000000ff2900720c */ /* 0x000fe20003f25270 */
[C---:B------:R-:W-:Y:S01]  /*f6f0*/  IMAD.IADD R44, R17.reuse, 0x1, R44 ;  /* 0x00000001112c7824 */ /* 0x040fe200078e022c */
[----:B------:R-:W-:Y:S02]  /*f700*/  SEL R42, R17, R42, !P3 ;  /* 0x0000002a112a7207 */ /* 0x000fe40005800000 */
[----:B------:R-:W-:Y:S01]  /*f710*/  ISETP.NE.AND P3, PT, R11, RZ, PT ;  /* 0x000000ff0b00720c */ /* 0x000fe20003f65270 */
[----:B------:R-:W-:Y:S01]  /*f720*/  IMAD.IADD R17, R19, 0x1, R44 ;  /* 0x0000000113117824 */ /* 0x000fe200078e022c */
[----:B------:R-:W-:-:S05]  /*f730*/  SEL R42, R44, R42, !P2 ;  /* 0x0000002a2c2a7207 */ /* 0x000fca0005000000 */
[----:B------:R-:W-:Y:S02]  /*f740*/  IMAD.IADD R39, R42, 0x1, R39 ;  /* 0x000000012a277824 */ /* 0x000fe400078e0227 */
[----:B------:R-:W-:Y:S05]  /*f750*/  @P1 BRA `(.L_x_279) ;  /* 0x0000000000141947 */ /* 0x000fea0003800000 */
[----:B------:R-:W-:Y:S01]  /*f760*/  ISETP.NE.AND P1, PT, R20, RZ, PT ;  /* 0x000000ff1400720c */ /* 0x000fe20003f25270 */
[----:B------:R-:W-:Y:S02]  /*f770*/  IMAD.U32 R17, R17, 0x10000, RZ ;  /* 0x0001000011117824 */ /* 0x000fe400078e00ff */
[----:B------:R-:W-:-:S10]  /*f780*/  IMAD.MOV.U32 R39, RZ, RZ, R40 ;  /* 0x000000ffff277224 */ /* 0x000fd400078e0028 */
[----:B------:R0:W-:Y:S01]  /*f790*/  @!P1 STS [R0+0x4850], R17 ;  /* 0x0048501100009388 */ /* 0x0001e20000000800 */
[----:B------:R-:W-:-:S07]  /*f7a0*/  @!P1 IMAD.MOV.U32 R39, RZ, RZ, R17 ;  /* 0x000000ffff279224 */ /* 0x000fce00078e0011 */
.L_x_279:
[----:B------:R-:W-:Y:S05]  /*f7b0*/  BSYNC B0 ;  /* 0x0000000000007941 */ /* 0x000fea0003800000 */
.L_x_278:
[----:B------:R-:W-:Y:S01]  /*f7c0*/  BAR.SYNC.DEFER_BLOCKING 0x0 ;  /* 0x0000000000007b1d */ /* 0x000fe20000010000 */
[----:B------:R-:W-:-:S05]  /*f7d0*/  VIADD R24, R24, 0x4 ;  /* 0x0000000418187836 */ /* 0x000fca0000000000 */
[----:B------:R-:W-:Y:S01]  /*f7e0*/  ISETP.GE.U32.AND P1, PT, R24, 0x20, PT ;  /* 0x000000201800780c */ /* 0x000fe20003f26070 */
        /* <DEDUP_REMOVED lines=20> */
[----:B0-----:R-:W0:Y:S04]  /*f930*/  LDS.U16 R17, [R30] ;  /* 0x000000001e117984 */ /* 0x001e280000000400 */
[----:B------:R-:W1:Y:S04]  /*f940*/  LDS.U16 R16, [R29] ;  /* 0x000000001d107984 */ /* 0x000e680000000400 */
[----:B------:R-:W2:Y:S04]  /*f950*/  LDS.U16 R28, [R28] ;  /* 0x000000001c1c7984 */ /* 0x000ea80000000400 */
[----:B------:R-:W3:Y:S01]  /*f960*/  LDS.U16 R27, [R27] ;  /* 0x000000001b1b7984 */ /* 0x000ee20000000400 */
[----:B0-----:R-:W-:-:S02]  /*f970*/  IMAD.IADD R17, R17, 0x1, R26 ;  /* 0x0000000111117824 */ /* 0x001fc400078e021a */
[----:B-1----:R-:W-:Y:S02]  /*f980*/  IMAD.IADD R25, R16, 0x1, R25 ;  /* 0x0000000110197824 */ /* 0x002fe400078e0219 */
[--C-:B------:R-:W-:Y:S01]  /*f990*/  IMAD R17, R17, 0x4, R0.reuse ;  /* 0x0000000411117824 */ /* 0x100fe200078e0200 */
[----:B------:R-:W-:Y:S01]  /*f9a0*/  BAR.SYNC.DEFER_BLOCKING 0x0 ;  /* 0x0000000000007b1d */ /* 0x000fe20000010000 */
[----:B--2---:R-:W-:Y:S02]  /*f9b0*/  IMAD.IADD R19, R28, 0x1, R21 ;  /* 0x000000011c137824 */ /* 0x004fe400078e0215 */
[----:B------:R-:W-:Y:S02]  /*f9c0*/  IMAD R16, R25, 0x4, R0 ;  /* 0x0000000419107824 */ /* 0x000fe400078e0200 */
[----:B---3--:R-:W-:Y:S02]  /*f9d0*/  IMAD.IADD R21, R27, 0x1, R22 ;  /* 0x000000011b157824 */ /* 0x008fe400078e0216 */
[----:B------:R-:W-:-:S02]  /*f9e0*/  IMAD R19, R19, 0x4, R0 ;  /* 0x0000000413137824 */ /* 0x000fc400078e0200 */
[----:B------:R-:W-:Y:S01]  /*f9f0*/  IMAD R18, R21, 0x4, R0 ;  /* 0x0000000415127824 */ /* 0x000fe200078e0200 */
[----:B------:R1:W-:Y:S04]  /*fa00*/  STS [R17], R12 ;  /* 0x0000000c11007388 */ /* 0x0003e80000000800 */
[----:B------:R1:W-:Y:S04]  /*fa10*/  STS [R16], R13 ;  /* 0x0000000d10007388 */ /* 0x0003e80000000800 */
[----:B------:R1:W-:Y:S04]  /*fa20*/  STS [R19], R14 ;  /* 0x0000000e13007388 */ /* 0x0003e80000000800 */
[----:B------:R1:W-:Y:S01]  /*fa30*/  STS [R18], R15 ;  /* 0x0000000f12007388 */ /* 0x0003e20000000800 */
[----:B------:R-:W-:Y:S05]  /*fa40*/  @!P1 BRA `(.L_x_280) ;  /* 0xfffffff000a49947 */ /* 0x000fea000383ffff */
[----:B------:R-:W-:Y:S01]  /*fa50*/  BAR.SYNC.DEFER_BLOCKING 0x0 ;  /* 0x0000000000007b1d */ /* 0x000fe20000010000 */
[----:B-1----:R-:W-:Y:S01]  /*fa60*/  IMAD R12, R11, 0x4, R0 ;  /* 0x000000040b0c7824 */ /* 0x002fe200078e0200 */
[----:B------:R-:W-:-:S04]  /*fa70*/  UIADD3 UR4, UR4, 0x4870, URZ ;  /* 0x0000487004047890 */ /* 0x000fc8000fffe03f */
[----:B------:R-:W-:Y:S01]  /*fa80*/  ULDC UR6, c[0x0][0x238] ;  /* 0x00008e0000067ab9 */ /* 0x000fe20000000800 */
[----:B------:R-:W-:Y:S01]  /*fa90*/  ULEA UR4, UR5, UR4, 0x18 ;  /* 0x0000000405047291 */ /* 0x000fe2000f8ec03f */
[----:B------:R-:W-:Y:S06]  /*faa0*/  BAR.SYNC.DEFER_BLOCKING 0x0 ;  /* 0x0000000000007b1d */ /* 0x000fec0000010000 */
[----:B------:R-:W-:Y:S04]  /*fab0*/  STS [R17], R4 ;  /* 0x0000000411007388 */ /* 0x000fe80000000800 */
[----:B------:R-:W-:Y:S04]  /*fac0*/  STS [R16], R5 ;  /* 0x0000000510007388 */ /* 0x000fe80000000800 */
[----:B------:R-:W-:Y:S04]  /*fad0*/  STS [R19], R6 ;  /* 0x0000000613007388 */ /* 0x000fe80000000800 */
[----:B------:R-:W-:Y:S01]  /*fae0*/  STS [R18], R7 ;  /* 0x0000000712007388 */ /* 0x000fe20000000800 */
[----:B------:R-:W-:Y:S06]  /*faf0*/  BAR.SYNC.DEFER_BLOCKING 0x0 ;  /* 0x0000000000007b1d */ /* 0x000fec0000010000 */
[----:B------:R-:W0:Y:S04]  /*fb00*/  LDS R8, [R0+0x4868] ;  /* 0x0048680000087984 */ /* 0x000e280000000800 */
[----:B------:R-:W1:Y:S04]  /*fb10*/  LDS R4, [R12+0x800] ;  /* 0x000800000c047984 */ /* 0x000e680000000800 */
[----:B------:R-:W2:Y:S04]  /*fb20*/  LDS R5, [R12+0x1000] ;  /* 0x001000000c057984 */ /* 0x000ea80000000800 */
[----:B------:R-:W3:Y:S01]  /*fb30*/  LDS R6, [R12+0x1800] ;  /* 0x001800000c067984 */ /* 0x000ee20000000800 */
[----:B0-----:R-:W-:-:S04]  /*fb40*/  IMAD.IADD R8, R8, 0x1, R11 ;  /* 0x0000000108087824 */ /* 0x001fc800078e020b */
[C---:B------:R-:W-:Y:S01]  /*fb50*/  VIADD R7, R8.reuse, 0x200 ;  /* 0x0000020008077836 */ /* 0x040fe20000000000 */
[C---:B------:R-:W-:Y:S01]  /*fb60*/  ISETP.GE.AND P0, PT, R8.reuse, UR6, PT ;  /* 0x0000000608007c0c */ /* 0x040fe2000bf06270 */
[C---:B------:R-:W-:Y:S02]  /*fb70*/  VIADD R11, R8.reuse, 0x400 ;  /* 0x00000400080b7836 */ /* 0x040fe40000000000 */
[----:B------:R-:W-:Y:S01]  /*fb80*/  VIADD R0, R8, 0x600 ;  /* 0x0000060008007836 */ /* 0x000fe20000000000 */
[----:B------:R-:W-:Y:S02]  /*fb90*/  ISETP.GE.AND P1, PT, R7, UR6, PT ;  /* 0x0000000607007c0c */ /* 0x000fe4000bf26270 */
[----:B------:R-:W-:Y:S02]  /*fba0*/  ISETP.GE.AND P2, PT, R11, UR6, PT ;  /* 0x000000060b007c0c */ /* 0x000fe4000bf46270 */
[----:B------:R-:W-:Y:S02]  /*fbb0*/  ISETP.GE.AND P3, PT, R0, UR6, PT ;  /* 0x0000000600007c0c */ /* 0x000fe4000bf66270 */
[----:B------:R-:W-:-:S03]  /*fbc0*/  LEA R7, R8, UR4, 0x2 ;  /* 0x0000000408077c11 */ /* 0x000fc6000f8e10ff */
[----:B------:R-:W0:Y:S04]  /*fbd0*/  @!P0 LDS R10, [R12] ;  /* 0x000000000c0a8984 */ /* 0x000e280000000800 */
[----:B-1----:R4:W-:Y:S04]  /*fbe0*/  @!P1 STS [R7+0x800], R4 ;  /* 0x0008000407009388 */ /* 0x0029e80000000800 */
[----:B--2---:R4:W-:Y:S04]  /*fbf0*/  @!P2 STS [R7+0x1000], R5 ;  /* 0x001000050700a388 */ /* 0x0049e80000000800 */
[----:B---3--:R4:W-:Y:S04]  /*fc00*/  @!P3 STS [R7+0x1800], R6 ;  /* 0x001800060700b388 */ /* 0x0089e80000000800 */
[----:B0-----:R4:W-:Y:S01]  /*fc10*/  @!P0 STS [R7], R10 ;  /* 0x0000000a07008388 */ /* 0x0019e20000000800 */
[----:B------:R-:W-:Y:S06]  /*fc20*/  BAR.SYNC.DEFER_BLOCKING 0x0 ;  /* 0x0000000000007b1d */ /* 0x000fec0000010000 */
[----:B------:R-:W-:Y:S05]  /*fc30*/  BRA `(.L_x_281) ;  /* 0x0000004400f87947 */ /* 0x000fea0003800000 */
.L_x_275:
        /* <DEDUP_REMOVED lines=13> */
.L_x_286:
[----:B------:R-:W-:Y:S01]  /*fd10*/  VIADD R12, R12, 0xffffffff ;  /* 0xffffffff0c0c7836 */ /* 0x000fe20000000000 */
[----:B------:R0:W-:Y:S01]  /*fd20*/  STS [R14], RZ ;  /* 0x000000ff0e007388 */ /* 0x0001e20000000800 */
[----:B------:R-:W-:-:S03]  /*fd30*/  VIADD R13, R13, 0x200 ;  /* 0x000002000d0d7836 */ /* 0x000fc60000000000 */
[----:B------:R-:W-:Y:S01]  /*fd40*/  ISETP.NE.AND P0, PT, R12, RZ, PT ;  /* 0x000000ff0c00720c */ /* 0x000fe20003f05270 */
[----:B0-----:R-:W-:-:S12]  /*fd50*/  VIADD R14, R14, 0x800 ;  /* 0x000008000e0e7836 */ /* 0x001fd80000000000 */
[----:B------:R-:W-:Y:S05]  /*fd60*/  @P0 BRA `(.L_x_286) ;  /* 0xfffffffc00e80947 */ /* 0x000fea000383ffff */
.L_x_285:
[----:B------:R-:W-:Y:S05]  /*fd70*/  BSYNC B1 ;  /* 0x0000000000017941 */ /* 0x000fea0003800000 */
.L_x_284:
[----:B------:R-:W-:Y:S05]  /*fd80*/  @!P1 BRA `(.L_x_283) ;  /* 0x00000000002c9947 */ /* 0x000fea0003800000 */
[C---:B------:R-:W-:Y:S02]  /*fd90*/  IMAD R12, R13.reuse, 0x4, R0 ;  /* 0x000000040d0c7824 */ /* 0x040fe400078e0200 */
[----:B------:R-:W-:Y:S02]  /*fda0*/  VIADD R13, R13, 0xfffff800 ;  /* 0xfffff8000d0d7836 */ /* 0x000fe40000000000 */
[----:B------:R-:W-:-:S07]  /*fdb0*/  VIADD R12, R12, 0x20a0 ;  /* 0x000020a00c0c7836 */ /* 0x000fce0000000000 */
.L_x_287:
        /* <DEDUP_REMOVED lines=8> */
.L_x_283:
[----:B------:R-:W-:Y:S05]  /*fe40*/  BSYNC B0 ;  /* 0x0000000000007941 */ /* 0x000fea0003800000 */
.L_x_282:
[----:B------:R-:W-:Y:S01]  /*fe50*/  BAR.SYNC.DEFER_BLOCKING 0x0 ;  /* 0x0000000000007b1d */ /* 0x000fe20000010000 */
[----:B------:R-:W-:Y:S01]  /*fe60*/  ISETP.NE.AND P0, PT, R6, 0x1, PT ;  /* 0x000000010600780c */ /* 0x000fe20003f05270 */
[----:B--2---:R-:W-:-:S04]  /*fe70*/  IMAD.SHL.U32 R17, R17, 0x400, RZ ;  /* 0x0000040011117824 */ /* 0x004fc800078e00ff */
[----:B------:R-:W-:Y:S01]  /*fe80*/  BSSY B0, `(.L_x_288) ;  /* 0x0000105000007945 */ /* 0x000fe20003800000 */
[----:B------:R-:W-:-:S07]  /*fe90*/  LOP3.LUT R16, R16, 0x1ffc00, R17, 0xf8, !PT ;  /* 0x001ffc0010107812 */ /* 0x000fce00078ef811 */
[----:B------:R-:W-:Y:S05]  /*fea0*/  @!P0 BRA `(.L_x_289) ;  /* 0x0000000400ec8947 */ /* 0x000fea0003800000 */
[----:B------:R-:W-:Y:S01]  /*feb0*/  IMAD.IADD R12, R2, 0x1, R4 ;  /* 0x00000001020c7824 */ /* 0x000fe200078e0204 */
[----:B------:R-:W-:Y:S04]  /*fec0*/  BSSY B1, `(.L_x_290) ;  /* 0x0000078000017945 */ /* 0x000fe80003800000 */
[----:B------:R-:W-:-:S13]  /*fed0*/  ISETP.GE.AND P0, PT, R12, R11, PT ;  /* 0x0000000b0c00720c */ /* 0x000fda0003f06270 */
[----:B------:R-:W-:Y:S05]  /*fee0*/  @P0 BRA `(.L_x_291) ;  /* 0x0000000400d40947 */ /* 0x000fea0003800000 */
[----:B------:R-:W-:Y:S01]  /*fef0*/  LOP3.LUT R13, RZ, R4, RZ, 0x33, !PT ;  /* 0x00000004ff0d7212 */ /* 0x000fe200078e33ff */
[----:B------:R-:W-:Y:S03]  /*ff00*/  BSSY B2, `(.L_x_292) ;  /* 0x0000024000027945 */ /* 0x000fe60003800000 */
[----:B-1----:R-:W-:-:S04]  /*ff10*/  IADD3 R21, -R2, R11, R13 ;  /* 0x0000000b02157210 */ /* 0x002fc80007ffe10d */
        /* <DEDUP_REMOVED lines=12> */
.L_x_296:
        /* <DEDUP_REMOVED lines=12> */
[----:B---3--:R-:W-:-:S04]  /*100a0*/  LOP3.LUT R20, RZ, R17, RZ, 0x33, !PT ;  /* 0x00000011ff147212 */ /* 0x008fc800078e33ff */
[----:B------:R-:W-:-:S05]  /*100b0*/  SEL R17, R17, R20, !P1 ;  /* 0x0000001411117207 */ /* 0x000fca0004800000 */
[----:B------:R-:W-:-:S05]  /*100c0*/  IMAD.SHL.U32 R17, R17, 0x4, RZ ;  /* 0x0000000411117824 */ /* 0x000fca00078e00ff */
[----:B------:R-:W-:-:S05]  /*100d0*/  LOP3.LUT R17, R17, 0xffc, RZ, 0xc0, !PT ;  /* 0x00000ffc11117812 */ /* 0x000fca00078ec0ff */
[----:B------:R-:W-:-:S05]  /*100e0*/  IMAD.IADD R17, R17, 0x1, R0 ;  /* 0x0000000111117824 */ /* 0x000fca00078e0200 */
[----:B------:R0:W-:Y:S02]  /*100f0*/  ATOMS.POPC.INC.32 RZ, [R17+URZ+0x8a0] ;  /* 0x0008a00011ff7f8c */ /* 0x0001e4000d80003f */
.L_x_295:
[----:B------:R-:W-:Y:S05]  /*10100*/  BSYNC B3 ;  /* 0x0000000000037941 */ /* 0x000fea0003800000 */
.L_x_294:
[----:B------:R-:W-:Y:S02]  /*10110*/  IMAD.MOV.U32 R19, RZ, RZ, R15 ;  /* 0x000000ffff137224 */ /* 0x000fe400078e000f */
[----:B------:R-:W-:Y:S01]  /*10120*/  VIADD R12, R12, 0x200 ;  /* 0x000002000c0c7836 */ /* 0x000fe20000000000 */
[----:B------:R-:W-:Y:S06]  /*10130*/  @P3 BRA `(.L_x_296) ;  /* 0xfffffffc00a83947 */ /* 0x000fec000383ffff */
.L_x_293:
[----:B------:R-:W-:Y:S05]  /*10140*/  BSYNC B2 ;  /* 0x0000000000027941 */ /* 0x000fea0003800000 */
.L_x_292:
        /* <DEDUP_REMOVED lines=10> */
.L_x_305:
[----:B--23--:R-:W2:Y:S01]  /*101f0*/  LDG.E R26, desc[UR8][R18.64] ;  /* 0x00000008121a7981 */ /* 0x00cea2000c1e1900 */
[----:B------:R-:W-:-:S04]  /*10200*/  IMAD.WIDE R20, R13, 0x4, R18 ;  /* 0x000000040d147825 */ /* 0x000fc800078e0212 */
[C---:B------:R-:W-:Y:S02]  /*10210*/  IMAD.WIDE R22, R13.reuse, 0x4, R20 ;  /* 0x000000040d167825 */ /* 0x040fe400078e0214 */
[----:B------:R-:W3:Y:S02]  /*10220*/  LDG.E R21, desc[UR8][R20.64] ;  /* 0x0000000814157981 */ /* 0x000ee4000c1e1900 */
[----:B------:R-:W-:Y:S02]  /*10230*/  IMAD.WIDE R14, R13, 0x4, R22 ;  /* 0x000000040d0e7825 */ /* 0x000fe400078e0216 */
[----:B------:R-:W4:Y:S04]  /*10240*/  LDG.E R28, desc[UR8][R22.64] ;  /* 0x00000008161c7981 */ /* 0x000f28000c1e1900 */
[----:B------:R-:W5:Y:S01]  /*10250*/  LDG.E R27, desc[UR8][R14.64] ;  /* 0x000000080e1b7981 */ /* 0x000f62000c1e1900 */
[----:B------:R-:W-:Y:S01]  /*10260*/  BSSY B2, `(.L_x_297) ;  /* 0x0000018000027945 */ /* 0x000fe20003800000 */
[----:B--2---:R-:W-:-:S02]  /*10270*/  ISETP.GE.AND P5, PT, R26, RZ, PT ;  /* 0x000000ff1a00720c */ /* 0x004fc40003fa6270 */
[----:B01----:R-:W-:-:S04]  /*10280*/  LOP3.LUT R17, R26, 0x7ffffc00, RZ, 0xc, !PT ;  /* 0x7ffffc001a117812 */ /* 0x003fc800078e0cff */
[----:B------:R-:W-:-:S04]  /*10290*/  SEL R17, R26, R17, !P5 ;  /* 0x000000111a117207 */ /* 0x000fc80006800000 */
[----:B------:R-:W-:-:S04]  /*102a0*/  LOP3.LUT R17, R17, 0xfffffc00, RZ, 0xc0, !PT ;  /* 0xfffffc0011117812 */ /* 0x000fc800078ec0ff */
[----:B------:R-:W-:Y:S02]  /*102b0*/  ISETP.NE.AND P6, PT, R17, R16, PT ;  /* 0x000000101100720c */ /* 0x000fe40003fc5270 */
[C---:B---3--:R-:W-:Y:S02]  /*102c0*/  ISETP.GE.AND P3, PT, R21.reuse, RZ, PT ;  /* 0x000000ff1500720c */ /* 0x048fe40003f66270 */
[C---:B------:R-:W-:Y:S02]  /*102d0*/  LOP3.LUT R24, R21.reuse, 0x7ffffc00, RZ, 0xc, !PT ;  /* 0x7ffffc0015187812 */ /* 0x040fe400078e0cff */
[C---:B----4-:R-:W-:Y:S02]  /*102e0*/  ISETP.GE.AND P1, PT, R28.reuse, RZ, PT ;  /* 0x000000ff1c00720c */ /* 0x050fe40003f26270 */
[----:B------:R-:W-:Y:S02]  /*102f0*/  LOP3.LUT R25, R28, 0x7ffffc00, RZ, 0xc, !PT ;  /* 0x7ffffc001c197812 */ /* 0x000fe400078e0cff */
[----:B------:R-:W-:-:S02]  /*10300*/  SEL R24, R21, R24, !P3 ;  /* 0x0000001815187207 */ /* 0x000fc40005800000 */
[----:B------:R-:W-:Y:S02]  /*10310*/  SEL R25, R28, R25, !P1 ;  /* 0x000000191c197207 */ /* 0x000fe40004800000 */
[C---:B-----5:R-:W-:Y:S02]  /*10320*/  ISETP.GE.AND P0, PT, R27.reuse, RZ, PT ;  /* 0x000000ff1b00720c */ /* 0x060fe40003f06270 */
[----:B------:R-:W-:Y:S02]  /*10330*/  LOP3.LUT R18, R27, 0x7ffffc00, RZ, 0xc, !PT ;  /* 0x7ffffc001b127812 */ /* 0x000fe400078e0cff */
[----:B------:R-:W-:Y:S02]  /*10340*/  LOP3.LUT R19, R24, 0xfffffc00, RZ, 0xc0, !PT ;  /* 0xfffffc0018137812 */ /* 0x000fe400078ec0ff */
[----:B------:R-:W-:Y:S02]  /*10350*/  LOP3.LUT R25, R25, 0xfffffc00, RZ, 0xc0, !PT ;  /* 0xfffffc0019197812 */ /* 0x000fe400078ec0ff */
[----:B------:R-:W-:Y:S01]  /*10360*/  SEL R18, R27, R18, !P0 ;  /* 0x000000121b127207 */ /* 0x000fe20004000000 */
[----:B------:R-:W-:Y:S06]  /*10370*/  @P6 BRA `(.L_x_298) ;  /* 0x0000000000186947 */ /* 0x000fec0003800000 */
[----:B------:R-:W-:-:S04]  /*10380*/  LOP3.LUT R17, RZ, R26, RZ, 0x33, !PT ;  /* 0x0000001aff117212 */ /* 0x000fc800078e33ff */
[----:B------:R-:W-:-:S05]  /*10390*/  SEL R17, R26, R17, !P5 ;  /* 0x000000111a117207 */ /* 0x000fca0006800000 */
[----:B------:R-:W-:-:S05]  /*103a0*/  IMAD.SHL.U32 R17, R17, 0x4, RZ ;  /* 0x0000000411117824 */ /* 0x000fca00078e00ff */
[----:B------:R-:W-:-:S05]  /*103b0*/  LOP3.LUT R17, R17, 0xffc, RZ, 0xc0, !PT ;  /* 0x00000ffc11117812 */ /* 0x000fca00078ec0ff */
[----:B------:R-:W-:-:S05]  /*103c0*/  IMAD.IADD R17, R17, 0x1, R0 ;  /* 0x0000000111117824 */ /* 0x000fca00078e0200 */
[----:B------:R0:W-:Y:S02]  /*103d0*/  ATOMS.POPC.INC.32 RZ, [R17+URZ+0x8a0] ;  /* 0x0008a00011ff7f8c */ /* 0x0001e4000d80003f */
.L_x_298:
[----:B------:R-:W-:Y:S05]  /*103e0*/  BSYNC B2 ;  /* 0x0000000000027941 */ /* 0x000fea0003800000 */
.L_x_297:
[-C--:B------:R-:W-:Y:S01]  /*103f0*/  ISETP.NE.AND P6, PT, R19, R16.reuse, PT ;  /* 0x000000101300720c */ /* 0x080fe20003fc5270 */
[----:B------:R-:W-:Y:S01]  /*10400*/  BSSY B2, `(.L_x_299) ;  /* 0x000000a000027945 */ /* 0x000fe20003800000 */
[----:B------:R-:W-:Y:S02]  /*10410*/  LOP3.LUT R19, R18, 0xfffffc00, RZ, 0xc0, !PT ;  /* 0xfffffc0012137812 */ /* 0x000fe400078ec0ff */
[----:B------:R-:W-:-:S09]  /*10420*/  ISETP.NE.AND P5, PT, R25, R16, PT ;  /* 0x000000101900720c */ /* 0x000fd20003fa5270 */
[----:B------:R-:W-:Y:S05]  /*10430*/  @P6 BRA `(.L_x_300) ;  /* 0x0000000000186947 */ /* 0x000fea0003800000 */
[----:B------:R-:W-:-:S04]  /*10440*/  LOP3.LUT R18, RZ, R21, RZ, 0x33, !PT ;  /* 0x00000015ff127212 */ /* 0x000fc800078e33ff */
[----:B0-----:R-:W-:-:S05]  /*10450*/  SEL R17, R21, R18, !P3 ;  /* 0x0000001215117207 */ /* 0x001fca0005800000 */
[----:B------:R-:W-:-:S05]  /*10460*/  IMAD.SHL.U32 R17, R17, 0x4, RZ ;  /* 0x0000000411117824 */ /* 0x000fca00078e00ff */
[----:B------:R-:W-:-:S05]  /*10470*/  LOP3.LUT R17, R17, 0xffc, RZ, 0xc0, !PT ;  /* 0x00000ffc11117812 */ /* 0x000fca00078ec0ff */
[----:B------:R-:W-:-:S05]  /*10480*/  IMAD.IADD R17, R17, 0x1, R0 ;  /* 0x0000000111117824 */ /* 0x000fca00078e0200 */
[----:B------:R1:W-:Y:S02]  /*10490*/  ATOMS.POPC.INC.32 RZ, [R17+URZ+0x8a0] ;  /* 0x0008a00011ff7f8c */ /* 0x0003e4000d80003f */
.L_x_300:
[----:B------:R-:W-:Y:S05]  /*104a0*/  BSYNC B2 ;  /* 0x0000000000027941 */ /* 0x000fea0003800000 */
.L_x_299:
[----:B------:R-:W-:Y:S01]  /*104b0*/  BSSY B2, `(.L_x_301) ;  /* 0x0000009000027945 */ /* 0x000fe20003800000 */
[----:B------:R-:W-:-:S03]  /*104c0*/  ISETP.NE.AND P3, PT, R19, R16, PT ;  /* 0x000000101300720c */ /* 0x000fc60003f65270 */
[----:B------:R-:W-:Y:S10]  /*104d0*/  @P5 BRA `(.L_x_302) ;  /* 0x0000000000185947 */ /* 0x000ff40003800000 */
[----:B01----:R-:W-:-:S04]  /*104e0*/  LOP3.LUT R17, RZ, R28, RZ, 0x33, !PT ;  /* 0x0000001cff117212 */ /* 0x003fc800078e33ff */
[----:B------:R-:W-:-:S05]  /*104f0*/  SEL R17, R28, R17, !P1 ;  /* 0x000000111c117207 */ /* 0x000fca0004800000 */
[----:B------:R-:W-:-:S05]  /*10500*/  IMAD.SHL.U32 R17, R17, 0x4, RZ ;  /* 0x0000000411117824 */ /* 0x000fca00078e00ff */
[----:B------:R-:W-:-:S05]  /*10510*/  LOP3.LUT R17, R17, 0xffc, RZ, 0xc0, !PT ;  /* 0x00000ffc11117812 */ /* 0x000fca00078ec0ff */
[----:B------:R-:W-:-:S05]  /*10520*/  IMAD.IADD R17, R17, 0x1, R0 ;  /* 0x0000000111117824 */ /* 0x000fca00078e0200 */
[----:B------:R2:W-:Y:S02]  /*10530*/  ATOMS.POPC.INC.32 RZ, [R17+URZ+0x8a0] ;  /* 0x0008a00011ff7f8c */ /* 0x0005e4000d80003f */
.L_x_302:
[----:B------:R-:W-:Y:S05]  /*10540*/  BSYNC B2 ;  /* 0x0000000000027941 */ /* 0x000fea0003800000 */
.L_x_301:
[----:B------:R-:W-:Y:S04]  /*10550*/  BSSY B2, `(.L_x_303) ;  /* 0x0000008000027945 */ /* 0x000fe80003800000 */
[----:B------:R-:W-:Y:S05]  /*10560*/  @P3 BRA `(.L_x_304) ;  /* 0x0000000000183947 */ /* 0x000fea0003800000 */
[----:B------:R-:W-:-:S04]  /*10570*/  LOP3.LUT R18, RZ, R27, RZ, 0x33, !PT ;  /* 0x0000001bff127212 */ /* 0x000fc800078e33ff */
[----:B012---:R-:W-:-:S05]  /*10580*/  SEL R17, R27, R18, !P0 ;  /* 0x000000121b117207 */ /* 0x007fca0004000000 */
[----:B------:R-:W-:-:S05]  /*10590*/  IMAD.SHL.U32 R17, R17, 0x4, RZ ;  /* 0x0000000411117824 */ /* 0x000fca00078e00ff */
[----:B------:R-:W-:-:S05]  /*105a0*/  LOP3.LUT R17, R17, 0xffc, RZ, 0xc0, !PT ;  /* 0x00000ffc11117812 */ /* 0x000fca00078ec0ff */
[----:B------:R-:W-:-:S05]  /*105b0*/  IMAD.IADD R17, R17, 0x1, R0 ;  /* 0x0000000111117824 */ /* 0x000fca00078e0200 */
[----:B------:R3:W-:Y:S02]  /*105c0*/  ATOMS.POPC.INC.32 RZ, [R17+URZ+0x8a0] ;  /* 0x0008a00011ff7f8c */ /* 0x0007e4000d80003f */
.L_x_304:
[----:B------:R-:W-:Y:S05]  /*105d0*/  BSYNC B2 ;  /* 0x0000000000027941 */ /* 0x000fea0003800000 */
.L_x_303:
[----:B------:R-:W-:Y:S02]  /*105e0*/  VIADD R12, R12, 0x800 ;  /* 0x000008000c0c7836 */ /* 0x000fe40000000000 */
[----:B------:R-:W-:-:S03]  /*105f0*/  IMAD.WIDE R14, R13, 0x4, R14 ;  /* 0x000000040d0e7825 */ /* 0x000fc600078e020e */
[----:B------:R-:W-:Y:S01]  /*10600*/  ISETP.GE.AND P0, PT, R12, R11, PT ;  /* 0x0000000b0c00720c */ /* 0x000fe20003f06270 */
[----:B------:R-:W-:Y:S02]  /*10610*/  IMAD.MOV.U32 R18, RZ, RZ, R14 ;  /* 0x000000ffff127224 */ /* 0x000fe400078e000e */
[----:B------:R-:W-:-:S10]  /*10620*/  IMAD.MOV.U32 R19, RZ, RZ, R15 ;  /* 0x000000ffff137224 */ /* 0x000fd400078e000f */
[----:B------:R-:W-:Y:S05]  /*10630*/  @!P0 BRA `(.L_x_305) ;  /* 0xfffffff800ec8947 */ /* 0x000fea000383ffff */
.L_x_291:
[----:B------:R-:W-:Y:S05]  /*10640*/  BSYNC B1 ;  /* 0x0000000000017941 */ /* 0x000fea0003800000 */
.L_x_290:
[----:B------:R-:W-:Y:S05]  /*10650*/  BRA `(.L_x_306) ;  /* 0x00000008001c7947 */ /* 0x000fea0003800000 */
.L_x_289:
        /* <DEDUP_REMOVED lines=13> */
[--C-:B-1----:R-:W-:Y:S01]  /*10730*/  SHF.R.S32.HI R21, RZ, 0x1f, R17.reuse ;  /* 0x0000001fff157819 */ /* 0x102fe20000011411 */
        /* <DEDUP_REMOVED lines=8> */
[----:B---3--:R-:W-:Y:S02]  /*107c0*/  IMAD.MOV.U32 R26, RZ, RZ, R4 ;  /* 0x000000ffff1a7224 */ /* 0x008fe400078e0004 */
[----:B------:R-:W-:Y:S01]  /*107d0*/  LEA R31, P1, R12, R13, 0x2 ;  /* 0x0000000d0c1f7211 */ /* 0x000fe200078210ff */
[----:B------:R-:W-:-:S05]  /*107e0*/  IMAD.X R13, R19, 0x1, R21, P0 ;  /* 0x00000001130d7824 */ /* 0x000fca00000e0615 */
[----:B------:R-:W-:-:S07]  /*107f0*/  LEA.HI.X R33, R12, UR4, R13, 0x2, P1 ;  /* 0x000000040c217c11 */ /* 0x000fce00088f140d */
.L_x_317:
        /* <DEDUP_REMOVED lines=10> */
[----:B------:R-:W-:Y:S02]  /*108a0*/  LOP3.LUT R25, R25, 0xfffffc00, RZ, 0xc0, !PT ;  /* 0xfffffc0019197812 */ /* 0x000fe400078ec0ff */
[----:B------:R-:W-:Y:S02]  /*108b0*/  LOP3.LUT R20, R13, 0x7ffffc00, RZ, 0xc, !PT ;  /* 0x7ffffc000d147812 */ /* 0x000fe400078e0cff */
[----:B------:R-:W-:Y:S02]  /*108c0*/  ISETP.NE.AND P6, PT, R25, R16, PT ;  /* 0x000000101900720c */ /* 0x000fe40003fc5270 */
[----:B------:R-:W-:Y:S02]  /*108d0*/  LOP3.LUT R27, R14, 0x7ffffc00, RZ, 0xc, !PT ;  /* 0x7ffffc000e1b7812 */ /* 0x000fe400078e0cff */
[C---:B------:R-:W-:Y:S02]  /*108e0*/  ISETP.GE.AND P0, PT, R15.reuse, RZ, PT ;  /* 0x000000ff0f00720c */ /* 0x040fe40003f06270 */
[----:B------:R-:W-:-:S02]  /*108f0*/  LOP3.LUT R24, R15, 0x7ffffc00, RZ, 0xc, !PT ;  /* 0x7ffffc000f187812 */ /* 0x000fc400078e0cff */
[----:B------:R-:W-:Y:S02]  /*10900*/  SEL R20, R13, R20, !P3 ;  /* 0x000000140d147207 */ /* 0x000fe40005800000 */
[----:B------:R-:W-:Y:S02]  /*10910*/  SEL R22, R14, R27, !P1 ;  /* 0x0000001b0e167207 */ /* 0x000fe40004800000 */
[----:B------:R-:W-:Y:S02]  /*10920*/  SEL R24, R15, R24, !P0 ;  /* 0x000000180f187207 */ /* 0x000fe40004000000 */
[----:B------:R-:W-:Y:S02]  /*10930*/  LOP3.LUT R27, R20, 0xfffffc00, RZ, 0xc0, !PT ;  /* 0xfffffc00141b7812 */ /* 0x000fe400078ec0ff */
[----:B------:R-:W-:Y:S01]  /*10940*/  LOP3.LUT R29, R22, 0xfffffc00, RZ, 0xc0, !PT ;  /* 0xfffffc00161d7812 */ /* 0x000fe200078ec0ff */
[----:B------:R-:W-:Y:S06]  /*10950*/  @P6 BRA `(.L_x_310) ;  /* 0x0000000000186947 */ /* 0x000fec0003800000 */
[----:B------:R-:W-:-:S04]  /*10960*/  LOP3.LUT R25, RZ, R12, RZ, 0x33, !PT ;  /* 0x0000000cff197212 */ /* 0x000fc800078e33ff */
[----:B------:R-:W-:-:S05]  /*10970*/  SEL R12, R12, R25, !P5 ;  /* 0x000000190c0c7207 */ /* 0x000fca0006800000 */
[----:B------:R-:W-:-:S05]  /*10980*/  IMAD.SHL.U32 R12, R12, 0x4, RZ ;  /* 0x000000040c0c7824 */ /* 0x000fca00078e00ff */
[----:B------:R-:W-:-:S05]  /*10990*/  LOP3.LUT R25, R12, 0xffc, RZ, 0xc0, !PT ;  /* 0x00000ffc0c197812 */ /* 0x000fca00078ec0ff */
[----:B------:R-:W-:-:S05]  /*109a0*/  IMAD.IADD R25, R25, 0x1, R0 ;  /* 0x0000000119197824 */ /* 0x000fca00078e0200 */
[----:B------:R0:W-:Y:S02]  /*109b0*/  ATOMS.POPC.INC.32 RZ, [R25+URZ+0x8a0] ;  /* 0x0008a00019ff7f8c */ /* 0x0001e4000d80003f */
.L_x_310:
[----:B------:R-:W-:Y:S05]  /*109c0*/  BSYNC B2 ;  /* 0x0000000000027941 */ /* 0x000fea0003800000 */
.L_x_309:
[-C--:B------:R-:W-:Y:S01]  /*109d0*/  ISETP.NE.AND P6, PT, R27, R16.reuse, PT ;  /* 0x000000101b00720c */ /* 0x080fe20003fc5270 */
[----:B------:R-:W-:Y:S01]  /*109e0*/  BSSY B2, `(.L_x_311) ;  /* 0x000000a000027945 */ /* 0x000fe20003800000 */
[----:B0-----:R-:W-:Y:S02]  /*109f0*/  LOP3.LUT R25, R24, 0xfffffc00, RZ, 0xc0, !PT ;  /* 0xfffffc0018197812 */ /* 0x001fe400078ec0ff */
[----:B------:R-:W-:-:S09]  /*10a00*/  ISETP.NE.AND P5, PT, R29, R16, PT ;  /* 0x000000101d00720c */ /* 0x000fd20003fa5270 */
[----:B------:R-:W-:Y:S05]  /*10a10*/  @P6 BRA `(.L_x_312) ;  /* 0x0000000000186947 */ /* 0x000fea0003800000 */
[----:B------:R-:W-:-:S04]  /*10a20*/  LOP3.LUT R12, RZ, R13, RZ, 0x33, !PT ;  /* 0x0000000dff0c7212 */ /* 0x000fc800078e33ff */
[----:B------:R-:W-:-:S05]  /*10a30*/  SEL R13, R13, R12, !P3 ;  /* 0x0000000c0d0d7207 */ /* 0x000fca0005800000 */
[----:B------:R-:W-:-:S05]  /*10a40*/  IMAD.SHL.U32 R13, R13, 0x4, RZ ;  /* 0x000000040d0d7824 */ /* 0x000fca00078e00ff */
[----:B------:R-:W-:-:S05]  /*10a50*/  LOP3.LUT R13, R13, 0xffc, RZ, 0xc0, !PT ;  /* 0x00000ffc0d0d7812 */ /* 0x000fca00078ec0ff */
[----:B------:R-:W-:-:S05]  /*10a60*/  IMAD.IADD R13, R13, 0x1, R0 ;  /* 0x000000010d0d7824 */ /* 0x000fca00078e0200 */
[----:B------:R0:W-:Y:S02]  /*10a70*/  ATOMS.POPC.INC.32 RZ, [R13+URZ+0x8a0] ;  /* 0x0008a0000dff7f8c */ /* 0x0001e4000d80003f */
.L_x_312:
[----:B------:R-:W-:Y:S05]  /*10a80*/  BSYNC B2 ;  /* 0x0000000000027941 */ /* 0x000fea0003800000 */
.L_x_311:
[----:B------:R-:W-:Y:S01]  /*10a90*/  BSSY B2, `(.L_x_313) ;  /* 0x0000009000027945 */ /* 0x000fe20003800000 */
[----:B------:R-:W-:-:S03]  /*10aa0*/  ISETP.NE.AND P3, PT, R25, R16, PT ;  /* 0x000000101900720c */ /* 0x000fc60003f65270 */
[----:B------:R-:W-:Y:S10]  /*10ab0*/  @P5 BRA `(.L_x_314) ;  /* 0x0000000000185947 */ /* 0x000ff40003800000 */
[----:B0-----:R-:W-:-:S04]  /*10ac0*/  LOP3.LUT R13, RZ, R14, RZ, 0x33, !PT ;  /* 0x0000000eff0d7212 */ /* 0x001fc800078e33ff */
[----:B------:R-:W-:-:S05]  /*10ad0*/  SEL R14, R14, R13, !P1 ;  /* 0x0000000d0e0e7207 */ /* 0x000fca0004800000 */
[----:B------:R-:W-:-:S05]  /*10ae0*/  IMAD.SHL.U32 R14, R14, 0x4, RZ ;  /* 0x000000040e0e7824 */ /* 0x000fca00078e00ff */
[----:B------:R-:W-:-:S05]  /*10af0*/  LOP3.LUT R13, R14, 0xffc, RZ, 0xc0, !PT ;  /* 0x00000ffc0e0d7812 */ /* 0x000fca00078ec0ff */
[----:B------:R-:W-:-:S05]  /*10b00*/  IMAD.IADD R13, R13, 0x1, R0 ;  /* 0x000000010d0d7824 */ /* 0x000fca00078e0200 */
[----:B------:R1:W-:Y:S02]  /*10b10*/  ATOMS.POPC.INC.32 RZ, [R13+URZ+0x8a0] ;  /* 0x0008a0000dff7f8c */ /* 0x0003e4000d80003f */
.L_x_314:
[----:B------:R-:W-:Y:S05]  /*10b20*/  BSYNC B2 ;  /* 0x0000000000027941 */ /* 0x000fea0003800000 */
.L_x_313:
[----:B------:R-:W-:Y:S04]  /*10b30*/  BSSY B2, `(.L_x_315) ;  /* 0x0000008000027945 */ /* 0x000fe80003800000 */
[----:B------:R-:W-:Y:S05]  /*10b40*/  @P3 BRA `(.L_x_316) ;  /* 0x0000000000183947 */ /* 0x000fea0003800000 */
[----:B------:R-:W-:-:S04]  /*10b50*/  LOP3.LUT R12, RZ, R15, RZ, 0x33, !PT ;  /* 0x0000000fff0c7212 */ /* 0x000fc800078e33ff */
[----:B------:R-:W-:-:S05]  /*10b60*/  SEL R15, R15, R12, !P0 ;  /* 0x0000000c0f0f7207 */ /* 0x000fca0004000000 */
[----:B------:R-:W-:-:S05]  /*10b70*/  IMAD.SHL.U32 R15, R15, 0x4, RZ ;  /* 0x000000040f0f7824 */ /* 0x000fca00078e00ff */
[----:B------:R-:W-:-:S05]  /*10b80*/  LOP3.LUT R15, R15, 0xffc, RZ, 0xc0, !PT ;  /* 0x00000ffc0f0f7812 */ /* 0x000fca00078ec0ff */
[----:B------:R-:W-:-:S05]  /*10b90*/  IMAD.IADD R15, R15, 0x1, R0 ;  /* 0x000000010f0f7824 */ /* 0x000fca00078e0200 */
[----:B------:R2:W-:Y:S02]  /*10ba0*/  ATOMS.POPC.INC.32 RZ, [R15+URZ+0x8a0] ;  /* 0x0008a0000fff7f8c */ /* 0x0005e4000d80003f */
.L_x_316:
[----:B------:R-:W-:Y:S05]  /*10bb0*/  BSYNC B2 ;  /* 0x0000000000027941 */ /* 0x000fea0003800000 */
.L_x_315:
[----:B------:R-:W-:-:S05]  /*10bc0*/  VIADD R26, R26, 0x200 ;  /* 0x000002001a1a7836 */ /* 0x000fca0000000000 */
[----:B------:R-:W-:-:S13]  /*10bd0*/  ISETP.GT.AND P0, PT, R23, R26, PT ;  /* 0x0000001a1700720c */ /* 0x000fda0003f04270 */
[----:B------:R-:W-:Y:S05]  /*10be0*/  @P0 BRA `(.L_x_317) ;  /* 0xfffffffc00040947 */ /* 0x000fea000383ffff */
.L_x_308:
[----:B------:R-:W-:Y:S05]  /*10bf0*/  BSYNC B1 ;  /* 0x0000000000017941 */ /* 0x000fea0003800000 */
.L_x_307:
        /* <DEDUP_REMOVED lines=12> */
[----:B------:R-:W4:Y:S02]  /*10cc0*/  LDG.E R12, desc[UR8][R12.64] ;  /* 0x000000080c0c7981 */ /* 0x000f24000c1e1900 */
[C---:B----4-:R-:W-:Y:S02]  /*10cd0*/  ISETP.GE.AND P0, PT, R12.reuse, RZ, PT ;  /* 0x000000ff0c00720c */ /* 0x050fe40003f06270 */
[----:B--2---:R-:W-:-:S04]  /*10ce0*/  LOP3.LUT R15, R12, 0x7ffffc00, RZ, 0xc, !PT ;  /* 0x7ffffc000c0f7812 */ /* 0x004fc800078e0cff */
[----:B------:R-:W-:-:S04]  /*10cf0*/  SEL R15, R12, R15, !P0 ;  /* 0x0000000f0c0f7207 */ /* 0x000fc80004000000 */
[----:B------:R-:W-:-:S04]  /*10d00*/  LOP3.LUT R15, R15, 0xfffffc00, RZ, 0xc0, !PT ;  /* 0xfffffc000f0f7812 */ /* 0x000fc800078ec0ff */
[----:B------:R-:W-:-:S13]  /*10d10*/  ISETP.NE.AND P3, PT, R15, R16, PT ;  /* 0x000000100f00720c */ /* 0x000fda0003f65270 */
[----:B------:R-:W-:Y:S05]  /*10d20*/  @P3 BRA `(.L_x_319) ;  /* 0x0000000000183947 */ /* 0x000fea0003800000 */
[----:B------:R-:W-:-:S04]  /*10d30*/  LOP3.LUT R13, RZ, R12, RZ, 0x33, !PT ;  /* 0x0000000cff0d7212 */ /* 0x000fc800078e33ff */
[----:B------:R-:W-:-:S05]  /*10d40*/  SEL R13, R12, R13, !P0 ;  /* 0x0000000d0c0d7207 */ /* 0x000fca0004000000 */
[----:B------:R-:W-:-:S05]  /*10d50*/  IMAD.SHL.U32 R13, R13, 0x4, RZ ;  /* 0x000000040d0d7824 */ /* 0x000fca00078e00ff */
[----:B------:R-:W-:-:S05]  /*10d60*/  LOP3.LUT R13, R13, 0xffc, RZ, 0xc0, !PT ;  /* 0x00000ffc0d0d7812 */ /* 0x000fca00078ec0ff */
[----:B------:R-:W-:-:S05]  /*10d70*/  IMAD.IADD R13, R13, 0x1, R0 ;  /* 0x000000010d0d7824 */ /* 0x000fca00078e0200 */
[----:B------:R4:W-:Y:S02]  /*10d80*/  ATOMS.POPC.INC.32 RZ, [R13+URZ+0x8a0] ;  /* 0x0008a0000dff7f8c */ /* 0x0009e4000d80003f */
.L_x_319:
[----:B------:R-:W-:Y:S05]  /*10d90*/  BSYNC B1 ;  /* 0x0000000000017941 */ /* 0x000fea0003800000 */
.L_x_318:
[----:B------:R-:W-:Y:S05]  /*10da0*/  @P1 BRA `(.L_x_306) ;  /* 0x0000000000481947 */ /* 0x000fea0003800000 */
[----:B01--4-:R-:W-:Y:S01]  /*10db0*/  IADD3 R13, P0, R18, R23, RZ ;  /* 0x00000017120d7210 */ /* 0x013fe20007f1e0ff */
[----:B------:R-:W-:-:S03]  /*10dc0*/  ULDC.64 UR4, c[0x0][0x210] ;  /* 0x0000840000047ab9 */ /* 0x000fc60000000a00 */
[----:B------:R-:W-:Y:S02]  /*10dd0*/  LEA.HI.X.SX32 R18, R23, R19, 0x1, P0 ;  /* 0x0000001317127211 */ /* 0x000fe400000f0eff */
        /* <DEDUP_REMOVED lines=15> */
.L_x_306:
[----:B------:R-:W-:Y:S05]  /*10ed0*/  BSYNC B0 ;  /* 0x0000000000007941 */ /* 0x000fea0003800000 */
.L_x_288:
[----:B------:R-:W5:Y:S08]  /*10ee0*/  S2UR UR5, SR_CgaCtaId ;  /* 0x00000000000579c3 */ /* 0x000f700000008800 */
[----:B------:R-:W-:Y:S01]  /*10ef0*/  BAR.SYNC.DEFER_BLOCKING 0x0 ;  /* 0x0000000000007b1d */ /* 0x000fe20000010000 */
[----:B------:R-:W-:-:S05]  /*10f00*/  IMAD.MOV.U32 R19, RZ, RZ, RZ ;  /* 0x000000ffff137224 */ /* 0x000fca00078e00ff */
[----:B------:R-:W-:Y:S01]  /*10f10*/  UMOV UR4, 0x400 ;  /* 0x0000040000047882 */ /* 0x000fe20000000000 */
[----:B------:R-:W-:Y:S01]  /*10f20*/  ULDC UR6, c[0x0][0x238] ;  /* 0x00008e0000067ab9 */ /* 0x000fe20000000800 */
[----:B-----5:R-:W-:-:S06]  /*10f30*/  ULEA UR4, UR5, UR4, 0x18 ;  /* 0x0000000405047291 */ /* 0x020fcc000f8ec03f */
[----:B-1----:R-:W-:-:S05]  /*10f40*/  IMAD.U32 R21, RZ, RZ, UR4 ;  /* 0x00000004ff157e24 */ /* 0x002fca000f8e00ff */
[----:B0-23--:R0:W1:Y:S02]  /*10f50*/  LDS R17, [R21+0x4868] ;  /* 0x0048680015117984 */ /* 0x00d0640000000800 */
.L_x_324:
[----:B0-----:R-:W-:Y:S01]  /*10f60*/  IMAD R18, R19, 0x200, R4 ;  /* 0x0000020013127824 */ /* 0x001fe200078e0204 */
[----:B------:R-:W-:Y:S05]  /*10f70*/  WARPSYNC.ALL ;  /* 0x0000000000007948 */ /* 0x000fea0003800000 */
[----:B------:R-:W-:-:S05]  /*10f80*/  IMAD R20, R18, 0x4, R21 ;  /* 0x0000000412147824 */ /* 0x000fca00078e0215 */
[----:B----4-:R-:W2:Y:S01]  /*10f90*/  LDS R13, [R20+0x8a0] ;  /* 0x0008a000140d7984 */ /* 0x010ea20000000800 */
        /* <DEDUP_REMOVED lines=39> */
.L_x_418:
        /* <DEDUP_REMOVED lines=39> */
.L_x_320:
        /* <DEDUP_REMOVED lines=24> */
.L_x_323:
[----:B------:R-:W-:Y:S05]  /*11600*/  BSYNC B0 ;  /* 0x0000000000007941 */ /* 0x000fea0003800000 */
.L_x_322:
        /* <DEDUP_REMOVED lines=9> */
[----:B0-----:R0:W1:Y:S07]  /*116a0*/  LDS R0, [R21+0x486c] ;  /* 0x00486c0015007984 */ /* 0x00106e0000000800 */
[----:B------:R-:W-:Y:S05]  /*116b0*/  @!P3 BRA `(.L_x_326) ;  /* 0x000000140038b947 */ /* 0x000fea0003800000 */
[----:B------:R-:W-:Y:S01]  /*116c0*/  IMAD.IADD R6, R2, 0x1, R4 ;  /* 0x0000000102067824 */ /* 0x000fe200078e0204 */
[----:B------:R-:W-:Y:S01]  /*116d0*/  ULDC UR10, c[0x0][0x238] ;  /* 0x00008e00000a7ab9 */ /* 0x000fe20000000800 */
[----:B------:R-:W-:-:S03]  /*116e0*/  ULDC UR11, c[0x0][0x238] ;  /* 0x00008e00000b7ab9 */ /* 0x000fc60000000800 */
[----:B------:R-:W-:-:S13]  /*116f0*/  ISETP.GE.AND P0, PT, R6, R11, PT ;  /* 0x0000000b0600720c */ /* 0x000fda0003f06270 */
[----:B------:R-:W-:Y:S05]  /*11700*/  @P0 BRA `(.L_x_327) ;  /* 0x0000002c003c0947 */ /* 0x000fea0003800000 */
[----:B------:R-:W-:Y:S01]  /*11710*/  LOP3.LUT R4, RZ, R4, RZ, 0x33, !PT ;  /* 0x00000004ff047212 */ /* 0x000fe200078e33ff */
[----:B------:R-:W-:Y:S03]  /*11720*/  BSSY B1, `(.L_x_328) ;  /* 0x000004e000017945 */ /* 0x000fe60003800000 */
[----:B------:R-:W-:-:S04]  /*11730*/  IADD3 R18, -R2, R11, R4 ;  /* 0x0000000b02127210 */ /* 0x000fc80007ffe104 */
[----:B------:R-:W-:-:S04]  /*11740*/  LEA.HI R4, R18, 0x1, RZ, 0x17 ;  /* 0x0000000112047811 */ /* 0x000fc800078fb8ff */
[----:B------:R-:W-:Y:S01]  /*11750*/  LOP3.LUT P0, R5, R4, 0x3, RZ, 0xc0, !PT ;  /* 0x0000000304057812 */ /* 0x000fe2000780c0ff */
[----:B------:R-:W-:-:S12]  /*11760*/  IMAD.MOV.U32 R4, RZ, RZ, R6 ;  /* 0x000000ffff047224 */ /* 0x000fd800078e0006 */
[----:B------:R-:W-:Y:S05]  /*11770*/  @!P0 BRA `(.L_x_329) ;  /* 0x0000000400208947 */ /* 0x000fea0003800000 */
[----:B------:R-:W2:Y:S01]  /*11780*/  LDC R13, c[0x0][0x234] ;  /* 0x00008d00ff0d7b82 */ /* 0x000ea20000000800 */
[----:B------:R-:W-:Y:S01]  /*11790*/  ULDC UR4, c[0x0][0x230] ;  /* 0x00008c0000047ab9 */ /* 0x000fe20000000800 */
[----:B-1----:R-:W-:Y:S02]  /*117a0*/  IMAD R8, R0, 0x4, R21 ;  /* 0x0000000400087824 */ /* 0x002fe400078e0215 */
[----:B--2---:R-:W-:Y:S02]  /*117b0*/  IMAD R6, R4, R13, RZ ;  /* 0x0000000d04067224 */ /* 0x004fe400078e02ff */
[----:B------:R-:W-:-:S03]  /*117c0*/  IMAD.SHL.U32 R19, R13, 0x200, RZ ;  /* 0x000002000d137824 */ /* 0x000fc600078e00ff */
[----:B------:R-:W-:-:S03]  /*117d0*/  SHF.R.S32.HI R7, RZ, 0x1f, R6 ;  /* 0x0000001fff077819 */ /* 0x000fc60000011406 */
[----:B------:R-:W-:Y:S01]  /*117e0*/  IMAD.WIDE R6, R9, UR4, R6 ;  /* 0x0000000409067c25 */ /* 0x000fe2000f8e0206 */
[----:B------:R-:W-:Y:S02]  /*117f0*/  ULDC.64 UR4, c[0x0][0x210] ;  /* 0x0000840000047ab9 */ /* 0x000fe40000000a00 */
[----:B------:R-:W-:-:S04]  /*11800*/  LEA R10, P0, R6, UR4, 0x2 ;  /* 0x00000004060a7c11 */ /* 0x000fc8000f8010ff */
[----:B------:R-:W-:-:S09]  /*11810*/  LEA.HI.X R7, R6, UR5, R7, 0x2, P0 ;  /* 0x0000000506077c11 */ /* 0x000fd200080f1407 */
.L_x_334:
[----:B------:R-:W-:-:S05]  /*11820*/  IMAD.MOV.U32 R6, RZ, RZ, R10 ;  /* 0x000000ffff067224 */ /* 0x000fca00078e000a */
[----:B------:R-:W2:Y:S01]  /*11830*/  LDG.E R15, desc[UR8][R6.64] ;  /* 0x00000008060f7981 */ /* 0x000ea2000c1e1900 */
[----:B------:R-:W-:Y:S01]  /*11840*/  VIADD R5, R5, 0xffffffff ;  /* 0xffffffff05057836 */ /* 0x000fe20000000000 */
[----:B------:R-:W-:Y:S04]  /*11850*/  BSSY B2, `(.L_x_330) ;  /* 0x0000036000027945 */ /* 0x000fe80003800000 */
[----:B------:R-:W-:Y:S02]  /*11860*/  ISETP.NE.AND P0, PT, R5, RZ, PT ;  /* 0x000000ff0500720c */ /* 0x000fe40003f05270 */
[C---:B--2---:R-:W-:Y:S02]  /*11870*/  ISETP.GE.AND P2, PT, R15.reuse, RZ, PT ;  /* 0x000000ff0f00720c */ /* 0x044fe40003f46270 */
        /* <DEDUP_REMOVED lines=8> */
[----:B------:R-:W-:-:S04]  /*11900*/  LOP3.LUT R13, R10, 0x3ff, RZ, 0xc0, !PT ;  /* 0x000003ff0a0d7812 */ /* 0x000fc800078ec0ff */
[CC--:B------:R-:W-:Y:S02]  /*11910*/  ISETP.GE.U32.AND P1, PT, R13.reuse, R0.reuse, PT ;  /* 0x000000000d00720c */ /* 0x0c0fe40003f26070 */
[----:B------:R-:W-:-:S11]  /*11920*/  ISETP.NE.AND P2, PT, R13, R0, PT ;  /* 0x000000000d00720c */ /* 0x000fd60003f45270 */
[----:B------:R-:W-:Y:S05]  /*11930*/  @P1 BRA `(.L_x_333) ;  /* 0x00000000004c1947 */ /* 0x000fea0003800000 */
        /* <DEDUP_REMOVED lines=12> */
[----:B---3--:R-:W-:-:S06]  /*11a00*/  LOP3.LUT R17, R17, UR7, RZ, 0xc0, !PT ;  /* 0x0000000711117c12 */ /* 0x008fcc000f8ec0ff */
[----:B------:R-:W1:Y:S05]  /*11a10*/  POPC R17, R17 ;  /* 0x0000001100117309 */ /* 0x000e6a0000000000 */
[----:B----4-:R-:W2:Y:S04]  /*11a20*/  @P1 ATOMS.ADD R15, [UR5], R12 ;  /* 0x0000000cff0f198c */ /* 0x010ea80008000005 */
[----:B--2---:R-:W1:Y:S02]  /*11a30*/  SHFL.IDX PT, R10, R15, R14, 0x1f ;  /* 0x00001f0e0f0a7589 */ /* 0x004e6400000e0000 */
[----:B-1----:R-:W-:-:S05]  /*11a40*/  IMAD.IADD R10, R10, 0x1, R17 ;  /* 0x000000010a0a7824 */ /* 0x002fca00078e0211 */
[----:B------:R-:W-:-:S05]  /*11a50*/  LEA R13, R10, UR4, 0x2 ;  /* 0x000000040a0d7c11 */ /* 0x000fca000f8e10ff */
[----:B------:R1:W-:Y:S02]  /*11a60*/  STS [R13], R4 ;  /* 0x000000040d007388 */ /* 0x0003e40000000800 */
.L_x_333:
[----:B------:R-:W-:Y:S05]  /*11a70*/  BSYNC B3 ;  /* 0x0000000000037941 */ /* 0x000fea0003800000 */
.L_x_332:
[----:B------:R-:W-:Y:S05]  /*11a80*/  @P2 BRA `(.L_x_331) ;  /* 0x0000000000482947 */ /* 0x000fea0003800000 */
[----:B-1----:R-:W1:Y:S01]  /*11a90*/  S2R R13, SR_LANEID ;  /* 0x00000000000d7919 */ /* 0x002e620000000000 */
[----:B------:R-:W-:Y:S02]  /*11aa0*/  VOTEU.ANY UR4, UPT, PT ;  /* 0x0000000000047886 */ /* 0x000fe400038e0100 */
[----:B------:R-:W1:Y:S01]  /*11ab0*/  FLO.U32 R12, UR4 ;  /* 0x00000004000c7d00 */ /* 0x000e6200080e0000 */
[----:B------:R-:W2:Y:S07]  /*11ac0*/  S2R R14, SR_LTMASK ;  /* 0x00000000000e7919 */ /* 0x000eae0000003900 */
[----:B------:R-:W3:Y:S01]  /*11ad0*/  POPC R15, UR4 ;  /* 0x00000004000f7d09 */ /* 0x000ee20008000000 */
[----:B-1----:R-:W-:-:S02]  /*11ae0*/  ISETP.EQ.U32.AND P1, PT, R12, R13, PT ;  /* 0x0000000d0c00720c */ /* 0x002fc40003f22070 */
[----:B--2---:R-:W-:-:S05]  /*11af0*/  LOP3.LUT R14, R14, UR4, RZ, 0xc0, !PT ;  /* 0x000000040e0e7c12 */ /* 0x004fca000f8ec0ff */
[----:B------:R-:W1:Y:S06]  /*11b00*/  POPC R13, R14 ;  /* 0x0000000e000d7309 */ /* 0x000e6c0000000000 */
[----:B---3--:R-:W2:Y:S04]  /*11b10*/  @P1 ATOMS.ADD R15, [R8+0x8a0], R15 ;  /* 0x0008a00f080f138c */ /* 0x008ea80000000000 */
[----:B--2---:R-:W1:Y:S02]  /*11b20*/  SHFL.IDX PT, R10, R15, R12, 0x1f ;  /* 0x00001f0c0f0a7589 */ /* 0x004e6400000e0000 */
[----:B-1----:R-:W-:-:S05]  /*11b30*/  IMAD.IADD R10, R10, 0x1, R13 ;  /* 0x000000010a0a7824 */ /* 0x002fca00078e020d */
[----:B------:R-:W-:-:S13]  /*11b40*/  ISETP.GE.AND P1, PT, R10, UR10, PT ;  /* 0x0000000a0a007c0c */ /* 0x000fda000bf26270 */
[----:B------:R-:W1:Y:S01]  /*11b50*/  @!P1 S2R R20, SR_CgaCtaId ;  /* 0x0000000000149919 */ /* 0x000e620000008800 */
[----:B------:R-:W-:-:S05]  /*11b60*/  @!P1 MOV R13, 0x400 ;  /* 0x00000400000d9802 */ /* 0x000fca0000000f00 */
[----:B------:R-:W-:-:S05]  /*11b70*/  @!P1 VIADD R13, R13, 0x4870 ;  /* 0x000048700d0d9836 */ /* 0x000fca0000000000 */
[----:B-1----:R-:W-:-:S05]  /*11b80*/  @!P1 LEA R13, R20, R13, 0x18 ;  /* 0x0000000d140d9211 */ /* 0x002fca00078ec0ff */
[----:B------:R-:W-:-:S05]  /*11b90*/  @!P1 IMAD R13, R10, 0x4, R13 ;  /* 0x000000040a0d9824 */ /* 0x000fca00078e020d */
[----:B------:R2:W-:Y:S02]  /*11ba0*/  @!P1 STS [R13], R4 ;  /* 0x000000040d009388 */ /* 0x0005e40000000800 */
.L_x_331:
[----:B------:R-:W-:Y:S05]  /*11bb0*/  BSYNC B2 ;  /* 0x0000000000027941 */ /* 0x000fea0003800000 */
.L_x_330:
[----:B------:R-:W-:-:S04]  /*11bc0*/  IMAD.WIDE R6, R19, 0x4, R6 ;  /* 0x0000000413067825 */ /* 0x000fc800078e0206 */
[----:B-12---:R-:W-:Y:S02]  /*11bd0*/  VIADD R4, R4, 0x200 ;  /* 0x0000020004047836 */ /* 0x006fe40000000000 */
[----:B------:R-:W-:Y:S01]  /*11be0*/  IMAD.MOV.U32 R10, RZ, RZ, R6 ;  /* 0x000000ffff0a7224 */ /* 0x000fe200078e0006 */
[----:B------:R-:W-:Y:S06]  /*11bf0*/  @P0 BRA `(.L_x_334) ;  /* 0xfffffffc00080947 */ /* 0x000fec000383ffff */
.L_x_329:
[----:B------:R-:W-:Y:S05]  /*11c00*/  BSYNC B1 ;  /* 0x0000000000017941 */ /* 0x000fea0003800000 */
.L_x_328:
[----:B------:R-:W-:-:S13]  /*11c10*/  ISETP.GE.U32.AND P0, PT, R18, 0x600, PT ;  /* 0x000006001200780c */ /* 0x000fda0003f06070 */
[----:B------:R-:W-:Y:S05]  /*11c20*/  @!P0 BRA `(.L_x_327) ;  /* 0x0000002400f48947 */ /* 0x000fea0003800000 */
[----:B------:R-:W2:Y:S01]  /*11c30*/  LDC.64 R12, c[0x0][0x230] ;  /* 0x00008c00ff0c7b82 */ /* 0x000ea20000000a00 */
[----:B------:R-:W-:Y:S01]  /*11c40*/  ULDC.64 UR4, c[0x0][0x210] ;  /* 0x0000840000047ab9 */ /* 0x000fe20000000a00 */
[----:B------:R-:W-:Y:S01]  /*11c50*/  BSSY B1, `(.L_x_335) ;  /* 0x00000f3000017945 */ /* 0x000fe20003800000 */
[----:B01----:R-:W-:Y:S02]  /*11c60*/  IMAD R21, R0, 0x4, R21 ;  /* 0x0000000400157824 */ /* 0x003fe400078e0215 */
[----:B--2---:R-:W-:Y:S02]  /*11c70*/  IMAD R6, R4, R13, RZ ;  /* 0x0000000d04067224 */ /* 0x004fe400078e02ff */
[----:B------:R-:W-:-:S03]  /*11c80*/  IMAD.SHL.U32 R5, R13, 0x200, RZ ;  /* 0x000002000d057824 */ /* 0x000fc600078e00ff */
[----:B------:R-:W-:-:S03]  /*11c90*/  SHF.R.S32.HI R7, RZ, 0x1f, R6 ;  /* 0x0000001fff077819 */ /* 0x000fc60000011406 */
[----:B------:R-:W-:-:S03]  /*11ca0*/  IMAD.WIDE R6, R9, R12, R6 ;  /* 0x0000000c09067225 */ /* 0x000fc600078e0206 */
[----:B------:R-:W-:-:S04]  /*11cb0*/  LEA R8, P0, R6, UR4, 0x2 ;  /* 0x0000000406087c11 */ /* 0x000fc8000f8010ff */
[----:B------:R-:W-:-:S09]  /*11cc0*/  LEA.HI.X R7, R6, UR5, R7, 0x2, P0 ;  /* 0x0000000506077c11 */ /* 0x000fd200080f1407 */
.L_x_352:
[----:B------:R-:W-:-:S05]  /*11cd0*/  IMAD.MOV.U32 R6, RZ, RZ, R8 ;  /* 0x000000ffff067224 */ /* 0x000fca00078e0008 */
[----:B------:R-:W2:Y:S01]  /*11ce0*/  LDG.E R15, desc[UR8][R6.64] ;  /* 0x00000008060f7981 */ /* 0x000ea2000c1e1900 */
[----:B------:R-:W-:Y:S01]  /*11cf0*/  BSSY B2, `(.L_x_336) ;  /* 0x0000035000027945 */ /* 0x000fe20003800000 */
        /* <DEDUP_REMOVED lines=32> */
.L_x_339:
[----:B------:R-:W-:Y:S05]  /*11f00*/  BSYNC B3 ;  /* 0x0000000000037941 */ /* 0x000fea0003800000 */
.L_x_338:
[----:B------:R-:W-:Y:S05]  /*11f10*/  @P1 BRA `(.L_x_337) ;  /* 0x0000000000481947 */ /* 0x000fea0003800000 */
[----:B0-----:R-:W0:Y:S01]  /*11f20*/  S2R R13, SR_LANEID ;  /* 0x00000000000d7919 */ /* 0x001e220000000000 */
[----:B------:R-:W-:Y:S02]  /*11f30*/  VOTEU.ANY UR4, UPT, PT ;  /* 0x0000000000047886 */ /* 0x000fe400038e0100 */
[----:B------:R-:W0:Y:S01]  /*11f40*/  FLO.U32 R12, UR4 ;  /* 0x00000004000c7d00 */ /* 0x000e2200080e0000 */
[----:B------:R-:W1:Y:S07]  /*11f50*/  S2R R14, SR_LTMASK ;  /* 0x00000000000e7919 */ /* 0x000e6e0000003900 */
[----:B------:R-:W2:Y:S01]  /*11f60*/  POPC R10, UR4 ;  /* 0x00000004000a7d09 */ /* 0x000ea20008000000 */
[----:B0-----:R-:W-:-:S02]  /*11f70*/  ISETP.EQ.U32.AND P0, PT, R12, R13, PT ;  /* 0x0000000d0c00720c */ /* 0x001fc40003f02070 */
[----:B-1----:R-:W-:-:S05]  /*11f80*/  LOP3.LUT R14, R14, UR4, RZ, 0xc0, !PT ;  /* 0x000000040e0e7c12 */ /* 0x002fca000f8ec0ff */
[----:B------:R-:W0:Y:S06]  /*11f90*/  POPC R13, R14 ;  /* 0x0000000e000d7309 */ /* 0x000e2c0000000000 */
[----:B--2---:R-:W1:Y:S04]  /*11fa0*/  @P0 ATOMS.ADD R15, [R21+0x8a0], R10 ;  /* 0x0008a00a150f038c */ /* 0x004e680000000000 */
[----:B-1----:R-:W0:Y:S02]  /*11fb0*/  SHFL.IDX PT, R8, R15, R12, 0x1f ;  /* 0x00001f0c0f087589 */ /* 0x002e2400000e0000 */
[----:B0-----:R-:W-:-:S05]  /*11fc0*/  IMAD.IADD R8, R8, 0x1, R13 ;  /* 0x0000000108087824 */ /* 0x001fca00078e020d */
[----:B------:R-:W-:-:S13]  /*11fd0*/  ISETP.GE.AND P0, PT, R8, UR11, PT ;  /* 0x0000000b08007c0c */ /* 0x000fda000bf06270 */
[----:B------:R-:W0:Y:S01]  /*11fe0*/  @!P0 S2R R18, SR_CgaCtaId ;  /* 0x0000000000128919 */ /* 0x000e220000008800 */
[----:B------:R-:W-:-:S05]  /*11ff0*/  @!P0 MOV R13, 0x400 ;  /* 0x00000400000d8802 */ /* 0x000fca0000000f00 */
[----:B------:R-:W-:-:S05]  /*12000*/  @!P0 VIADD R13, R13, 0x4870 ;  /* 0x000048700d0d8836 */ /* 0x000fca0000000000 */
[----:B0-----:R-:W-:-:S05]  /*12010*/  @!P0 LEA R13, R18, R13, 0x18 ;  /* 0x0000000d120d8211 */ /* 0x001fca00078ec0ff */
[----:B------:R-:W-:-:S05]  /*12020*/  @!P0 IMAD R13, R8, 0x4, R13 ;  /* 0x00000004080d8824 */ /* 0x000fca00078e020d */
[----:B------:R1:W-:Y:S02]  /*12030*/  @!P0 STS [R13], R4 ;  /* 0x000000040d008388 */ /* 0x0003e40000000800 */
.L_x_337:
[----:B------:R-:W-:Y:S05]  /*12040*/  BSYNC B2 ;  /* 0x0000000000027941 */ /* 0x000fea0003800000 */
.L_x_336:
[----:B------:R-:W-:-:S05]  /*12050*/  IMAD.WIDE R6, R5, 0x4, R6 ;  /* 0x0000000405067825 */ /* 0x000fca00078e0206 */
[----:B------:R-:W2:Y:S01]  /*12060*/  LDG.E R15, desc[UR8][R6.64] ;  /* 0x00000008060f7981 */ /* 0x000ea2000c1e1900 */
[----:B------:R-:W-:Y:S01]  /*12070*/  BSSY B2, `(.L_x_340) ;  /* 0x0000037000027945 */ /* 0x000fe20003800000 */
[C---:B--2---:R-:W-:Y:S02]  /*12080*/  ISETP.GE.AND P1, PT, R15.reuse, RZ, PT ;  /* 0x000000ff0f00720c */ /* 0x044fe40003f26270 */
[----:B------:R-:W-:-:S04]  /*12090*/  LOP3.LUT R8, R15, 0x7ffffc00, RZ, 0xc, !PT ;  /* 0x7ffffc000f087812 */ /* 0x000fc800078e0cff */
[----:B------:R-:W-:-:S04]  /*120a0*/  SEL R8, R15, R8, !P1 ;  /* 0x000000080f087207 */ /* 0x000fc80004800000 */
[----:B01----:R-:W-:-:S04]  /*120b0*/  LOP3.LUT R13, R8, 0xfffffc00, RZ, 0xc0, !PT ;  /* 0xfffffc00080d7812 */ /* 0x003fc800078ec0ff */
        /* <DEDUP_REMOVED lines=25> */
[----:B0-----:R-:W-:-:S02]  /*12250*/  IMAD.IADD R8, R8, 0x1, R13 ;  /* 0x0000000108087824 */ /* 0x001fc400078e020d */
[----:B------:R-:W-:-:S03]  /*12260*/  VIADD R13, R4, 0x200 ;  /* 0x00000200040d7836 */ /* 0x000fc60000000000 */
[----:B------:R-:W-:-:S05]  /*12270*/  LEA R8, R8, UR4, 0x2 ;  /* 0x0000000408087c11 */ /* 0x000fca000f8e10ff */
[----:B------:R0:W-:Y:S02]  /*12280*/  STS [R8], R13 ;  /* 0x0000000d08007388 */ /* 0x0001e40000000800 */
.L_x_343:
[----:B------:R-:W-:Y:S05]  /*12290*/  BSYNC B3 ;  /* 0x0000000000037941 */ /* 0x000fea0003800000 */
.L_x_342:
        /* <DEDUP_REMOVED lines=14> */
[----:B------:R-:W-:Y:S01]  /*12380*/  @!P0 MOV R15, 0x400 ;  /* 0x00000400000f8802 */ /* 0x000fe20000000f00 */
[----:B------:R-:W-:-:S04]  /*12390*/  @!P0 VIADD R17, R4, 0x200 ;  /* 0x0000020004118836 */ /* 0x000fc80000000000 */
[----:B------:R-:W-:-:S05]  /*123a0*/  @!P0 VIADD R15, R15, 0x4870 ;  /* 0x000048700f0f8836 */ /* 0x000fca0000000000 */
[----:B0-----:R-:W-:-:S05]  /*123b0*/  @!P0 LEA R15, R18, R15, 0x18 ;  /* 0x0000000f120f8211 */ /* 0x001fca00078ec0ff */
[----:B------:R-:W-:-:S05]  /*123c0*/  @!P0 IMAD R8, R8, 0x4, R15 ;  /* 0x0000000408088824 */ /* 0x000fca00078e020f */
[----:B------:R1:W-:Y:S02]  /*123d0*/  @!P0 STS [R8], R17 ;  /* 0x0000001108008388 */ /* 0x0003e40000000800 */
.L_x_341:
[----:B------:R-:W-:Y:S05]  /*123e0*/  BSYNC B2 ;  /* 0x0000000000027941 */ /* 0x000fea0003800000 */
.L_x_340:
[----:B------:R-:W-:-:S05]  /*123f0*/  IMAD.WIDE R6, R5, 0x4, R6 ;  /* 0x0000000405067825 */ /* 0x000fca00078e0206 */
[----:B------:R-:W2:Y:S01]  /*12400*/  LDG.E R15, desc[UR8][R6.64] ;  /* 0x00000008060f7981 */ /* 0x000ea2000c1e1900 */
[----:B------:R-:W-:Y:S01]  /*12410*/  BSSY B2, `(.L_x_344) ;  /* 0x0000037000027945 */ /* 0x000fe20003800000 */
[C---:B--2---:R-:W-:Y:S02]  /*12420*/  ISETP.GE.AND P1, PT, R15.reuse, RZ, PT ;  /* 0x000000ff0f00720c */ /* 0x044fe40003f26270 */
[----:B01----:R-:W-:-:S04]  /*12430*/  LOP3.LUT R8, R15, 0x7ffffc00, RZ, 0xc, !PT ;  /* 0x7ffffc000f087812 */ /* 0x003fc800078e0cff */
        /* <DEDUP_REMOVED lines=31> */
.L_x_347:
[----:B------:R-:W-:Y:S05]  /*12630*/  BSYNC B3 ;  /* 0x0000000000037941 */ /* 0x000fea0003800000 */
.L_x_346:
        /* <DEDUP_REMOVED lines=20> */
.L_x_345:
[----:B------:R-:W-:Y:S05]  /*12780*/  BSYNC B2 ;  /* 0x0000000000027941 */ /* 0x000fea0003800000 */
.L_x_344:
        /* <DEDUP_REMOVED lines=36> */
.L_x_351:
[----:B------:R-:W-:Y:S05]  /*129d0*/  BSYNC B3 ;  /* 0x0000000000037941 */ /* 0x000fea0003800000 */
.L_x_350:
        /* <DEDUP_REMOVED lines=20> */
.L_x_349:
[----:B------:R-:W-:Y:S05]  /*12b20*/  BSYNC B2 ;  /* 0x0000000000027941 */ /* 0x000fea0003800000 */
.L_x_348:
[----:B------:R-:W-:Y:S02]  /*12b30*/  VIADD R4, R4, 0x800 ;  /* 0x0000080004047836 */ /* 0x000fe40000000000 */
[----:B------:R-:W-:-:S03]  /*12b40*/  IMAD.WIDE R6, R5, 0x4, R6 ;  /* 0x0000000405067825 */ /* 0x000fc600078e0206 */
[----:B------:R-:W-:Y:S01]  /*12b50*/  ISETP.GE.AND P0, PT, R4, R11, PT ;  /* 0x0000000b0400720c */ /* 0x000fe20003f06270 */
[----:B01----:R-:W-:-:S12]  /*12b60*/  IMAD.MOV.U32 R8, RZ, RZ, R6 ;  /* 0x000000ffff087224 */ /* 0x003fd800078e0006 */
[----:B------:R-:W-:Y:S05]  /*12b70*/  @!P0 BRA `(.L_x_352) ;  /* 0xfffffff000548947 */ /* 0x000fea000383ffff */
[----:B------:R-:W-:Y:S05]  /*12b80*/  BSYNC B1 ;  /* 0x0000000000017941 */ /* 0x000fea0003800000 */
.L_x_335:
[----:B------:R-:W-:Y:S05]  /*12b90*/  BRA `(.L_x_327) ;  /* 0x0000001800187947 */ /* 0x000fea0003800000 */
.L_x_326:
[----:B------:R-:W2:Y:S01]  /*12ba0*/  LDC R13, c[0x0][0x210] ;  /* 0x00008400ff0d7b82 */ /* 0x000ea20000000800 */
[----:B------:R-:W-:Y:S01]  /*12bb0*/  ULDC UR4, c[0x0][0x230] ;  /* 0x00008c0000047ab9 */ /* 0x000fe20000000800 */
[----:B------:R-:W-:Y:S01]  /*12bc0*/  ULDC UR10, c[0x0][0x238] ;  /* 0x00008e00000a7ab9 */ /* 0x000fe20000000800 */
[----:B------:R-:W-:Y:S01]  /*12bd0*/  IMAD.WIDE R10, R9, UR4, R2 ;  /* 0x00000004090a7c25 */ /* 0x000fe2000f8e0202 */
[----:B------:R-:W-:Y:S03]  /*12be0*/  BSSY B1, `(.L_x_353) ;  /* 0x0000100000017945 */ /* 0x000fe60003800000 */
        /* <DEDUP_REMOVED lines=18> */
[----:B-1----:R-:W-:Y:S02]  /*12d10*/  IMAD R8, R0, 0x4, R21 ;  /* 0x0000000400087824 */ /* 0x002fe400078e0215 */
[C---:B------:R-:W-:Y:S01]  /*12d20*/  LEA R6, P1, R18.reuse, R13, 0x2 ;  /* 0x0000000d12067211 */ /* 0x040fe200078210ff */
[----:B------:R-:W-:Y:S02]  /*12d30*/  IMAD.X R13, R11, 0x1, R23, P0 ;  /* 0x000000010b0d7824 */ /* 0x000fe400000e0617 */
[--C-:B------:R-:W-:Y:S02]  /*12d40*/  IMAD.MOV.U32 R20, RZ, RZ, R4.reuse ;  /* 0x000000ffff147224 */ /* 0x100fe400078e0004 */
[----:B------:R-:W-:Y:S01]  /*12d50*/  IMAD.MOV.U32 R25, RZ, RZ, R4 ;  /* 0x000000ffff197224 */ /* 0x000fe200078e0004 */
[----:B------:R-:W-:-:S07]  /*12d60*/  LEA.HI.X R18, R18, UR4, R13, 0x2, P1 ;  /* 0x0000000412127c11 */ /* 0x000fce00088f140d */
.L_x_371:
[----:B-1----:R-:W-:-:S04]  /*12d70*/  SHF.R.S64 R13, RZ, 0x1c, R25 ;  /* 0x0000001cff0d7819 */ /* 0x002fc80000001019 */
[----:B--2---:R-:W-:-:S04]  /*12d80*/  IADD3 R12, P0, R13, R6, RZ ;  /* 0x000000060d0c7210 */ /* 0x004fc80007f1e0ff */
[----:B------:R-:W-:-:S06]  /*12d90*/  LEA.HI.X.SX32 R13, R25, R18, 0x4, P0 ;  /* 0x00000012190d7211 */ /* 0x000fcc00000f26ff */
[----:B------:R-:W2:Y:S01]  /*12da0*/  LDG.E.128 R12, desc[UR8][R12.64] ;  /* 0x000000080c0c7981 */ /* 0x000ea2000c1e1d00 */
[----:B------:R-:W-:Y:S01]  /*12db0*/  BSSY B2, `(.L_x_355) ;  /* 0x0000036000027945 */ /* 0x000fe20003800000 */
[----:B------:R-:W-:Y:S01]  /*12dc0*/  IMAD R20, R20, 0x4, R17 ;  /* 0x0000000414147824 */ /* 0x000fe200078e0211 */
        /* <DEDUP_REMOVED lines=32> */
.L_x_358:
[----:B------:R-:W-:Y:S05]  /*12fd0*/  BSYNC B3 ;  /* 0x0000000000037941 */ /* 0x000fea0003800000 */
.L_x_357:
        /* <DEDUP_REMOVED lines=19> */
.L_x_356:
[----:B------:R-:W-:Y:S05]  /*13110*/  BSYNC B2 ;  /* 0x0000000000027941 */ /* 0x000fea0003800000 */
.L_x_355:
[C---:B------:R-:W-:Y:S01]  /*13120*/  ISETP.GE.AND P1, PT, R13.reuse, RZ, PT ;  /* 0x000000ff0d00720c */ /* 0x040fe20003f26270 */
[----:B------:R-:W-:Y:S01]  /*13130*/  BSSY B2, `(.L_x_359) ;  /* 0x0000036000027945 */ /* 0x000fe20003800000 */
[----:B------:R-:W-:-:S04]  /*13140*/  LOP3.LUT R12, R13, 0x7ffffc00, RZ, 0xc, !PT ;  /* 0x7ffffc000d0c7812 */ /* 0x000fc800078e0cff */
[----:B------:R-:W-:-:S04]  /*13150*/  SEL R12, R13, R12, !P1 ;  /* 0x0000000c0d0c7207 */ /* 0x000fc80004800000 */
[----:B-12---:R-:W-:-:S04]  /*13160*/  LOP3.LUT R27, R12, 0xfffffc00, RZ, 0xc0, !PT ;  /* 0xfffffc000c1b7812 */ /* 0x006fc800078ec0ff */
        /* <DEDUP_REMOVED lines=29> */
.L_x_362:
[----:B------:R-:W-:Y:S05]  /*13340*/  BSYNC B3 ;  /* 0x0000000000037941 */ /* 0x000fea0003800000 */
.L_x_361:
[----:B------:R-:W-:Y:S05]  /*13350*/  @P1 BRA `(.L_x_360) ;  /* 0x00000000004c1947 */ /* 0x000fea0003800000 */
[----:B------:R-:W2:Y:S01]  /*13360*/  S2R R27, SR_LANEID ;  /* 0x00000000001b7919 */ /* 0x000ea20000000000 */
[----:B------:R-:W-:Y:S02]  /*13370*/  VOTEU.ANY UR4, UPT, PT ;  /* 0x0000000000047886 */ /* 0x000fe400038e0100 */
[----:B------:R-:W2:Y:S01]  /*13380*/  FLO.U32 R22, UR4 ;  /* 0x0000000400167d00 */ /* 0x000ea200080e0000 */
[----:B------:R-:W3:Y:S07]  /*13390*/  S2R R24, SR_LTMASK ;  /* 0x0000000000187919 */ /* 0x000eee0000003900 */
[----:B-1----:R-:W1:Y:S01]  /*133a0*/  POPC R13, UR4 ;  /* 0x00000004000d7d09 */ /* 0x002e620008000000 */
[----:B--2---:R-:W-:-:S02]  /*133b0*/  ISETP.EQ.U32.AND P0, PT, R22, R27, PT ;  /* 0x0000001b1600720c */ /* 0x004fc40003f02070 */
[----:B---3--:R-:W-:-:S05]  /*133c0*/  LOP3.LUT R24, R24, UR4, RZ, 0xc0, !PT ;  /* 0x0000000418187c12 */ /* 0x008fca000f8ec0ff */
[----:B------:R-:W2:Y:S06]  /*133d0*/  POPC R27, R24 ;  /* 0x00000018001b7309 */ /* 0x000eac0000000000 */
[----:B-1----:R-:W1:Y:S04]  /*133e0*/  @P0 ATOMS.ADD R13, [R8+0x8a0], R13 ;  /* 0x0008a00d080d038c */ /* 0x002e680000000000 */
[----:B-1----:R-:W2:Y:S02]  /*133f0*/  SHFL.IDX PT, R12, R13, R22, 0x1f ;  /* 0x00001f160d0c7589 */ /* 0x002ea400000e0000 */
[----:B--2---:R-:W-:-:S05]  /*13400*/  IMAD.IADD R12, R12, 0x1, R27 ;  /* 0x000000010c0c7824 */ /* 0x004fca00078e021b */
[----:B------:R-:W-:-:S13]  /*13410*/  ISETP.GE.AND P0, PT, R12, UR10, PT ;  /* 0x0000000a0c007c0c */ /* 0x000fda000bf06270 */
[----:B------:R-:W1:Y:S01]  /*13420*/  @!P0 S2R R27, SR_CgaCtaId ;  /* 0x00000000001b8919 */ /* 0x000e620000008800 */
[----:B------:R-:W-:Y:S01]  /*13430*/  @!P0 MOV R26, 0x400 ;  /* 0x00000400001a8802 */ /* 0x000fe20000000f00 */
[----:B------:R-:W-:-:S04]  /*13440*/  @!P0 VIADD R29, R20, 0x1 ;  /* 0x00000001141d8836 */ /* 0x000fc80000000000 */
[----:B------:R-:W-:-:S05]  /*13450*/  @!P0 VIADD R26, R26, 0x4870 ;  /* 0x000048701a1a8836 */ /* 0x000fca0000000000 */
[----:B-1----:R-:W-:-:S05]  /*13460*/  @!P0 LEA R27, R27, R26, 0x18 ;  /* 0x0000001a1b1b8211 */ /* 0x002fca00078ec0ff */
[----:B------:R-:W-:-:S05]  /*13470*/  @!P0 IMAD R12, R12, 0x4, R27 ;  /* 0x000000040c0c8824 */ /* 0x000fca00078e021b */
[----:B------:R2:W-:Y:S02]  /*13480*/  @!P0 STS [R12], R29 ;  /* 0x0000001d0c008388 */ /* 0x0005e40000000800 */
.L_x_360:
[----:B------:R-:W-:Y:S05]  /*13490*/  BSYNC B2 ;  /* 0x0000000000027941 */ /* 0x000fea0003800000 */
.L_x_359:
[C---:B------:R-:W-:Y:S01]  /*134a0*/  ISETP.GE.AND P1, PT, R14.reuse, RZ, PT ;  /* 0x000000ff0e00720c */ /* 0x040fe20003f26270 */
[----:B------:R-:W-:Y:S01]  /*134b0*/  BSSY B2, `(.L_x_363) ;  /* 0x0000036000027945 */ /* 0x000fe20003800000 */
[----:B-1----:R-:W-:-:S04]  /*134c0*/  LOP3.LUT R13, R14, 0x7ffffc00, RZ, 0xc, !PT ;  /* 0x7ffffc000e0d7812 */ /* 0x002fc800078e0cff */
        /* <DEDUP_REMOVED lines=12> */
[----:B------:R-:W3:Y:S01]  /*13590*/  S2UR UR6, SR_CgaCtaId ;  /* 0x00000000000679c3 */ /* 0x000ee20000008800 */
[----:B------:R-:W-:Y:S01]  /*135a0*/  VOTEU.ANY UR7, UPT, PT ;  /* 0x0000000000077886 */ /* 0x000fe200038e0100 */
[----:B------:R-:W-:Y:S01]  /*135b0*/  UMOV UR4, 0x400 ;  /* 0x0000040000047882 */ /* 0x000fe20000000000 */
[----:B------:R-:W1:Y:S01]  /*135c0*/  FLO.U32 R22, UR7 ;  /* 0x0000000700167d00 */ /* 0x000e6200080e0000 */
[----:B------:R-:W-:Y:S01]  /*135d0*/  UIADD3 UR5, UR4, 0x4868, URZ ;  /* 0x0000486804057890 */ /* 0x000fe2000fffe03f */
[----:B------:R-:W4:Y:S01]  /*135e0*/  S2R R24, SR_LTMASK ;  /* 0x0000000000187919 */ /* 0x000f220000003900 */
[----:B------:R-:W-:-:S05]  /*135f0*/  UIADD3 UR4, UR4, 0x4870, URZ ;  /* 0x0000487004047890 */ /* 0x000fca000fffe03f */
[----:B------:R-:W5:Y:S01]  /*13600*/  POPC R14, UR7 ;  /* 0x00000007000e7d09 */ /* 0x000f620008000000 */
[----:B---3--:R-:W-:Y:S02]  /*13610*/  ULEA UR5, UR6, UR5, 0x18 ;  /* 0x0000000506057291 */ /* 0x008fe4000f8ec03f */
[----:B------:R-:W-:Y:S01]  /*13620*/  ULEA UR4, UR6, UR4, 0x18 ;  /* 0x0000000406047291 */ /* 0x000fe2000f8ec03f */
[----:B-1----:R-:W-:Y:S02]  /*13630*/  ISETP.EQ.U32.AND P0, PT, R22, R13, PT ;  /* 0x0000000d1600720c */ /* 0x002fe40003f02070 */
[----:B----4-:R-:W-:-:S04]  /*13640*/  LOP3.LUT R24, R24, UR7, RZ, 0xc0, !PT ;  /* 0x0000000718187c12 */ /* 0x010fc8000f8ec0ff */
[----:B------:R-:W1:Y:S07]  /*13650*/  POPC R13, R24 ;  /* 0x00000018000d7309 */ /* 0x000e6e0000000000 */
[----:B-----5:R-:W2:Y:S04]  /*13660*/  @P0 ATOMS.ADD R27, [UR5], R14 ;  /* 0x0000000eff1b098c */ /* 0x020ea80008000005 */
[----:B--2---:R-:W1:Y:S02]  /*13670*/  SHFL.IDX PT, R12, R27, R22, 0x1f ;  /* 0x00001f161b0c7589 */ /* 0x004e6400000e0000 */
[----:B-1----:R-:W-:-:S02]  /*13680*/  IMAD.IADD R12, R12, 0x1, R13 ;  /* 0x000000010c0c7824 */ /* 0x002fc400078e020d */
[----:B------:R-:W-:-:S03]  /*13690*/  VIADD R13, R20, 0x2 ;  /* 0x00000002140d7836 */ /* 0x000fc60000000000 */
[----:B------:R-:W-:-:S05]  /*136a0*/  LEA R12, R12, UR4, 0x2 ;  /* 0x000000040c0c7c11 */ /* 0x000fca000f8e10ff */
[----:B------:R1:W-:Y:S02]  /*136b0*/  STS [R12], R13 ;  /* 0x0000000d0c007388 */ /* 0x0003e40000000800 */
.L_x_366:
[----:B------:R-:W-:Y:S05]  /*136c0*/  BSYNC B3 ;  /* 0x0000000000037941 */ /* 0x000fea0003800000 */
.L_x_365:
[----:B------:R-:W-:Y:S05]  /*136d0*/  @P1 BRA `(.L_x_364) ;  /* 0x00000000004c1947 */ /* 0x000fea0003800000 */
[----:B------:R-:W3:Y:S01]  /*136e0*/  S2R R27, SR_LANEID ;  /* 0x00000000001b7919 */ /* 0x000ee20000000000 */
[----:B------:R-:W-:Y:S02]  /*136f0*/  VOTEU.ANY UR4, UPT, PT ;  /* 0x0000000000047886 */ /* 0x000fe400038e0100 */
[----:B------:R-:W3:Y:S01]  /*13700*/  FLO.U32 R14, UR4 ;  /* 0x00000004000e7d00 */ /* 0x000ee200080e0000 */
[----:B------:R-:W4:Y:S07]  /*13710*/  S2R R22, SR_LTMASK ;  /* 0x0000000000167919 */ /* 0x000f2e0000003900 */
[----:B-1----:R-:W1:Y:S01]  /*13720*/  POPC R13, UR4 ;  /* 0x00000004000d7d09 */ /* 0x002e620008000000 */
[----:B---3--:R-:W-:-:S02]  /*13730*/  ISETP.EQ.U32.AND P0, PT, R14, R27, PT ;  /* 0x0000001b0e00720c */ /* 0x008fc40003f02070 */
[----:B----4-:R-:W-:-:S05]  /*13740*/  LOP3.LUT R22, R22, UR4, RZ, 0xc0, !PT ;  /* 0x0000000416167c12 */ /* 0x010fca000f8ec0ff */
[----:B------:R-:W3:Y:S06]  /*13750*/  POPC R27, R22 ;  /* 0x00000016001b7309 */ /* 0x000eec0000000000 */
[----:B-1----:R-:W2:Y:S04]  /*13760*/  @P0 ATOMS.ADD R13, [R8+0x8a0], R13 ;  /* 0x0008a00d080d038c */ /* 0x002ea80000000000 */
[----:B--2---:R-:W3:Y:S02]  /*13770*/  SHFL.IDX PT, R12, R13, R14, 0x1f ;  /* 0x00001f0e0d0c7589 */ /* 0x004ee400000e0000 */
[----:B---3--:R-:W-:-:S05]  /*13780*/  IMAD.IADD R12, R12, 0x1, R27 ;  /* 0x000000010c0c7824 */ /* 0x008fca00078e021b */
        /* <DEDUP_REMOVED lines=8> */
.L_x_364:
[----:B------:R-:W-:Y:S05]  /*13810*/  BSYNC B2 ;  /* 0x0000000000027941 */ /* 0x000fea0003800000 */
.L_x_363:
[C---:B------:R-:W-:Y:S01]  /*13820*/  ISETP.GE.AND P1, PT, R15.reuse, RZ, PT ;  /* 0x000000ff0f00720c */ /* 0x040fe20003f26270 */
[----:B------:R-:W-:Y:S01]  /*13830*/  BSSY B2, `(.L_x_367) ;  /* 0x0000036000027945 */ /* 0x000fe20003800000 */
[----:B-123--:R-:W-:-:S04]  /*13840*/  LOP3.LUT R12, R15, 0x7ffffc00, RZ, 0xc, !PT ;  /* 0x7ffffc000f0c7812 */ /* 0x00efc800078e0cff */
        /* <DEDUP_REMOVED lines=31> */
.L_x_370:
[----:B------:R-:W-:Y:S05]  /*13a40*/  BSYNC B3 ;  /* 0x0000000000037941 */ /* 0x000fea0003800000 */
.L_x_369:
[----:B------:R-:W-:Y:S05]  /*13a50*/  @P1 BRA `(.L_x_368) ;  /* 0x00000000004c1947 */ /* 0x000fea0003800000 */
[----:B------:R-:W2:Y:S01]  /*13a60*/  S2R R15, SR_LANEID ;  /* 0x00000000000f7919 */ /* 0x000ea20000000000 */
[----:B------:R-:W-:Y:S02]  /*13a70*/  VOTEU.ANY UR4, UPT, PT ;  /* 0x0000000000047886 */ /* 0x000fe400038e0100 */
[----:B------:R-:W2:Y:S08]  /*13a80*/  FLO.U32 R14, UR4 ;  /* 0x00000004000e7d00 */ /* 0x000eb000080e0000 */
[----:B-1----:R-:W1:Y:S01]  /*13a90*/  POPC R13, UR4 ;  /* 0x00000004000d7d09 */ /* 0x002e620008000000 */
[----:B--2---:R-:W-:-:S02]  /*13aa0*/  ISETP.EQ.U32.AND P0, PT, R14, R15, PT ;  /* 0x0000000f0e00720c */ /* 0x004fc40003f02070 */
[----:B------:R-:W2:Y:S11]  /*13ab0*/  S2R R15, SR_LTMASK ;  /* 0x00000000000f7919 */ /* 0x000eb60000003900 */
[----:B-1----:R-:W1:Y:S01]  /*13ac0*/  @P0 ATOMS.ADD R13, [R8+0x8a0], R13 ;  /* 0x0008a00d080d038c */ /* 0x002e620000000000 */
[----:B--2---:R-:W-:-:S03]  /*13ad0*/  LOP3.LUT R15, R15, UR4, RZ, 0xc0, !PT ;  /* 0x000000040f0f7c12 */ /* 0x004fc6000f8ec0ff */
[----:B-1----:R-:W1:Y:S03]  /*13ae0*/  SHFL.IDX PT, R12, R13, R14, 0x1f ;  /* 0x00001f0e0d0c7589 */ /* 0x002e6600000e0000 */
[----:B------:R-:W1:Y:S02]  /*13af0*/  POPC R15, R15 ;  /* 0x0000000f000f7309 */ /* 0x000e640000000000 */
[----:B-1----:R-:W-:-:S05]  /*13b00*/  IMAD.IADD R12, R12, 0x1, R15 ;  /* 0x000000010c0c7824 */ /* 0x002fca00078e020f */
        /* <DEDUP_REMOVED lines=8> */
.L_x_368:
[----:B------:R-:W-:Y:S05]  /*13b90*/  BSYNC B2 ;  /* 0x0000000000027941 */ /* 0x000fea0003800000 */
.L_x_367:
[----:B------:R-:W-:-:S04]  /*13ba0*/  VIADD R20, R25, 0x200 ;  /* 0x0000020019147836 */ /* 0x000fc80000000000 */
[----:B------:R-:W-:Y:S01]  /*13bb0*/  IMAD.MOV.U32 R25, RZ, RZ, R20 ;  /* 0x000000ffff197224 */ /* 0x000fe200078e0014 */
[----:B------:R-:W-:-:S13]  /*13bc0*/  ISETP.GT.AND P0, PT, R19, R20, PT ;  /* 0x000000141300720c */ /* 0x000fda0003f04270 */
[----:B------:R-:W-:Y:S05]  /*13bd0*/  @P0 BRA `(.L_x_371) ;  /* 0xfffffff000640947 */ /* 0x000fea000383ffff */
.L_x_354:
[----:B------:R-:W-:Y:S05]  /*13be0*/  BSYNC B1 ;  /* 0x0000000000017941 */ /* 0x000fea0003800000 */
.L_x_353:
[----:B------:R-:W-:Y:S01]  /*13bf0*/  ISETP.GT.U32.AND P0, PT, R17, R4, PT ;  /* 0x000000041100720c */ /* 0x000fe20003f04070 */
[----:B------:R-:W-:Y:S03]  /*13c00*/  BSSY B1, `(.L_x_372) ;  /* 0x000003f000017945 */ /* 0x000fe60003800000 */
[----:B------:R-:W-:-:S13]  /*13c10*/  ISETP.GT.U32.AND.EX P0, PT, R23, RZ, PT, P0 ;  /* 0x000000ff1700720c */ /* 0x000fda0003f04100 */
[----:B------:R-:W-:Y:S05]  /*13c20*/  @!P0 BRA `(.L_x_373) ;  /* 0x0000000000f08947 */ /* 0x000fea0003800000 */
[----:B------:R-:W-:Y:S01]  /*13c30*/  IADD3 R6, P0, R10, R4, RZ ;  /* 0x000000040a067210 */ /* 0x000fe20007f1e0ff */
[----:B------:R-:W-:-:S04]  /*13c40*/  ULDC.64 UR4, c[0x0][0x210] ;  /* 0x0000840000047ab9 */ /* 0x000fc80000000a00 */
[----:B-1----:R-:W-:Y:S01]  /*13c50*/  IMAD.X R13, RZ, RZ, R11, P0 ;  /* 0x000000ffff0d7224 */ /* 0x002fe200000e060b */
[----:B--2---:R-:W-:-:S04]  /*13c60*/  LEA R12, P0, R6, UR4, 0x2 ;  /* 0x00000004060c7c11 */ /* 0x004fc8000f8010ff */
[----:B------:R-:W-:-:S05]  /*13c70*/  LEA.HI.X R13, R6, UR5, R13, 0x2, P0 ;  /* 0x00000005060d7c11 */ /* 0x000fca00080f140d */
[----:B------:R-:W2:Y:S02]  /*13c80*/  LDG.E R12, desc[UR8][R12.64] ;  /* 0x000000080c0c7981 */ /* 0x000ea4000c1e1900 */
        /* <DEDUP_REMOVED lines=32> */
.L_x_375:
[----:B------:R-:W-:Y:S05]  /*13e90*/  BSYNC B2 ;  /* 0x0000000000027941 */ /* 0x000fea0003800000 */
.L_x_374:
[----:B------:R-:W-:Y:S05]  /*13ea0*/  @P1 BRA `(.L_x_373) ;  /* 0x0000000000501947 */ /* 0x000fea0003800000 */
[----:B-1----:R-:W1:Y:S01]  /*13eb0*/  S2R R13, SR_LANEID ;  /* 0x00000000000d7919 */ /* 0x002e620000000000 */
[----:B------:R-:W-:Y:S01]  /*13ec0*/  VOTEU.ANY UR4, UPT, PT ;  /* 0x0000000000047886 */ /* 0x000fe200038e0100 */
[----:B------:R-:W-:Y:S01]  /*13ed0*/  IMAD R15, R0, 0x4, R21 ;  /* 0x00000004000f7824 */ /* 0x000fe200078e0215 */
[----:B------:R-:W1:Y:S01]  /*13ee0*/  FLO.U32 R12, UR4 ;  /* 0x00000004000c7d00 */ /* 0x000e6200080e0000 */
[----:B------:R-:W2:Y:S07]  /*13ef0*/  S2R R14, SR_LTMASK ;  /* 0x00000000000e7919 */ /* 0x000eae0000003900 */
[----:B------:R-:W3:Y:S01]  /*13f00*/  POPC R8, UR4 ;  /* 0x0000000400087d09 */ /* 0x000ee20008000000 */
[----:B-1----:R-:W-:-:S02]  /*13f10*/  ISETP.EQ.U32.AND P0, PT, R12, R13, PT ;  /* 0x0000000d0c00720c */ /* 0x002fc40003f02070 */
[----:B--2---:R-:W-:Y:S01]  /*13f20*/  LOP3.LUT R14, R14, UR4, RZ, 0xc0, !PT ;  /* 0x000000040e0e7c12 */ /* 0x004fe2000f8ec0ff */
[----:B------:R-:W-:-:S04]  /*13f30*/  ULDC UR4, c[0x0][0x238] ;  /* 0x00008e0000047ab9 */ /* 0x000fc80000000800 */
        /* <DEDUP_REMOVED lines=11> */
.L_x_373:
[----:B------:R-:W-:Y:S05]  /*13ff0*/  BSYNC B1 ;  /* 0x0000000000017941 */ /* 0x000fea0003800000 */
.L_x_372:
[----:B-1-3--:R-:W-:-:S04]  /*14000*/  IMAD.IADD R4, R17, 0x1, R4 ;  /* 0x0000000111047824 */ /* 0x00afc800078e0204 */
        /* <DEDUP_REMOVED lines=8> */
[----:B------:R-:W3:Y:S02]  /*14090*/  LDG.E R4, desc[UR8][R4.64] ;  /* 0x0000000804047981 */ /* 0x000ee4000c1e1900 */
        /* <DEDUP_REMOVED lines=18> */
[----:B------:R-:W-:Y:S02]  /*141c0*/  UIADD3 UR5, UR4, 0x4868, URZ ;  /* 0x0000486804057890 */ /* 0x000fe4000fffe03f */
[----:B------:R-:W-:-:S05]  /*141d0*/  UIADD3 UR4, UR4, 0x4870, URZ ;  /* 0x0000487004047890 */ /* 0x000fca000fffe03f */
[----:B------:R-:W4:Y:S01]  /*141e0*/  POPC R5, UR7 ;  /* 0x0000000700057d09 */ /* 0x000f220008000000 */
[----:B---3--:R-:W-:Y:S02]  /*141f0*/  ULEA UR5, UR6, UR5, 0x18 ;  /* 0x0000000506057291 */ /* 0x008fe4000f8ec03f */
[----:B------:R-:W-:Y:S01]  /*14200*/  ULEA UR4, UR6, UR4, 0x18 ;  /* 0x0000000406047291 */ /* 0x000fe2000f8ec03f */
[----:B-1----:R-:W-:Y:S02]  /*14210*/  ISETP.EQ.U32.AND P0, PT, R6, R7, PT ;  /* 0x000000070600720c */ /* 0x002fe40003f02070 */
[----:B------:R-:W1:Y:S11]  /*14220*/  S2R R7, SR_LTMASK ;  /* 0x0000000000077919 */ /* 0x000e760000003900 */
[----:B----4-:R-:W3:Y:S01]  /*14230*/  @P0 ATOMS.ADD R5, [UR5], R5 ;  /* 0x00000005ff05098c */ /* 0x010ee20008000005 */
[----:B-1----:R-:W-:-:S03]  /*14240*/  LOP3.LUT R7, R7, UR7, RZ, 0xc0, !PT ;  /* 0x0000000707077c12 */ /* 0x002fc6000f8ec0ff */
[----:B---3--:R-:W1:Y:S03]  /*14250*/  SHFL.IDX PT, R4, R5, R6, 0x1f ;  /* 0x00001f0605047589 */ /* 0x008e6600000e0000 */
[----:B------:R-:W1:Y:S02]  /*14260*/  POPC R7, R7 ;  /* 0x0000000700077309 */ /* 0x000e640000000000 */
[----:B-1----:R-:W-:-:S05]  /*14270*/  IMAD.IADD R4, R4, 0x1, R7 ;  /* 0x0000000104047824 */ /* 0x002fca00078e0207 */
[----:B------:R-:W-:-:S05]  /*14280*/  LEA R4, R4, UR4, 0x2 ;  /* 0x0000000404047c11 */ /* 0x000fca000f8e10ff */
[----:B------:R1:W-:Y:S02]  /*14290*/  STS [R4], R19 ;  /* 0x0000001304007388 */ /* 0x0003e40000000800 */
.L_x_377:
[----:B------:R-:W-:Y:S05]  /*142a0*/  BSYNC B1 ;  /* 0x0000000000017941 */ /* 0x000fea0003800000 */
.L_x_376:
[----:B------:R-:W-:Y:S05]  /*142b0*/  @P1 BRA `(.L_x_327) ;  /* 0x0000000000501947 */ /* 0x000fea0003800000 */
[----:B------:R-:W3:Y:S01]  /*142c0*/  S2R R6, SR_LANEID ;  /* 0x0000000000067919 */ /* 0x000ee20000000000 */
[----:B------:R-:W-:Y:S01]  /*142d0*/  VOTEU.ANY UR4, UPT, PT ;  /* 0x0000000000047886 */ /* 0x000fe200038e0100 */
[----:B0-----:R-:W-:Y:S01]  /*142e0*/  IMAD R21, R0, 0x4, R21 ;  /* 0x0000000400157824 */ /* 0x001fe200078e0215 */
[----:B------:R-:W3:Y:S08]  /*142f0*/  FLO.U32 R5, UR4 ;  /* 0x0000000400057d00 */ /* 0x000ef000080e0000 */
[----:B-1----:R-:W0:Y:S01]  /*14300*/  POPC R4, UR4 ;  /* 0x0000000400047d09 */ /* 0x002e220008000000 */
[----:B---3--:R-:W-:-:S02]  /*14310*/  ISETP.EQ.U32.AND P0, PT, R5, R6, PT ;  /* 0x000000060500720c */ /* 0x008fc40003f02070 */
[----:B------:R-:W1:Y:S11]  /*14320*/  S2R R6, SR_LTMASK ;  /* 0x0000000000067919 */ /* 0x000e760000003900 */
[----:B0-----:R-:W0:Y:S01]  /*14330*/  @P0 ATOMS.ADD R4, [R21+0x8a0], R4 ;  /* 0x0008a0041504038c */ /* 0x001e220000000000 */
[----:B-1----:R-:W-:Y:S01]  /*14340*/  LOP3.LUT R6, R6, UR4, RZ, 0xc0, !PT ;  /* 0x0000000406067c12 */ /* 0x002fe2000f8ec0ff */
[----:B------:R-:W-:-:S02]  /*14350*/  ULDC UR4, c[0x0][0x238] ;  /* 0x00008e0000047ab9 */ /* 0x000fc40000000800 */
[----:B0-----:R-:W0:Y:S01]  /*14360*/  SHFL.IDX PT, R0, R4, R5, 0x1f ;  /* 0x00001f0504007589 */ /* 0x001e2200000e0000 */
[----:B------:R-:W0:Y:S02]  /*14370*/  POPC R7, R6 ;  /* 0x0000000600077309 */ /* 0x000e240000000000 */
        /* <DEDUP_REMOVED lines=8> */
.L_x_327:
[----:B------:R-:W-:Y:S05]  /*14400*/  BSYNC B0 ;  /* 0x0000000000007941 */ /* 0x000fea0003800000 */
.L_x_325:
[----:B------:R-:W-:Y:S06]  /*14410*/  BAR.SYNC.DEFER_BLOCKING 0x0 ;  /* 0x0000000000007b1d */ /* 0x000fec0000010000 */
.L_x_281:
[----:B-1--4-:R-:W1:Y:S01]  /*14420*/  S2R R4, SR_TID.X ;  /* 0x0000000000047919 */ /* 0x012e620000002100 */
[----:B---3--:R-:W1:Y:S02]  /*14430*/  LDC R0, c[0x0][0x238] ;  /* 0x00008e00ff007b82 */ /* 0x008e640000000800 */
[----:B-1----:R-:W-:-:S13]  /*14440*/  ISETP.GE.AND P0, PT, R4, R0, PT ;  /* 0x000000000400720c */ /* 0x002fda0003f06270 */
[----:B------:R-:W-:Y:S05]  /*14450*/  @P0 EXIT ;  /* 0x000000000000094d */ /* 0x000fea0003800000 */
[----:B------:R-:W1:Y:S01]  /*14460*/  LDC R6, c[0x0][0x234] ;  /* 0x00008d00ff067b82 */ /* 0x000e620000000800 */
[----:B------:R-:W-:-:S05]  /*14470*/  IMAD.MOV.U32 R7, RZ, RZ, R4 ;  /* 0x000000ffff077224 */ /* 0x000fca00078e0004 */
[----:B------:R-:W-:-:S05]  /*14480*/  LOP3.LUT R11, RZ, R7, RZ, 0x33, !PT ;  /* 0x00000007ff0b7212 */ /* 0x000fca00078e33ff */
[----:B------:R-:W-:Y:S01]  /*14490*/  IMAD.IADD R11, R11, 0x1, R0 ;  /* 0x000000010b0b7824 */ /* 0x000fe200078e0200 */
[----:B-1----:R-:W-:-:S04]  /*144a0*/  ISETP.NE.AND P0, PT, R6, 0x1, PT ;  /* 0x000000010600780c */ /* 0x002fc80003f05270 */
[----:B------:R-:W-:-:S04]  /*144b0*/  LEA.HI R6, R11, 0x1, RZ, 0x17 ;  /* 0x000000010b067811 */ /* 0x000fc800078fb8ff */
[----:B------:R-:W-:-:S05]  /*144c0*/  LOP3.LUT R8, R6, 0x3, RZ, 0xc0, !PT ;  /* 0x0000000306087812 */ /* 0x000fca00078ec0ff */
[----:B------:R-:W-:Y:S05]  /*144d0*/  @!P0 BRA `(.L_x_378) ;  /* 0x0000000800708947 */ /* 0x000fea0003800000 */
[----:B------:R-:W-:Y:S01]  /*144e0*/  ISETP.NE.AND P0, PT, R8, RZ, PT ;  /* 0x000000ff0800720c */ /* 0x000fe20003f05270 */
[----:B------:R-:W-:Y:S01]  /*144f0*/  BSSY B0, `(.L_x_379) ;  /* 0x000001b000007945 */ /* 0x000fe20003800000 */
[----:B------:R-:W-:Y:S01]  /*14500*/  ISETP.GE.U32.AND P1, PT, R11, 0x600, PT ;  /* 0x000006000b00780c */ /* 0x000fe20003f26070 */
[----:B------:R-:W-:-:S10]  /*14510*/  IMAD.MOV.U32 R6, RZ, RZ, R4 ;  /* 0x000000ffff067224 */ /* 0x000fd400078e0004 */
[----:B------:R-:W-:Y:S05]  /*14520*/  @!P0 BRA `(.L_x_380) ;  /* 0x00000000005c8947 */ /* 0x000fea0003800000 */
[----:B------:R-:W1:Y:S01]  /*14530*/  S2UR UR5, SR_CgaCtaId ;  /* 0x00000000000579c3 */ /* 0x000e620000008800 */
[--C-:B------:R-:W-:Y:S01]  /*14540*/  SHF.R.S32.HI R5, RZ, 0x1f, R4.reuse ;  /* 0x0000001fff057819 */ /* 0x100fe20000011404 */
[----:B------:R-:W-:Y:S01]  /*14550*/  UMOV UR4, 0x400 ;  /* 0x0000040000047882 */ /* 0x000fe20000000000 */
[----:B------:R-:W-:Y:S01]  /*14560*/  ULDC.64 UR6, c[0x0][0x228] ;  /* 0x00008a0000067ab9 */ /* 0x000fe20000000a00 */
[----:B------:R-:W-:Y:S01]  /*14570*/  UIADD3 UR4, UR4, 0x4870, URZ ;  /* 0x0000487004047890 */ /* 0x000fe2000fffe03f */
[--C-:B------:R-:W-:Y:S02]  /*14580*/  IMAD.MOV.U32 R6, RZ, RZ, R4.reuse ;  /* 0x000000ffff067224 */ /* 0x100fe400078e0004 */
[----:B------:R-:W-:-:S03]  /*14590*/  IMAD.WIDE R10, R9, R0, R4 ;  /* 0x00000000090a7225 */ /* 0x000fc600078e0204 */
[----:B--2---:R-:W-:-:S04]  /*145a0*/  LEA R12, P0, R10, UR6, 0x2 ;  /* 0x000000060a0c7c11 */ /* 0x004fc8000f8010ff */
[----:B------:R-:W-:Y:S01]  /*145b0*/  LEA.HI.X R13, R10, UR7, R11, 0x2, P0 ;  /* 0x000000070a0d7c11 */ /* 0x000fe200080f140b */
[----:B-1----:R-:W-:-:S06]  /*145c0*/  ULEA UR4, UR5, UR4, 0x18 ;  /* 0x0000000405047291 */ /* 0x002fcc000f8ec03f */
[----:B------:R-:W-:-:S07]  /*145d0*/  LEA R7, R4, UR4, 0x2 ;  /* 0x0000000404077c11 */ /* 0x000fce000f8e10ff */
.L_x_381:
[----:B-1----:R1:W2:Y:S01]  /*145e0*/  LDS R5, [R7] ;  /* 0x0000000007057984 */ /* 0x0022a20000000800 */
[----:B------:R-:W-:Y:S01]  /*145f0*/  IMAD.MOV.U32 R4, RZ, RZ, R12 ;  /* 0x000000ffff047224 */ /* 0x000fe200078e000c */
[----:B------:R-:W-:Y:S01]  /*14600*/  IADD3 R12, P2, R12, 0x800, RZ ;  /* 0x000008000c0c7810 */ /* 0x000fe20007f5e0ff */
[----:B------:R-:W-:Y:S02]  /*14610*/  VIADD R8, R8, 0xffffffff ;  /* 0xffffffff08087836 */ /* 0x000fe40000000000 */
[----:B------:R-:W-:-:S03]  /*14620*/  VIADD R6, R6, 0x200 ;  /* 0x0000020006067836 */ /* 0x000fc60000000000 */
[----:B------:R-:W-:Y:S01]  /*14630*/  ISETP.NE.AND P0, PT, R8, RZ, PT ;  /* 0x000000ff0800720c */ /* 0x000fe20003f05270 */
[----:B-1----:R-:W-:Y:S02]  /*14640*/  VIADD R7, R7, 0x800 ;  /* 0x0000080007077836 */ /* 0x002fe40000000000 */
[----:B--2---:R-:W-:Y:S02]  /*14650*/  IMAD.IADD R11, R5, 0x1, -R2 ;  /* 0x00000001050b7824 */ /* 0x004fe400078e0a02 */
[--C-:B------:R-:W-:Y:S02]  /*14660*/  IMAD.MOV.U32 R5, RZ, RZ, R13.reuse ;  /* 0x000000ffff057224 */ /* 0x100fe400078e000d */
[----:B------:R-:W-:-:S03]  /*14670*/  IMAD.X R13, RZ, RZ, R13, P2 ;  /* 0x000000ffff0d7224 */ /* 0x000fc600010e060d */
[----:B------:R1:W-:Y:S03]  /*14680*/  STG.E desc[UR8][R4.64], R11 ;  /* 0x0000000b04007986 */ /* 0x0003e6000c101908 */
[----:B------:R-:W-:Y:S05]  /*14690*/  @P0 BRA `(.L_x_381) ;  /* 0xfffffffc00d00947 */ /* 0x000fea000383ffff */
.L_x_380:
[----:B------:R-:W-:Y:S05]  /*146a0*/  BSYNC B0 ;  /* 0x0000000000007941 */ /* 0x000fea0003800000 */
.L_x_379:
[----:B------:R-:W-:Y:S05]  /*146b0*/  @!P1 EXIT ;  /* 0x000000000000994d */ /* 0x000fea0003800000 */
[----:B------:R-:W3:Y:S01]  /*146c0*/  S2UR UR5, SR_CgaCtaId ;  /* 0x00000000000579c3 */ /* 0x000ee20000008800 */
[--C-:B-1----:R-:W-:Y:S01]  /*146d0*/  IMAD.IADD R5, R0, 0x1, -R6.reuse ;  /* 0x0000000100057824 */ /* 0x102fe200078e0a06 */
[--C-:B------:R-:W-:Y:S01]  /*146e0*/  SHF.R.S32.HI R7, RZ, 0x1f, R6.reuse ;  /* 0x0000001fff077819 */ /* 0x100fe20000011406 */
[----:B------:R-:W-:Y:S01]  /*146f0*/  UMOV UR4, 0x400 ;  /* 0x0000040000047882 */ /* 0x000fe20000000000 */
[----:B------:R-:W-:Y:S01]  /*14700*/  ULDC.64 UR6, c[0x0][0x228] ;  /* 0x00008a0000067ab9 */ /* 0x000fe20000000a00 */
[----:B------:R-:W-:Y:S01]  /*14710*/  UIADD3 UR4, UR4, 0x4870, URZ ;  /* 0x0000487004047890 */ /* 0x000fe2000fffe03f */
[----:B------:R-:W-:Y:S01]  /*14720*/  ISETP.GT.AND P1, PT, R5, 0x1800, PT ;  /* 0x000018000500780c */ /* 0x000fe20003f24270 */
[----:B------:R-:W-:Y:S01]  /*14730*/  IMAD.WIDE R8, R9, R0, R6 ;  /* 0x0000000009087225 */ /* 0x000fe200078e0206 */
[----:B------:R-:W-:Y:S02]  /*14740*/  BSSY B0, `(.L_x_382) ;  /* 0x0000042000007945 */ /* 0x000fe40003800000 */
[----:B------:R-:W-:-:S04]  /*14750*/  LEA R4, P0, R8, UR6, 0x2 ;  /* 0x0000000608047c11 */ /* 0x000fc8000f8010ff */
[----:B------:R-:W-:Y:S02]  /*14760*/  LEA.HI.X R5, R8, UR7, R9, 0x2, P0 ;  /* 0x0000000708057c11 */ /* 0x000fe400080f1409 */
[----:B------:R-:W-:Y:S01]  /*14770*/  PLOP3.LUT P0, PT, PT, PT, PT, 0x80, 0x0 ;  /* 0x000000000000781c */ /* 0x000fe20003f0f070 */
[----:B---3--:R-:W-:-:S06]  /*14780*/  ULEA UR4, UR5, UR4, 0x18 ;  /* 0x0000000405047291 */ /* 0x008fcc000f8ec03f */
[----:B------:R-:W-:-:S05]  /*14790*/  LEA R7, R6, UR4, 0x2 ;  /* 0x0000000406077c11 */ /* 0x000fca000f8e10ff */
[----:B------:R-:W-:Y:S01]  /*147a0*/  VIADD R7, R7, 0x1000 ;  /* 0x0000100007077836 */ /* 0x000fe20000000000 */
[----:B------:R-:W-:Y:S06]  /*147b0*/  @!P1 BRA `(.L_x_383) ;  /* 0x0000000000e89947 */ /* 0x000fec0003800000 */
[----:B------:R-:W-:Y:S01]  /*147c0*/  PLOP3.LUT P0, PT, PT, PT, PT, 0x8, 0x0 ;  /* 0x000000000000781c */ /* 0x000fe20003f0e170 */
[----:B------:R-:W-:-:S12]  /*147d0*/  VIADD R41, R0, 0xffffe800 ;  /* 0xffffe80000297836 */ /* 0x000fd80000000000 */
.L_x_384:
[----:B------:R-:W1:Y:S01]  /*147e0*/  LDS R9, [R7+-0x1000] ;  /* 0xfff0000007097984 */ /* 0x000e620000000800 */
[----:B------:R-:W-:Y:S01]  /*147f0*/  VIADD R6, R6, 0x2000 ;  /* 0x0000200006067836 */ /* 0x000fe20000000000 */
[----:B------:R-:W-:Y:S02]  /*14800*/  IADD3 R8, P2, R4, 0x8000, RZ ;  /* 0x0000800004087810 */ /* 0x000fe40007f5e0ff */
[----:B------:R-:W3:Y:S02]  /*14810*/  LDS R11, [R7+-0x800] ;  /* 0xfff80000070b7984 */ /* 0x000ee40000000800 */
[----:B------:R-:W-:Y:S02]  /*14820*/  ISETP.GE.AND P1, PT, R6, R41, PT ;  /* 0x000000290600720c */ /* 0x000fe40003f26270 */
[----:B------:R-:W4:Y:S04]  /*14830*/  LDS R13, [R7] ;  /* 0x00000000070d7984 */ /* 0x000f280000000800 */
[----:B------:R-:W5:Y:S04]  /*14840*/  LDS R15, [R7+0x800] ;  /* 0x00080000070f7984 */ /* 0x000f680000000800 */
[----:B------:R-:W5:Y:S04]  /*14850*/  LDS R17, [R7+0x1000] ;  /* 0x0010000007117984 */ /* 0x000f680000000800 */
[----:B------:R-:W5:Y:S04]  /*14860*/  LDS R19, [R7+0x1800] ;  /* 0x0018000007137984 */ /* 0x000f680000000800 */
[----:B0-----:R-:W0:Y:S04]  /*14870*/  LDS R21, [R7+0x2000] ;  /* 0x0020000007157984 */ /* 0x001e280000000800 */
[----:B------:R-:W0:Y:S04]  /*14880*/  LDS R23, [R7+0x2800] ;  /* 0x0028000007177984 */ /* 0x000e280000000800 */
[----:B------:R-:W0:Y:S04]  /*14890*/  LDS R25, [R7+0x3000] ;  /* 0x0030000007197984 */ /* 0x000e280000000800 */
[----:B------:R-:W0:Y:S04]  /*148a0*/  LDS R27, [R7+0x3800] ;  /* 0x00380000071b7984 */ /* 0x000e280000000800 */
[----:B--2---:R-:W2:Y:S01]  /*148b0*/  LDS R29, [R7+0x4000] ;  /* 0x00400000071d7984 */ /* 0x004ea20000000800 */
[----:B-1----:R-:W-:-:S03]  /*148c0*/  IMAD.IADD R9, R9, 0x1, -R2 ;  /* 0x0000000109097824 */ /* 0x002fc600078e0a02 */
[----:B------:R-:W1:Y:S01]  /*148d0*/  LDS R31, [R7+0x4800] ;  /* 0x00480000071f7984 */ /* 0x000e620000000800 */
[----:B---3--:R-:W-:-:S03]  /*148e0*/  IMAD.IADD R11, R11, 0x1, -R2 ;  /* 0x000000010b0b7824 */ /* 0x008fc600078e0a02 */
[----:B------:R-:W3:Y:S01]  /*148f0*/  LDS R33, [R7+0x5000] ;  /* 0x0050000007217984 */ /* 0x000ee20000000800 */
[----:B----4-:R-:W-:-:S03]  /*14900*/  IMAD.IADD R13, R13, 0x1, -R2 ;  /* 0x000000010d0d7824 */ /* 0x010fc600078e0a02 */
[----:B------:R-:W4:Y:S01]  /*14910*/  LDS R35, [R7+0x5800] ;  /* 0x0058000007237984 */ /* 0x000f220000000800 */
[----:B-----5:R-:W-:-:S03]  /*14920*/  IMAD.IADD R15, R15, 0x1, -R2 ;  /* 0x000000010f0f7824 */ /* 0x020fc600078e0a02 */
[----:B------:R-:W5:Y:S01]  /*14930*/  LDS R37, [R7+0x6000] ;  /* 0x0060000007257984 */ /* 0x000f620000000800 */
[----:B------:R-:W-:-:S03]  /*14940*/  IMAD.IADD R17, R17, 0x1, -R2 ;  /* 0x0000000111117824 */ /* 0x000fc600078e0a02 */
[----:B------:R0:W5:Y:S01]  /*14950*/  LDS R39, [R7+0x6800] ;  /* 0x0068000007277984 */ /* 0x0001620000000800 */
[--C-:B------:R-:W-:Y:S02]  /*14960*/  IMAD.IADD R19, R19, 0x1, -R2.reuse ;  /* 0x0000000113137824 */ /* 0x100fe400078e0a02 */
[--C-:B0-----:R-:W-:Y:S01]  /*14970*/  IMAD.IADD R21, R21, 0x1, -R2.reuse ;  /* 0x0000000115157824 */ /* 0x101fe200078e0a02 */
[----:B------:R0:W-:Y:S01]  /*14980*/  STG.E desc[UR8][R4.64], R9 ;  /* 0x0000000904007986 */ /* 0x0001e2000c101908 */
[----:B------:R-:W-:-:S03]  /*14990*/  IMAD.IADD R23, R23, 0x1, -R2 ;  /* 0x0000000117177824 */ /* 0x000fc600078e0a02 */
[----:B------:R-:W-:Y:S01]  /*149a0*/  STG.E desc[UR8][R4.64+0x800], R11 ;  /* 0x0008000b04007986 */ /* 0x000fe2000c101908 */
[----:B------:R-:W-:Y:S02]  /*149b0*/  VIADD R7, R7, 0x8000 ;  /* 0x0000800007077836 */ /* 0x000fe40000000000 */
[--C-:B------:R-:W-:Y:S01]  /*149c0*/  IMAD.IADD R25, R25, 0x1, -R2.reuse ;  /* 0x0000000119197824 */ /* 0x100fe200078e0a02 */
[----:B------:R-:W-:Y:S01]  /*149d0*/  STG.E desc[UR8][R4.64+0x1000], R13 ;  /* 0x0010000d04007986 */ /* 0x000fe2000c101908 */
[----:B------:R-:W-:-:S03]  /*149e0*/  IMAD.IADD R27, R27, 0x1, -R2 ;  /* 0x000000011b1b7824 */ /* 0x000fc600078e0a02 */
[----:B------:R-:W-:Y:S01]  /*149f0*/  STG.E desc[UR8][R4.64+0x1800], R15 ;  /* 0x0018000f04007986 */ /* 0x000fe2000c101908 */
[----:B0-----:R-:W-:Y:S02]  /*14a00*/  IMAD.X R9, RZ, RZ, R5, P2 ;  /* 0x000000ffff097224 */ /* 0x001fe400010e0605 */
[--C-:B--2---:R-:W-:Y:S01]  /*14a10*/  IMAD.IADD R29, R29, 0x1, -R2.reuse ;  /* 0x000000011d1d7824 */ /* 0x104fe200078e0a02 */
[----:B------:R-:W-:Y:S01]  /*14a20*/  STG.E desc[UR8][R4.64+0x2000], R17 ;  /* 0x0020001104007986 */ /* 0x000fe2000c101908 */
[----:B-1----:R-:W-:-:S03]  /*14a30*/  IMAD.IADD R31, R31, 0x1, -R2 ;  /* 0x000000011f1f7824 */ /* 0x002fc600078e0a02 */
[----:B------:R-:W-:Y:S01]  /*14a40*/  STG.E desc[UR8][R4.64+0x2800], R19 ;  /* 0x0028001304007986 */ /* 0x000fe2000c101908 */
[----:B---3--:R-:W-:-:S03]  /*14a50*/  IMAD.IADD R33, R33, 0x1, -R2 ;  /* 0x0000000121217824 */ /* 0x008fc600078e0a02 */
[----:B------:R-:W-:Y:S01]  /*14a60*/  STG.E desc[UR8][R4.64+0x3000], R21 ;  /* 0x0030001504007986 */ /* 0x000fe2000c101908 */
[----:B----4-:R-:W-:-:S03]  /*14a70*/  IMAD.IADD R35, R35, 0x1, -R2 ;  /* 0x0000000123237824 */ /* 0x010fc600078e0a02 */
[----:B------:R-:W-:Y:S01]  /*14a80*/  STG.E desc[UR8][R4.64+0x3800], R23 ;  /* 0x0038001704007986 */ /* 0x000fe2000c101908 */
[----:B-----5:R-:W-:-:S03]  /*14a90*/  IMAD.IADD R37, R37, 0x1, -R2 ;  /* 0x0000000125257824 */ /* 0x020fc600078e0a02 */
[----:B------:R-:W-:Y:S01]  /*14aa0*/  STG.E desc[UR8][R4.64+0x4000], R25 ;  /* 0x0040001904007986 */ /* 0x000fe2000c101908 */
[----:B------:R-:W-:-:S03]  /*14ab0*/  IMAD.IADD R39, R39, 0x1, -R2 ;  /* 0x0000000127277824 */ /* 0x000fc600078e0a02 */
[----:B------:R-:W-:Y:S04]  /*14ac0*/  STG.E desc[UR8][R4.64+0x4800], R27 ;  /* 0x0048001b04007986 */ /* 0x000fe8000c101908 */
        /* <DEDUP_REMOVED lines=9> */
.L_x_383:
[----:B------:R-:W-:Y:S05]  /*14b60*/  BSYNC B0 ;  /* 0x0000000000007941 */ /* 0x000fea0003800000 */
.L_x_382:
[----:B------:R-:W-:Y:S01]  /*14b70*/  IMAD.IADD R8, R0, 0x1, -R6 ;  /* 0x0000000100087824 */ /* 0x000fe200078e0a06 */
[----:B------:R-:W-:Y:S04]  /*14b80*/  BSSY B0, `(.L_x_385) ;  /* 0x0000022000007945 */ /* 0x000fe80003800000 */
[----:B------:R-:W-:-:S13]  /*14b90*/  ISETP.GT.AND P1, PT, R8, 0x800, PT ;  /* 0x000008000800780c */ /* 0x000fda0003f24270 */
[----:B------:R-:W-:Y:S05]  /*14ba0*/  @!P1 BRA `(.L_x_386) ;  /* 0x00000000007c9947 */ /* 0x000fea0003800000 */
[----:B------:R-:W1:Y:S01]  /*14bb0*/  LDS R9, [R7+-0x1000] ;  /* 0xfff0000007097984 */ /* 0x000e620000000800 */
[----:B------:R-:W-:Y:S01]  /*14bc0*/  IADD3 R8, P1, R4, 0x4000, RZ ;  /* 0x0000400004087810 */ /* 0x000fe20007f3e0ff */
[----:B------:R-:W-:Y:S01]  /*14bd0*/  VIADD R6, R6, 0x1000 ;  /* 0x0000100006067836 */ /* 0x000fe20000000000 */
[----:B------:R-:W-:Y:S01]  /*14be0*/  PLOP3.LUT P0, PT, PT, PT, PT, 0x8, 0x0 ;  /* 0x000000000000781c */ /* 0x000fe20003f0e170 */
[----:B------:R-:W3:Y:S04]  /*14bf0*/  LDS R11, [R7+-0x800] ;  /* 0xfff80000070b7984 */ /* 0x000ee80000000800 */
[----:B------:R-:W4:Y:S04]  /*14c00*/  LDS R13, [R7] ;  /* 0x00000000070d7984 */ /* 0x000f280000000800 */
[----:B------:R-:W5:Y:S04]  /*14c10*/  LDS R15, [R7+0x800] ;  /* 0x00080000070f7984 */ /* 0x000f680000000800 */
[----:B------:R-:W2:Y:S04]  /*14c20*/  LDS R17, [R7+0x1000] ;  /* 0x0010000007117984 */ /* 0x000ea80000000800 */
[----:B------:R-:W2:Y:S04]  /*14c30*/  LDS R19, [R7+0x1800] ;  /* 0x0018000007137984 */ /* 0x000ea80000000800 */
[----:B0-----:R-:W0:Y:S04]  /*14c40*/  LDS R21, [R7+0x2000] ;  /* 0x0020000007157984 */ /* 0x001e280000000800 */
[----:B------:R1:W0:Y:S02]  /*14c50*/  LDS R23, [R7+0x2800] ;  /* 0x0028000007177984 */ /* 0x0002240000000800 */
[----:B-1----:R-:W-:-:S02]  /*14c60*/  VIADD R7, R7, 0x4000 ;  /* 0x0000400007077836 */ /* 0x002fc40000000000 */
[--C-:B------:R-:W-:Y:S02]  /*14c70*/  IMAD.IADD R9, R9, 0x1, -R2.reuse ;  /* 0x0000000109097824 */ /* 0x100fe400078e0a02 */
[----:B---3--:R-:W-:-:S03]  /*14c80*/  IMAD.IADD R11, R11, 0x1, -R2 ;  /* 0x000000010b0b7824 */ /* 0x008fc600078e0a02 */
[----:B------:R1:W-:Y:S01]  /*14c90*/  STG.E desc[UR8][R4.64], R9 ;  /* 0x0000000904007986 */ /* 0x0003e2000c101908 */
[----:B----4-:R-:W-:-:S03]  /*14ca0*/  IMAD.IADD R13, R13, 0x1, -R2 ;  /* 0x000000010d0d7824 */ /* 0x010fc600078e0a02 */
[----:B------:R-:W-:Y:S01]  /*14cb0*/  STG.E desc[UR8][R4.64+0x800], R11 ;  /* 0x0008000b04007986 */ /* 0x000fe2000c101908 */
[----:B-----5:R-:W-:-:S03]  /*14cc0*/  IMAD.IADD R15, R15, 0x1, -R2 ;  /* 0x000000010f0f7824 */ /* 0x020fc600078e0a02 */
[----:B------:R-:W-:Y:S01]  /*14cd0*/  STG.E desc[UR8][R4.64+0x1000], R13 ;  /* 0x0010000d04007986 */ /* 0x000fe2000c101908 */
[----:B--2---:R-:W-:-:S03]  /*14ce0*/  IMAD.IADD R17, R17, 0x1, -R2 ;  /* 0x0000000111117824 */ /* 0x004fc600078e0a02 */
[----:B------:R-:W-:Y:S01]  /*14cf0*/  STG.E desc[UR8][R4.64+0x1800], R15 ;  /* 0x0018000f04007986 */ /* 0x000fe2000c101908 */
[----:B-1----:R-:W-:Y:S02]  /*14d00*/  IMAD.X R9, RZ, RZ, R5, P1 ;  /* 0x000000ffff097224 */ /* 0x002fe400008e0605 */
[--C-:B------:R-:W-:Y:S01]  /*14d10*/  IMAD.IADD R19, R19, 0x1, -R2.reuse ;  /* 0x0000000113137824 */ /* 0x100fe200078e0a02 */
[----:B------:R-:W-:Y:S01]  /*14d20*/  STG.E desc[UR8][R4.64+0x2000], R17 ;  /* 0x0020001104007986 */ /* 0x000fe2000c101908 */
[----:B0-----:R-:W-:-:S03]  /*14d30*/  IMAD.IADD R21, R21, 0x1, -R2 ;  /* 0x0000000115157824 */ /* 0x001fc600078e0a02 */
[----:B------:R-:W-:Y:S01]  /*14d40*/  STG.E desc[UR8][R4.64+0x2800], R19 ;  /* 0x0028001304007986 */ /* 0x000fe2000c101908 */
[----:B------:R-:W-:-:S03]  /*14d50*/  IMAD.IADD R23, R23, 0x1, -R2 ;  /* 0x0000000117177824 */ /* 0x000fc600078e0a02 */
[----:B------:R-:W-:Y:S04]  /*14d60*/  STG.E desc[UR8][R4.64+0x3000], R21 ;  /* 0x0030001504007986 */ /* 0x000fe8000c101908 */
[----:B------:R0:W-:Y:S02]  /*14d70*/  STG.E desc[UR8][R4.64+0x3800], R23 ;  /* 0x0038001704007986 */ /* 0x0001e4000c101908 */
[----:B0-----:R-:W-:Y:S02]  /*14d80*/  IMAD.MOV.U32 R4, RZ, RZ, R8 ;  /* 0x000000ffff047224 */ /* 0x001fe400078e0008 */
[----:B------:R-:W-:-:S07]  /*14d90*/  IMAD.MOV.U32 R5, RZ, RZ, R9 ;  /* 0x000000ffff057224 */ /* 0x000fce00078e0009 */
.L_x_386:
[----:B------:R-:W-:Y:S05]  /*14da0*/  BSYNC B0 ;  /* 0x0000000000007941 */ /* 0x000fea0003800000 */
.L_x_385:
[----:B------:R-:W-:-:S13]  /*14db0*/  ISETP.LT.OR P0, PT, R6, R0, P0 ;  /* 0x000000000600720c */ /* 0x000fda0000701670 */
[----:B------:R-:W-:Y:S05]  /*14dc0*/  @!P0 EXIT ;  /* 0x000000000000894d */ /* 0x000fea0003800000 */
[----:B------:R-:W1:Y:S04]  /*14dd0*/  LDS R3, [R7+-0x1000] ;  /* 0xfff0000007037984 */ /* 0x000e680000000800 */
[----:B------:R-:W3:Y:S04]  /*14de0*/  LDS R9, [R7+-0x800] ;  /* 0xfff8000007097984 */ /* 0x000ee80000000800 */
[----:B------:R-:W4:Y:S04]  /*14df0*/  LDS R11, [R7] ;  /* 0x00000000070b7984 */ /* 0x000f280000000800 */
[----:B------:R-:W5:Y:S01]  /*14e00*/  LDS R13, [R7+0x800] ;  /* 0x00080000070d7984 */ /* 0x000f620000000800 */
[----:B-1----:R-:W-:-:S02]  /*14e10*/  IMAD.IADD R3, R3, 0x1, -R2 ;  /* 0x0000000103037824 */ /* 0x002fc400078e0a02 */
[----:B---3--:R-:W-:-:S03]  /*14e20*/  IMAD.IADD R9, R9, 0x1, -R2 ;  /* 0x0000000109097824 */ /* 0x008fc600078e0a02 */
[----:B------:R-:W-:Y:S01]  /*14e30*/  STG.E desc[UR8][R4.64], R3 ;  /* 0x0000000304007986 */ /* 0x000fe2000c101908 */
[----:B----4-:R-:W-:-:S03]  /*14e40*/  IMAD.IADD R11, R11, 0x1, -R2 ;  /* 0x000000010b0b7824 */ /* 0x010fc600078e0a02 */
[----:B------:R-:W-:Y:S01]  /*14e50*/  STG.E desc[UR8][R4.64+0x800], R9 ;  /* 0x0008000904007986 */ /* 0x000fe2000c101908 */
[----:B-----5:R-:W-:-:S03]  /*14e60*/  IMAD.IADD R13, R13, 0x1, -R2 ;  /* 0x000000010d0d7824 */ /* 0x020fc600078e0a02 */
[----:B------:R-:W-:Y:S04]  /*14e70*/  STG.E desc[UR8][R4.64+0x1000], R11 ;  /* 0x0010000b04007986 */ /* 0x000fe8000c101908 */
[----:B------:R-:W-:Y:S01]  /*14e80*/  STG.E desc[UR8][R4.64+0x1800], R13 ;  /* 0x0018000d04007986 */ /* 0x000fe2000c101908 */
[----:B------:R-:W-:Y:S05]  /*14e90*/  EXIT ;  /* 0x000000000000794d */ /* 0x000fea0003800000 */
.L_x_378:
[----:B------:R-:W-:Y:S01]  /*14ea0*/  ISETP.NE.AND P0, PT, R8, RZ, PT ;  /* 0x000000ff0800720c */ /* 0x000fe20003f05270 */
[----:B------:R-:W-:Y:S01]  /*14eb0*/  BSSY B0, `(.L_x_387) ;  /* 0x0000019000007945 */ /* 0x000fe20003800000 */
[----:B------:R-:W-:-:S11]  /*14ec0*/  ISETP.GE.U32.AND P2, PT, R11, 0x600, PT ;  /* 0x000006000b00780c */ /* 0x000fd60003f46070 */
        /* <DEDUP_REMOVED lines=8> */
[----:B------:R-:W-:-:S04]  /*14f50*/  LEA R6, P0, R2, UR6, 0x2 ;  /* 0x0000000602067c11 */ /* 0x000fc8000f8010ff */
[----:B------:R-:W-:Y:S01]  /*14f60*/  LEA.HI.X R11, R2, UR7, R3, 0x2, P0 ;  /* 0x00000007020b7c11 */ /* 0x000fe200080f1403 */
[----:B-1----:R-:W-:-:S06]  /*14f70*/  ULEA UR4, UR5, UR4, 0x18 ;  /* 0x0000000405047291 */ /* 0x002fcc000f8ec03f */
[----:B------:R-:W-:-:S07]  /*14f80*/  LEA R4, R4, UR4, 0x2 ;  /* 0x0000000404047c11 */ /* 0x000fce000f8e10ff */
.L_x_389:
[----:B-1----:R1:W3:Y:S01]  /*14f90*/  LDS R5, [R4] ;  /* 0x0000000004057984 */ /* 0x0022e20000000800 */
[----:B------:R-:W-:Y:S01]  /*14fa0*/  IMAD.MOV.U32 R2, RZ, RZ, R6 ;  /* 0x000000ffff027224 */ /* 0x000fe200078e0006 */
[----:B------:R-:W-:Y:S01]  /*14fb0*/  IADD3 R6, P0, R6, 0x800, RZ ;  /* 0x0000080006067810 */ /* 0x000fe20007f1e0ff */
[--C-:B------:R-:W-:Y:S02]  /*14fc0*/  IMAD.MOV.U32 R3, RZ, RZ, R11.reuse ;  /* 0x000000ffff037224 */ /* 0x100fe400078e000b */
[----:B------:R-:W-:Y:S02]  /*14fd0*/  VIADD R8, R8, 0xffffffff ;  /* 0xffffffff08087836 */ /* 0x000fe40000000000 */
[----:B------:R-:W-:Y:S02]  /*14fe0*/  VIADD R7, R7, 0x200 ;  /* 0x0000020007077836 */ /* 0x000fe40000000000 */
[----:B-1----:R-:W-:Y:S01]  /*14ff0*/  VIADD R4, R4, 0x800 ;  /* 0x0000080004047836 */ /* 0x002fe20000000000 */
[----:B------:R-:W-:Y:S01]  /*15000*/  ISETP.NE.AND P1, PT, R8, RZ, PT ;  /* 0x000000ff0800720c */ /* 0x000fe20003f25270 */
[----:B------:R-:W-:Y:S01]  /*15010*/  IMAD.X R11, RZ, RZ, R11, P0 ;  /* 0x000000ffff0b7224 */ /* 0x000fe200000e060b */
[----:B---3--:R1:W-:Y:S11]  /*15020*/  STG.E desc[UR8][R2.64], R5 ;  /* 0x0000000502007986 */ /* 0x0083f6000c101908 */
[----:B------:R-:W-:Y:S05]  /*15030*/  @P1 BRA `(.L_x_389) ;  /* 0xfffffffc00d41947 */ /* 0x000fea000383ffff */
.L_x_388:
[----:B------:R-:W-:Y:S05]  /*15040*/  BSYNC B0 ;  /* 0x0000000000007941 */ /* 0x000fea0003800000 */
.L_x_387:
[----:B------:R-:W-:Y:S05]  /*15050*/  @!P2 EXIT ;  /* 0x000000000000a94d */ /* 0x000fea0003800000 */
[----:B------:R-:W3:Y:S01]  /*15060*/  S2UR UR5, SR_CgaCtaId ;  /* 0x00000000000579c3 */ /* 0x000ee20000008800 */
[--C-:B-1----:R-:W-:Y:S01]  /*15070*/  SHF.R.S32.HI R3, RZ, 0x1f, R7.reuse ;  /* 0x0000001fff037819 */ /* 0x102fe20000011407 */
[----:B------:R-:W-:Y:S01]  /*15080*/  IMAD.MOV.U32 R2, RZ, RZ, R7 ;  /* 0x000000ffff027224 */ /* 0x000fe200078e0007 */
[----:B------:R-:W-:Y:S01]  /*15090*/  UMOV UR4, 0x400 ;  /* 0x0000040000047882 */ /* 0x000fe20000000000 */
[----:B------:R-:W-:Y:S01]  /*150a0*/  ULDC.64 UR6, c[0x0][0x228] ;  /* 0x00008a0000067ab9 */ /* 0x000fe20000000a00 */
[----:B------:R-:W-:Y:S01]  /*150b0*/  UIADD3 UR4, UR4, 0x4870, URZ ;  /* 0x0000487004047890 */ /* 0x000fe2000fffe03f */
[----:B------:R-:W-:Y:S01]  /*150c0*/  IMAD.WIDE R4, R9, R0, R2 ;  /* 0x0000000009047225 */ /* 0x000fe200078e0202 */
[----:B------:R-:W-:Y:S03]  /*150d0*/  BSSY B0, `(.L_x_390) ;  /* 0x0000034000007945 */ /* 0x000fe60003800000 */
[----:B------:R-:W-:Y:S01]  /*150e0*/  IMAD.IADD R3, R0, 0x1, -R7 ;  /* 0x0000000100037824 */ /* 0x000fe200078e0a07 */
[----:B------:R-:W-:-:S04]  /*150f0*/  LEA R2, P0, R4, UR6, 0x2 ;  /* 0x0000000604027c11 */ /* 0x000fc8000f8010ff */
[----:B------:R-:W-:Y:S02]  /*15100*/  ISETP.GT.AND P1, PT, R3, 0x1800, PT ;  /* 0x000018000300780c */ /* 0x000fe40003f24270 */
        /* <DEDUP_REMOVED lines=8> */
.L_x_392:
        /* <DEDUP_REMOVED lines=9> */
[----:B------:R-:W5:Y:S04]  /*15220*/  LDS R19, [R6+0x2000] ;  /* 0x0020000006137984 */ /* 0x000f680000000800 */
[----:B0-----:R-:W0:Y:S04]  /*15230*/  LDS R21, [R6+0x2800] ;  /* 0x0028000006157984 */ /* 0x001e280000000800 */
[----:B------:R-:W0:Y:S04]  /*15240*/  LDS R23, [R6+0x3000] ;  /* 0x0030000006177984 */ /* 0x000e280000000800 */
[----:B------:R-:W0:Y:S04]  /*15250*/  LDS R25, [R6+0x3800] ;  /* 0x0038000006197984 */ /* 0x000e280000000800 */
[----:B------:R-:W0:Y:S04]  /*15260*/  LDS R27, [R6+0x4000] ;  /* 0x00400000061b7984 */ /* 0x000e280000000800 */
[----:B--2---:R-:W2:Y:S04]  /*15270*/  LDS R29, [R6+0x4800] ;  /* 0x00480000061d7984 */ /* 0x004ea80000000800 */
[----:B------:R-:W2:Y:S04]  /*15280*/  LDS R31, [R6+0x5000] ;  /* 0x00500000061f7984 */ /* 0x000ea80000000800 */
[----:B------:R-:W2:Y:S04]  /*15290*/  LDS R33, [R6+0x5800] ;  /* 0x0058000006217984 */ /* 0x000ea80000000800 */
[----:B------:R-:W2:Y:S04]  /*152a0*/  LDS R35, [R6+0x6000] ;  /* 0x0060000006237984 */ /* 0x000ea80000000800 */
[----:B------:R4:W2:Y:S04]  /*152b0*/  LDS R37, [R6+0x6800] ;  /* 0x0068000006257984 */ /* 0x0008a80000000800 */
[----:B-1----:R1:W-:Y:S04]  /*152c0*/  STG.E desc[UR8][R2.64], R5 ;  /* 0x0000000502007986 */ /* 0x0023e8000c101908 */
[----:B---3--:R-:W-:Y:S01]  /*152d0*/  STG.E desc[UR8][R2.64+0x800], R9 ;  /* 0x0008000902007986 */ /* 0x008fe2000c101908 */
[----:B----4-:R-:W-:-:S03]  /*152e0*/  VIADD R6, R6, 0x8000 ;  /* 0x0000800006067836 */ /* 0x010fc60000000000 */
[----:B------:R-:W-:Y:S01]  /*152f0*/  STG.E desc[UR8][R2.64+0x1000], R11 ;  /* 0x0010000b02007986 */ /* 0x000fe2000c101908 */
[----:B-1----:R-:W-:-:S03]  /*15300*/  IMAD.X R5, RZ, RZ, R3, P2 ;  /* 0x000000ffff057224 */ /* 0x002fc600010e0603 */
[----:B-----5:R-:W-:Y:S04]  /*15310*/  STG.E desc[UR8][R2.64+0x1800], R13 ;  /* 0x0018000d02007986 */ /* 0x020fe8000c101908 */
[----:B------:R-:W-:Y:S04]  /*15320*/  STG.E desc[UR8][R2.64+0x2000], R15 ;  /* 0x0020000f02007986 */ /* 0x000fe8000c101908 */
[----:B------:R-:W-:Y:S04]  /*15330*/  STG.E desc[UR8][R2.64+0x2800], R17 ;  /* 0x0028001102007986 */ /* 0x000fe8000c101908 */
[----:B------:R-:W-:Y:S04]  /*15340*/  STG.E desc[UR8][R2.64+0x3000], R19 ;  /* 0x0030001302007986 */ /* 0x000fe8000c101908 */
[----:B0-----:R-:W-:Y:S04]  /*15350*/  STG.E desc[UR8][R2.64+0x3800], R21 ;  /* 0x0038001502007986 */ /* 0x001fe8000c101908 */
[----:B------:R-:W-:Y:S04]  /*15360*/  STG.E desc[UR8][R2.64+0x4000], R23 ;  /* 0x0040001702007986 */ /* 0x000fe8000c101908 */
[----:B------:R-:W-:Y:S04]  /*15370*/  STG.E desc[UR8][R2.64+0x4800], R25 ;  /* 0x0048001902007986 */ /* 0x000fe8000c101908 */
[----:B------:R-:W-:Y:S04]  /*15380*/  STG.E desc[UR8][R2.64+0x5000], R27 ;  /* 0x0050001b02007986 */ /* 0x000fe8000c101908 */
[----:B--2---:R-:W-:Y:S04]  /*15390*/  STG.E desc[UR8][R2.64+0x5800], R29 ;  /* 0x0058001d02007986 */ /* 0x004fe8000c101908 */
[----:B------:R-:W-:Y:S04]  /*153a0*/  STG.E desc[UR8][R2.64+0x6000], R31 ;  /* 0x0060001f02007986 */ /* 0x000fe8000c101908 */
[----:B------:R-:W-:Y:S04]  /*153b0*/  STG.E desc[UR8][R2.64+0x6800], R33 ;  /* 0x0068002102007986 */ /* 0x000fe8000c101908 */
[----:B------:R-:W-:Y:S04]  /*153c0*/  STG.E desc[UR8][R2.64+0x7000], R35 ;  /* 0x0070002302007986 */ /* 0x000fe8000c101908 */
[----:B------:R0:W-:Y:S02]  /*153d0*/  STG.E desc[UR8][R2.64+0x7800], R37 ;  /* 0x0078002502007986 */ /* 0x0001e4000c101908 */
[----:B0-----:R-:W-:-:S02]  /*153e0*/  IMAD.MOV.U32 R2, RZ, RZ, R4 ;  /* 0x000000ffff027224 */ /* 0x001fc400078e0004 */
[----:B------:R-:W-:Y:S01]  /*153f0*/  IMAD.MOV.U32 R3, RZ, RZ, R5 ;  /* 0x000000ffff037224 */ /* 0x000fe200078e0005 */
[----:B------:R-:W-:Y:S06]  /*15400*/  @!P1 BRA `(.L_x_392) ;  /* 0xfffffffc00609947 */ /* 0x000fec000383ffff */
.L_x_391:
[----:B------:R-:W-:Y:S05]  /*15410*/  BSYNC B0 ;  /* 0x0000000000007941 */ /* 0x000fea0003800000 */
.L_x_390:
        /* <DEDUP_REMOVED lines=8> */
[----:B------:R-:W3:Y:S02]  /*154a0*/  LDS R9, [R6+-0x800] ;  /* 0xfff8000006097984 */ /* 0x000ee40000000800 */
[----:B------:R-:W-:Y:S02]  /*154b0*/  IMAD.X R23, RZ, RZ, R3, P1 ;  /* 0x000000ffff177224 */ /* 0x000fe400008e0603 */
[----:B------:R-:W4:Y:S04]  /*154c0*/  LDS R11, [R6] ;  /* 0x00000000060b7984 */ /* 0x000f280000000800 */
[----:B------:R-:W5:Y:S04]  /*154d0*/  LDS R13, [R6+0x800] ;  /* 0x00080000060d7984 */ /* 0x000f680000000800 */
[----:B------:R-:W2:Y:S04]  /*154e0*/  LDS R15, [R6+0x1000] ;  /* 0x00100000060f7984 */ /* 0x000ea80000000800 */
[----:B------:R-:W2:Y:S04]  /*154f0*/  LDS R17, [R6+0x1800] ;  /* 0x0018000006117984 */ /* 0x000ea80000000800 */
[----:B------:R-:W2:Y:S04]  /*15500*/  LDS R19, [R6+0x2000] ;  /* 0x0020000006137984 */ /* 0x000ea80000000800 */
[----:B0-----:R0:W2:Y:S02]  /*15510*/  LDS R21, [R6+0x2800] ;  /* 0x0028000006157984 */ /* 0x0010a40000000800 */
[----:B0-----:R-:W-:-:S02]  /*15520*/  VIADD R6, R6, 0x4000 ;  /* 0x0000400006067836 */ /* 0x001fc40000000000 */
[----:B-1----:R-:W-:Y:S04]  /*15530*/  STG.E desc[UR8][R2.64], R5 ;  /* 0x0000000502007986 */ /* 0x002fe8000c101908 */
[----:B---3--:R-:W-:Y:S04]  /*15540*/  STG.E desc[UR8][R2.64+0x800], R9 ;  /* 0x0008000902007986 */ /* 0x008fe8000c101908 */
[----:B----4-:R-:W-:Y:S04]  /*15550*/  STG.E desc[UR8][R2.64+0x1000], R11 ;  /* 0x0010000b02007986 */ /* 0x010fe8000c101908 */
[----:B-----5:R-:W-:Y:S04]  /*15560*/  STG.E desc[UR8][R2.64+0x1800], R13 ;  /* 0x0018000d02007986 */ /* 0x020fe8000c101908 */
[----:B--2---:R-:W-:Y:S04]  /*15570*/  STG.E desc[UR8][R2.64+0x2000], R15 ;  /* 0x0020000f02007986 */ /* 0x004fe8000c101908 */
[----:B------:R-:W-:Y:S04]  /*15580*/  STG.E desc[UR8][R2.64+0x2800], R17 ;  /* 0x0028001102007986 */ /* 0x000fe8000c101908 */
[----:B------:R-:W-:Y:S04]  /*15590*/  STG.E desc[UR8][R2.64+0x3000], R19 ;  /* 0x0030001302007986 */ /* 0x000fe8000c101908 */
[----:B------:R0:W-:Y:S02]  /*155a0*/  STG.E desc[UR8][R2.64+0x3800], R21 ;  /* 0x0038001502007986 */ /* 0x0001e4000c101908 */
[----:B0-----:R-:W-:-:S02]  /*155b0*/  IMAD.MOV.U32 R2, RZ, RZ, R4 ;  /* 0x000000ffff027224 */ /* 0x001fc400078e0004 */
[----:B------:R-:W-:-:S07]  /*155c0*/  IMAD.MOV.U32 R3, RZ, RZ, R23 ;  /* 0x000000ffff037224 */ /* 0x000fce00078e0017 */
.L_x_394:
[----:B------:R-:W-:Y:S05]  /*155d0*/  BSYNC B0 ;  /* 0x0000000000007941 */ /* 0x000fea0003800000 */
.L_x_393:
[----:B------:R-:W-:-:S13]  /*155e0*/  ISETP.LT.OR P0, PT, R7, R0, P0 ;  /* 0x000000000700720c */ /* 0x000fda0000701670 */
[----:B------:R-:W-:Y:S05]  /*155f0*/  @!P0 EXIT ;  /* 0x000000000000894d */ /* 0x000fea0003800000 */
[----:B------:R-:W1:Y:S04]  /*15600*/  LDS R5, [R6+-0x1000] ;  /* 0xfff0000006057984 */ /* 0x000e680000000800 */
[----:B------:R-:W3:Y:S04]  /*15610*/  LDS R7, [R6+-0x800] ;  /* 0xfff8000006077984 */ /* 0x000ee80000000800 */
[----:B------:R-:W4:Y:S04]  /*15620*/  LDS R9, [R6] ;  /* 0x0000000006097984 */ /* 0x000f280000000800 */
[----:B------:R-:W5:Y:S04]  /*15630*/  LDS R11, [R6+0x800] ;  /* 0x00080000060b7984 */ /* 0x000f680000000800 */
[----:B-1----:R-:W-:Y:S04]  /*15640*/  STG.E desc[UR8][R2.64], R5 ;  /* 0x0000000502007986 */ /* 0x002fe8000c101908 */
[----:B---3--:R-:W-:Y:S04]  /*15650*/  STG.E desc[UR8][R2.64+0x800], R7 ;  /* 0x0008000702007986 */ /* 0x008fe8000c101908 */
[----:B----4-:R-:W-:Y:S04]  /*15660*/  STG.E desc[UR8][R2.64+0x1000], R9 ;  /* 0x0010000902007986 */ /* 0x010fe8000c101908 */
[----:B-----5:R-:W-:Y:S01]  /*15670*/  STG.E desc[UR8][R2.64+0x1800], R11 ;  /* 0x0018000b02007986 */ /* 0x020fe2000c101908 */
[----:B------:R-:W-:Y:S05]  /*15680*/  EXIT ;  /* 0x000000000000794d */ /* 0x000fea0003800000 */
.L_x_40:
[----:B------:R-:W-:Y:S02]  /*15690*/  IMAD.MOV.U32 R0, RZ, RZ, R35 ;  /* 0x000000ffff007224 */ /* 0x000fe400078e0023 */
[----:B------:R-:W-:Y:S02]  /*156a0*/  IMAD.MOV.U32 R13, RZ, RZ, 0x1 ;  /* 0x00000001ff0d7424 */ /* 0x000fe400078e00ff */
[----:B------:R-:W-:Y:S02]  /*156b0*/  IMAD.MOV.U32 R12, RZ, RZ, RZ ;  /* 0x000000ffff0c7224 */ /* 0x000fe400078e00ff */
[----:B------:R-:W-:-:S07]  /*156c0*/  IMAD.MOV.U32 R15, RZ, RZ, -0x1 ;  /* 0xffffffffff0f7424 */ /* 0x000fce00078e00ff */
[----:B------:R-:W-:Y:S05]  /*156d0*/  WARPSYNC.COLLECTIVE R15, `(.L_x_395) ;  /* 0x000000000f087348 */ /* 0x000fea0003c00000 */
[----:B------:R0:W1:Y:S02]  /*156e0*/  SHFL.UP P0, R14, R0, R13, R12 ;  /* 0x0400000d000e7389 */ /* 0x000064000000000c */
[----:B01----:R-:W-:Y:S01]  /*156f0*/  ENDCOLLECTIVE ;  /* 0x000000000000791b */ /* 0x003fe20003800000 */
.L_x_395:
[----:B------:R-:W-:Y:S02]  /*15700*/  IMAD.MOV.U32 R13, RZ, RZ, 0x2 ;  /* 0x00000002ff0d7424 */ /* 0x000fe400078e00ff */
[----:B------:R-:W-:-:S04]  /*15710*/  IMAD.MOV.U32 R36, RZ, RZ, R14 ;  /* 0x000000ffff247224 */ /* 0x000fc800078e000e */
[----:B------:R-:W-:-:S04]  /*15720*/  @P0 IMAD.IADD R36, R35, 0x1, R36 ;  /* 0x0000000123240824 */ /* 0x000fc800078e0224 */
[----:B------:R-:W-:-:S07]  /*15730*/  IMAD.MOV.U32 R0, RZ, RZ, R36 ;  /* 0x000000ffff007224 */ /* 0x000fce00078e0024 */
[----:B------:R-:W-:Y:S05]  /*15740*/  WARPSYNC.COLLECTIVE R15, `(.L_x_396) ;  /* 0x000000000f087348 */ /* 0x000fea0003c00000 */
[----:B------:R0:W1:Y:S02]  /*15750*/  SHFL.UP P0, R14, R0, R13, R12 ;  /* 0x0400000d000e7389 */ /* 0x000064000000000c */
[----:B01----:R-:W-:Y:S01]  /*15760*/  ENDCOLLECTIVE ;  /* 0x000000000000791b */ /* 0x003fe20003800000 */
.L_x_396:
[----:B------:R-:W-:Y:S02]  /*15770*/  IMAD.MOV.U32 R13, RZ, RZ, 0x4 ;  /* 0x00000004ff0d7424 */ /* 0x000fe400078e00ff */
[----:B------:R-:W-:-:S04]  /*15780*/  IMAD.MOV.U32 R37, RZ, RZ, R14 ;  /* 0x000000ffff257224 */ /* 0x000fc800078e000e */
[----:B------:R-:W-:-:S04]  /*15790*/  @P0 IMAD.IADD R37, R36, 0x1, R37 ;  /* 0x0000000124250824 */ /* 0x000fc800078e0225 */
[----:B------:R-:W-:-:S07]  /*157a0*/  IMAD.MOV.U32 R0, RZ, RZ, R37 ;  /* 0x000000ffff007224 */ /* 0x000fce00078e0025 */
[----:B------:R-:W-:Y:S05]  /*157b0*/  WARPSYNC.COLLECTIVE R15, `(.L_x_397) ;  /* 0x000000000f087348 */ /* 0x000fea0003c00000 */
[----:B------:R0:W1:Y:S02]  /*157c0*/  SHFL.UP P0, R14, R0, R13, R12 ;  /* 0x0400000d000e7389 */ /* 0x000064000000000c */
[----:B01----:R-:W-:Y:S01]  /*157d0*/  ENDCOLLECTIVE ;  /* 0x000000000000791b */ /* 0x003fe20003800000 */
.L_x_397:
[----:B------:R-:W-:Y:S02]  /*157e0*/  IMAD.MOV.U32 R13, RZ, RZ, 0x8 ;  /* 0x00000008ff0d7424 */ /* 0x000fe400078e00ff */
[----:B------:R-:W-:-:S04]  /*157f0*/  IMAD.MOV.U32 R38, RZ, RZ, R14 ;  /* 0x000000ffff267224 */ /* 0x000fc800078e000e */
[----:B------:R-:W-:-:S04]  /*15800*/  @P0 IMAD.IADD R38, R37, 0x1, R38 ;  /* 0x0000000125260824 */ /* 0x000fc800078e0226 */
[----:B------:R-:W-:-:S07]  /*15810*/  IMAD.MOV.U32 R0, RZ, RZ, R38 ;  /* 0x000000ffff007224 */ /* 0x000fce00078e0026 */
[----:B------:R-:W-:Y:S05]  /*15820*/  WARPSYNC.COLLECTIVE R15, `(.L_x_398) ;  /* 0x000000000f087348 */ /* 0x000fea0003c00000 */
[----:B------:R0:W1:Y:S02]  /*15830*/  SHFL.UP P0, R14, R0, R13, R12 ;  /* 0x0400000d000e7389 */ /* 0x000064000000000c */
[----:B01----:R-:W-:Y:S01]  /*15840*/  ENDCOLLECTIVE ;  /* 0x000000000000791b */ /* 0x003fe20003800000 */
.L_x_398:
[----:B------:R-:W-:Y:S02]  /*15850*/  IMAD.MOV.U32 R13, RZ, RZ, 0x10 ;  /* 0x00000010ff0d7424 */ /* 0x000fe400078e00ff */
[----:B------:R-:W-:-:S04]  /*15860*/  IMAD.MOV.U32 R39, RZ, RZ, R14 ;  /* 0x000000ffff277224 */ /* 0x000fc800078e000e */
[----:B------:R-:W-:-:S04]  /*15870*/  @P0 IMAD.IADD R39, R38, 0x1, R39 ;  /* 0x0000000126270824 */ /* 0x000fc800078e0227 */
[----:B------:R-:W-:-:S07]  /*15880*/  IMAD.MOV.U32 R0, RZ, RZ, R39 ;  /* 0x000000ffff007224 */ /* 0x000fce00078e0027 */
[----:B------:R-:W-:Y:S05]  /*15890*/  WARPSYNC.COLLECTIVE R15, `(.L_x_399) ;  /* 0x000000000f087348 */ /* 0x000fea0003c00000 */
[----:B------:R0:W1:Y:S02]  /*158a0*/  SHFL.UP P0, R14, R0, R13, R12 ;  /* 0x0400000d000e7389 */ /* 0x000064000000000c */
[----:B01----:R-:W-:Y:S01]  /*158b0*/  ENDCOLLECTIVE ;  /* 0x000000000000791b */ /* 0x003fe20003800000 */
.L_x_399:
[----:B------:R-:W-:Y:S05]  /*158c0*/  BRA `(.L_x_400) ;  /* 0xfffffec800bc7947 */ /* 0x000fea000383ffff */
.L_x_120:
[----:B------:R-:W-:Y:S02]  /*158d0*/  IMAD.MOV.U32 R0, RZ, RZ, R35 ;  /* 0x000000ffff007224 */ /* 0x000fe400078e0023 */
[----:B------:R-:W-:Y:S02]  /*158e0*/  IMAD.MOV.U32 R13, RZ, RZ, 0x1 ;  /* 0x00000001ff0d7424 */ /* 0x000fe400078e00ff */
[----:B------:R-:W-:Y:S02]  /*158f0*/  IMAD.MOV.U32 R12, RZ, RZ, RZ ;  /* 0x000000ffff0c7224 */ /* 0x000fe400078e00ff */
[----:B------:R-:W-:-:S07]  /*15900*/  IMAD.MOV.U32 R15, RZ, RZ, -0x1 ;  /* 0xffffffffff0f7424 */ /* 0x000fce00078e00ff */
[----:B------:R-:W-:Y:S05]  /*15910*/  WARPSYNC.COLLECTIVE R15, `(.L_x_401) ;  /* 0x000000000f087348 */ /* 0x000fea0003c00000 */
[----:B------:R0:W1:Y:S02]  /*15920*/  SHFL.UP P0, R14, R0, R13, R12 ;  /* 0x0400000d000e7389 */ /* 0x000064000000000c */
[----:B01----:R-:W-:Y:S01]  /*15930*/  ENDCOLLECTIVE ;  /* 0x000000000000791b */ /* 0x003fe20003800000 */
.L_x_401:
[----:B------:R-:W-:Y:S02]  /*15940*/  IMAD.MOV.U32 R13, RZ, RZ, 0x2 ;  /* 0x00000002ff0d7424 */ /* 0x000fe400078e00ff */
[----:B------:R-:W-:-:S04]  /*15950*/  IMAD.MOV.U32 R36, RZ, RZ, R14 ;  /* 0x000000ffff247224 */ /* 0x000fc800078e000e */
[----:B------:R-:W-:-:S04]  /*15960*/  @P0 IMAD.IADD R36, R35, 0x1, R36 ;  /* 0x0000000123240824 */ /* 0x000fc800078e0224 */
[----:B------:R-:W-:-:S07]  /*15970*/  IMAD.MOV.U32 R0, RZ, RZ, R36 ;  /* 0x000000ffff007224 */ /* 0x000fce00078e0024 */
[----:B------:R-:W-:Y:S05]  /*15980*/  WARPSYNC.COLLECTIVE R15, `(.L_x_402) ;  /* 0x000000000f087348 */ /* 0x000fea0003c00000 */
[----:B------:R0:W1:Y:S02]  /*15990*/  SHFL.UP P0, R14, R0, R13, R12 ;  /* 0x0400000d000e7389 */ /* 0x000064000000000c */
[----:B01----:R-:W-:Y:S01]  /*159a0*/  ENDCOLLECTIVE ;  /* 0x000000000000791b */ /* 0x003fe20003800000 */
.L_x_402:
[----:B------:R-:W-:Y:S02]  /*159b0*/  IMAD.MOV.U32 R13, RZ, RZ, 0x4 ;  /* 0x00000004ff0d7424 */ /* 0x000fe400078e00ff */
[----:B------:R-:W-:-:S04]  /*159c0*/  IMAD.MOV.U32 R37, RZ, RZ, R14 ;  /* 0x000000ffff257224 */ /* 0x000fc800078e000e */
[----:B------:R-:W-:-:S04]  /*159d0*/  @P0 IMAD.IADD R37, R36, 0x1, R37 ;  /* 0x0000000124250824 */ /* 0x000fc800078e0225 */
[----:B------:R-:W-:-:S07]  /*159e0*/  IMAD.MOV.U32 R0, RZ, RZ, R37 ;  /* 0x000000ffff007224 */ /* 0x000fce00078e0025 */
[----:B------:R-:W-:Y:S05]  /*159f0*/  WARPSYNC.COLLECTIVE R15, `(.L_x_403) ;  /* 0x000000000f087348 */ /* 0x000fea0003c00000 */
[----:B------:R0:W1:Y:S02]  /*15a00*/  SHFL.UP P0, R14, R0, R13, R12 ;  /* 0x0400000d000e7389 */ /* 0x000064000000000c */
[----:B01----:R-:W-:Y:S01]  /*15a10*/  ENDCOLLECTIVE ;  /* 0x000000000000791b */ /* 0x003fe20003800000 */
.L_x_403:
[----:B------:R-:W-:Y:S02]  /*15a20*/  IMAD.MOV.U32 R13, RZ, RZ, 0x8 ;  /* 0x00000008ff0d7424 */ /* 0x000fe400078e00ff */
[----:B------:R-:W-:-:S04]  /*15a30*/  IMAD.MOV.U32 R38, RZ, RZ, R14 ;  /* 0x000000ffff267224 */ /* 0x000fc800078e000e */
[----:B------:R-:W-:-:S04]  /*15a40*/  @P0 IMAD.IADD R38, R37, 0x1, R38 ;  /* 0x0000000125260824 */ /* 0x000fc800078e0226 */
[----:B------:R-:W-:-:S07]  /*15a50*/  IMAD.MOV.U32 R0, RZ, RZ, R38 ;  /* 0x000000ffff007224 */ /* 0x000fce00078e0026 */
[----:B------:R-:W-:Y:S05]  /*15a60*/  WARPSYNC.COLLECTIVE R15, `(.L_x_404) ;  /* 0x000000000f087348 */ /* 0x000fea0003c00000 */
[----:B------:R0:W1:Y:S02]  /*15a70*/  SHFL.UP P0, R14, R0, R13, R12 ;  /* 0x0400000d000e7389 */ /* 0x000064000000000c */
[----:B01----:R-:W-:Y:S01]  /*15a80*/  ENDCOLLECTIVE ;  /* 0x000000000000791b */ /* 0x003fe20003800000 */
.L_x_404:
[----:B------:R-:W-:Y:S02]  /*15a90*/  IMAD.MOV.U32 R13, RZ, RZ, 0x10 ;  /* 0x00000010ff0d7424 */ /* 0x000fe400078e00ff */
[----:B------:R-:W-:-:S04]  /*15aa0*/  IMAD.MOV.U32 R39, RZ, RZ, R14 ;  /* 0x000000ffff277224 */ /* 0x000fc800078e000e */
[----:B------:R-:W-:-:S04]  /*15ab0*/  @P0 IMAD.IADD R39, R38, 0x1, R39 ;  /* 0x0000000126270824 */ /* 0x000fc800078e0227 */
[----:B------:R-:W-:-:S07]  /*15ac0*/  IMAD.MOV.U32 R0, RZ, RZ, R39 ;  /* 0x000000ffff007224 */ /* 0x000fce00078e0027 */
[----:B------:R-:W-:Y:S05]  /*15ad0*/  WARPSYNC.COLLECTIVE R15, `(.L_x_405) ;  /* 0x000000000f087348 */ /* 0x000fea0003c00000 */
[----:B------:R0:W1:Y:S02]  /*15ae0*/  SHFL.UP P0, R14, R0, R13, R12 ;  /* 0x0400000d000e7389 */ /* 0x000064000000000c */
[----:B01----:R-:W-:Y:S01]  /*15af0*/  ENDCOLLECTIVE ;  /* 0x000000000000791b */ /* 0x003fe20003800000 */
.L_x_405:
[----:B------:R-:W-:Y:S05]  /*15b00*/  BRA `(.L_x_406) ;  /* 0xffffff0800907947 */ /* 0x000fea000383ffff */
.L_x_217:
[----:B------:R-:W-:Y:S02]  /*15b10*/  IMAD.MOV.U32 R0, RZ, RZ, R36 ;  /* 0x000000ffff007224 */ /* 0x000fe400078e0024 */
[----:B------:R-:W-:Y:S02]  /*15b20*/  IMAD.MOV.U32 R13, RZ, RZ, 0x1 ;  /* 0x00000001ff0d7424 */ /* 0x000fe400078e00ff */
[----:B------:R-:W-:Y:S02]  /*15b30*/  IMAD.MOV.U32 R12, RZ, RZ, RZ ;  /* 0x000000ffff0c7224 */ /* 0x000fe400078e00ff */
[----:B------:R-:W-:-:S07]  /*15b40*/  IMAD.MOV.U32 R15, RZ, RZ, -0x1 ;  /* 0xffffffffff0f7424 */ /* 0x000fce00078e00ff */
[----:B------:R-:W-:Y:S05]  /*15b50*/  WARPSYNC.COLLECTIVE R15, `(.L_x_407) ;  /* 0x000000000f087348 */ /* 0x000fea0003c00000 */
[----:B------:R0:W1:Y:S02]  /*15b60*/  SHFL.UP P0, R14, R0, R13, R12 ;  /* 0x0400000d000e7389 */ /* 0x000064000000000c */
[----:B01----:R-:W-:Y:S01]  /*15b70*/  ENDCOLLECTIVE ;  /* 0x000000000000791b */ /* 0x003fe20003800000 */
.L_x_407:
[----:B------:R-:W-:Y:S02]  /*15b80*/  IMAD.MOV.U32 R13, RZ, RZ, 0x2 ;  /* 0x00000002ff0d7424 */ /* 0x000fe400078e00ff */
[----:B------:R-:W-:-:S04]  /*15b90*/  IMAD.MOV.U32 R37, RZ, RZ, R14 ;  /* 0x000000ffff257224 */ /* 0x000fc800078e000e */
[----:B------:R-:W-:-:S04]  /*15ba0*/  @P0 IMAD.IADD R37, R36, 0x1, R37 ;  /* 0x0000000124250824 */ /* 0x000fc800078e0225 */
[----:B------:R-:W-:-:S07]  /*15bb0*/  IMAD.MOV.U32 R0, RZ, RZ, R37 ;  /* 0x000000ffff007224 */ /* 0x000fce00078e0025 */
[----:B------:R-:W-:Y:S05]  /*15bc0*/  WARPSYNC.COLLECTIVE R15, `(.L_x_408) ;  /* 0x000000000f087348 */ /* 0x000fea0003c00000 */
[----:B------:R0:W1:Y:S02]  /*15bd0*/  SHFL.UP P0, R14, R0, R13, R12 ;  /* 0x0400000d000e7389 */ /* 0x000064000000000c */
[----:B01----:R-:W-:Y:S01]  /*15be0*/  ENDCOLLECTIVE ;  /* 0x000000000000791b */ /* 0x003fe20003800000 */
.L_x_408:
[----:B------:R-:W-:Y:S02]  /*15bf0*/  IMAD.MOV.U32 R13, RZ, RZ, 0x4 ;  /* 0x00000004ff0d7424 */ /* 0x000fe400078e00ff */
[----:B------:R-:W-:-:S04]  /*15c00*/  IMAD.MOV.U32 R38, RZ, RZ, R14 ;  /* 0x000000ffff267224 */ /* 0x000fc800078e000e */
[----:B------:R-:W-:-:S04]  /*15c10*/  @P0 IMAD.IADD R38, R37, 0x1, R38 ;  /* 0x0000000125260824 */ /* 0x000fc800078e0226 */
[----:B------:R-:W-:-:S07]  /*15c20*/  IMAD.MOV.U32 R0, RZ, RZ, R38 ;  /* 0x000000ffff007224 */ /* 0x000fce00078e0026 */
[----:B------:R-:W-:Y:S05]  /*15c30*/  WARPSYNC.COLLECTIVE R15, `(.L_x_409) ;  /* 0x000000000f087348 */ /* 0x000fea0003c00000 */
[----:B------:R0:W1:Y:S02]  /*15c40*/  SHFL.UP P0, R14, R0, R13, R12 ;  /* 0x0400000d000e7389 */ /* 0x000064000000000c */
[----:B01----:R-:W-:Y:S01]  /*15c50*/  ENDCOLLECTIVE ;  /* 0x000000000000791b */ /* 0x003fe20003800000 */
.L_x_409:
[----:B------:R-:W-:Y:S02]  /*15c60*/  IMAD.MOV.U32 R13, RZ, RZ, 0x8 ;  /* 0x00000008ff0d7424 */ /* 0x000fe400078e00ff */
[----:B------:R-:W-:-:S04]  /*15c70*/  IMAD.MOV.U32 R39, RZ, RZ, R14 ;  /* 0x000000ffff277224 */ /* 0x000fc800078e000e */
[----:B------:R-:W-:-:S04]  /*15c80*/  @P0 IMAD.IADD R39, R38, 0x1, R39 ;  /* 0x0000000126270824 */ /* 0x000fc800078e0227 */
[----:B------:R-:W-:-:S07]  /*15c90*/  IMAD.MOV.U32 R0, RZ, RZ, R39 ;  /* 0x000000ffff007224 */ /* 0x000fce00078e0027 */
[----:B------:R-:W-:Y:S05]  /*15ca0*/  WARPSYNC.COLLECTIVE R15, `(.L_x_410) ;  /* 0x000000000f087348 */ /* 0x000fea0003c00000 */
[----:B------:R0:W1:Y:S02]  /*15cb0*/  SHFL.UP P0, R14, R0, R13, R12 ;  /* 0x0400000d000e7389 */ /* 0x000064000000000c */
[----:B01----:R-:W-:Y:S01]  /*15cc0*/  ENDCOLLECTIVE ;  /* 0x000000000000791b */ /* 0x003fe20003800000 */
.L_x_410:
[----:B------:R-:W-:Y:S02]  /*15cd0*/  IMAD.MOV.U32 R13, RZ, RZ, 0x10 ;  /* 0x00000010ff0d7424 */ /* 0x000fe400078e00ff */
[----:B------:R-:W-:-:S04]  /*15ce0*/  IMAD.MOV.U32 R40, RZ, RZ, R14 ;  /* 0x000000ffff287224 */ /* 0x000fc800078e000e */
[----:B------:R-:W-:-:S04]  /*15cf0*/  @P0 IMAD.IADD R40, R39, 0x1, R40 ;  /* 0x0000000127280824 */ /* 0x000fc800078e0228 */
[----:B------:R-:W-:-:S07]  /*15d00*/  IMAD.MOV.U32 R0, RZ, RZ, R40 ;  /* 0x000000ffff007224 */ /* 0x000fce00078e0028 */
[----:B------:R-:W-:Y:S05]  /*15d10*/  WARPSYNC.COLLECTIVE R15, `(.L_x_411) ;  /* 0x000000000f087348 */ /* 0x000fea0003c00000 */
[----:B------:R0:W1:Y:S02]  /*15d20*/  SHFL.UP P0, R14, R0, R13, R12 ;  /* 0x0400000d000e7389 */ /* 0x000064000000000c */
[----:B01----:R-:W-:Y:S01]  /*15d30*/  ENDCOLLECTIVE ;  /* 0x000000000000791b */ /* 0x003fe20003800000 */
.L_x_411:
[----:B------:R-:W-:Y:S05]  /*15d40*/  BRA `(.L_x_412) ;  /* 0xffffff4c00447947 */ /* 0x000fea000383ffff */
.L_x_321:
[----:B------:R-:W-:Y:S02]  /*15d50*/  IMAD.MOV.U32 R0, RZ, RZ, R36 ;  /* 0x000000ffff007224 */ /* 0x000fe400078e0024 */
[----:B------:R-:W-:Y:S02]  /*15d60*/  IMAD.MOV.U32 R13, RZ, RZ, 0x1 ;  /* 0x00000001ff0d7424 */ /* 0x000fe400078e00ff */
[----:B------:R-:W-:Y:S02]  /*15d70*/  IMAD.MOV.U32 R12, RZ, RZ, RZ ;  /* 0x000000ffff0c7224 */ /* 0x000fe400078e00ff */
[----:B------:R-:W-:-:S07]  /*15d80*/  IMAD.MOV.U32 R15, RZ, RZ, -0x1 ;  /* 0xffffffffff0f7424 */ /* 0x000fce00078e00ff */
[----:B------:R-:W-:Y:S05]  /*15d90*/  WARPSYNC.COLLECTIVE R15, `(.L_x_413) ;  /* 0x000000000f087348 */ /* 0x000fea0003c00000 */
[----:B------:R0:W1:Y:S02]  /*15da0*/  SHFL.UP P0, R14, R0, R13, R12 ;  /* 0x0400000d000e7389 */ /* 0x000064000000000c */
[----:B01----:R-:W-:Y:S01]  /*15db0*/  ENDCOLLECTIVE ;  /* 0x000000000000791b */ /* 0x003fe20003800000 */
.L_x_413:
[----:B------:R-:W-:Y:S02]  /*15dc0*/  IMAD.MOV.U32 R13, RZ, RZ, 0x2 ;  /* 0x00000002ff0d7424 */ /* 0x000fe400078e00ff */
[----:B------:R-:W-:-:S04]  /*15dd0*/  IMAD.MOV.U32 R37, RZ, RZ, R14 ;  /* 0x000000ffff257224 */ /* 0x000fc800078e000e */
[----:B------:R-:W-:-:S04]  /*15de0*/  @P0 IMAD.IADD R37, R36, 0x1, R37 ;  /* 0x0000000124250824 */ /* 0x000fc800078e0225 */
[----:B------:R-:W-:-:S07]  /*15df0*/  IMAD.MOV.U32 R0, RZ, RZ, R37 ;  /* 0x000000ffff007224 */ /* 0x000fce00078e0025 */
[----:B------:R-:W-:Y:S05]  /*15e00*/  WARPSYNC.COLLECTIVE R15, `(.L_x_414) ;  /* 0x000000000f087348 */ /* 0x000fea0003c00000 */
[----:B------:R0:W1:Y:S02]  /*15e10*/  SHFL.UP P0, R14, R0, R13, R12 ;  /* 0x0400000d000e7389 */ /* 0x000064000000000c */
[----:B01----:R-:W-:Y:S01]  /*15e20*/  ENDCOLLECTIVE ;  /* 0x000000000000791b */ /* 0x003fe20003800000 */
.L_x_414:
[----:B------:R-:W-:Y:S02]  /*15e30*/  IMAD.MOV.U32 R13, RZ, RZ, 0x4 ;  /* 0x00000004ff0d7424 */ /* 0x000fe400078e00ff */
[----:B------:R-:W-:-:S04]  /*15e40*/  IMAD.MOV.U32 R38, RZ, RZ, R14 ;  /* 0x000000ffff267224 */ /* 0x000fc800078e000e */
[----:B------:R-:W-:-:S04]  /*15e50*/  @P0 IMAD.IADD R38, R37, 0x1, R38 ;  /* 0x0000000125260824 */ /* 0x000fc800078e0226 */
[----:B------:R-:W-:-:S07]  /*15e60*/  IMAD.MOV.U32 R0, RZ, RZ, R38 ;  /* 0x000000ffff007224 */ /* 0x000fce00078e0026 */
[----:B------:R-:W-:Y:S05]  /*15e70*/  WARPSYNC.COLLECTIVE R15, `(.L_x_415) ;  /* 0x000000000f087348 */ /* 0x000fea0003c00000 */
[----:B------:R0:W1:Y:S02]  /*15e80*/  SHFL.UP P0, R14, R0, R13, R12 ;  /* 0x0400000d000e7389 */ /* 0x000064000000000c */
[----:B01----:R-:W-:Y:S01]  /*15e90*/  ENDCOLLECTIVE ;  /* 0x000000000000791b */ /* 0x003fe20003800000 */
.L_x_415:
[----:B------:R-:W-:Y:S02]  /*15ea0*/  IMAD.MOV.U32 R13, RZ, RZ, 0x8 ;  /* 0x00000008ff0d7424 */ /* 0x000fe400078e00ff */
[----:B------:R-:W-:-:S04]  /*15eb0*/  IMAD.MOV.U32 R39, RZ, RZ, R14 ;  /* 0x000000ffff277224 */ /* 0x000fc800078e000e */
[----:B------:R-:W-:-:S04]  /*15ec0*/  @P0 IMAD.IADD R39, R38, 0x1, R39 ;  /* 0x0000000126270824 */ /* 0x000fc800078e0227 */
[----:B------:R-:W-:-:S07]  /*15ed0*/  IMAD.MOV.U32 R0, RZ, RZ, R39 ;  /* 0x000000ffff007224 */ /* 0x000fce00078e0027 */
[----:B------:R-:W-:Y:S05]  /*15ee0*/  WARPSYNC.COLLECTIVE R15, `(.L_x_416) ;  /* 0x000000000f087348 */ /* 0x000fea0003c00000 */
[----:B------:R0:W1:Y:S02]  /*15ef0*/  SHFL.UP P0, R14, R0, R13, R12 ;  /* 0x0400000d000e7389 */ /* 0x000064000000000c */
[----:B01----:R-:W-:Y:S01]  /*15f00*/  ENDCOLLECTIVE ;  /* 0x000000000000791b */ /* 0x003fe20003800000 */
.L_x_416:
[----:B------:R-:W-:Y:S02]  /*15f10*/  IMAD.MOV.U32 R13, RZ, RZ, 0x10 ;  /* 0x00000010ff0d7424 */ /* 0x000fe400078e00ff */
[----:B------:R-:W-:-:S04]  /*15f20*/  IMAD.MOV.U32 R40, RZ, RZ, R14 ;  /* 0x000000ffff287224 */ /* 0x000fc800078e000e */
[----:B------:R-:W-:-:S04]  /*15f30*/  @P0 IMAD.IADD R40, R39, 0x1, R40 ;  /* 0x0000000127280824 */ /* 0x000fc800078e0228 */
[----:B------:R-:W-:-:S07]  /*15f40*/  IMAD.MOV.U32 R0, RZ, RZ, R40 ;  /* 0x000000ffff007224 */ /* 0x000fce00078e0028 */
[----:B------:R-:W-:Y:S05]  /*15f50*/  WARPSYNC.COLLECTIVE R15, `(.L_x_417) ;  /* 0x000000000f087348 */ /* 0x000fea0003c00000 */
[----:B------:R0:W1:Y:S02]  /*15f60*/  SHFL.UP P0, R14, R0, R13, R12 ;  /* 0x0400000d000e7389 */ /* 0x000064000000000c */
[----:B01----:R-:W-:Y:S01]  /*15f70*/  ENDCOLLECTIVE ;  /* 0x000000000000791b */ /* 0x003fe20003800000 */
.L_x_417:
[----:B------:R-:W-:Y:S05]  /*15f80*/  BRA `(.L_x_418) ;  /* 0xffffffb000a07947 */ /* 0x000fea000383ffff */
.L_x_419:
[----:B------:R-:W-:-:S00]  /*15f90*/  BRA `(.L_x_419) ;  /* 0xfffffffc00fc7947 */ /* 0x000fc0000383ffff */
[----:B------:R-:W-:-:S00]  /*15fa0*/  NOP ;  /* 0x0000000000007918 */ /* 0x000fc00000000000 */
        /* <DEDUP_REMOVED lines=13> */
.L_x_2504:


//--------------------- .text._ZN4vllm17topKPerRowPrefillILi512ELb0EEEvPKfPKiS4_Piiiii --------------------------
	.section	.text._ZN4vllm17topKPerRowPrefillILi512ELb0EEEvPKfPKiS4_Piiiii,"ax",@progbits
	.align	128
.text._ZN4vllm17topKPerRowPrefillILi512ELb0EEEvPKfPKiS4_Piiiii:
        .type           _ZN4vllm17topKPerRowPrefillILi512ELb0EEEvPKfPKiS4_Piiiii,@function
        .size           _ZN4vllm17topKPerRowPrefillILi512ELb0EEEvPKfPKiS4_Piiiii,(.L_x_2505 - _ZN4vllm17topKPerRowPrefillILi512ELb0EEEvPKfPKiS4_Piiiii)
        .other          _ZN4vllm17topKPerRowPrefillILi512ELb0EEEvPKfPKiS4_Piiiii,@"STO_CUDA_ENTRY STV_DEFAULT"
_ZN4vllm17topKPerRowPrefillILi512ELb0EEEvPKfPKiS4_Piiiii:
        /* <DEDUP_REMOVED lines=37> */
[----:B------:R-:W-:-:S03]  /*0250*/  IMAD.MOV.U32 R15, RZ, RZ, R5 ;  /* 0x000000ffff0f7224 */ /* 0x000fc600078e0005 */
[----:B------:R-:W-:-:S09]  /*0260*/  LEA.HI.X R17, R12, UR5, R17, 0x2, P0 ;  /* 0x000000050c117c11 */ /* 0x000fd200080f1411 */
.L_x_425:
        /* <DEDUP_REMOVED lines=9> */
.L_x_424:
[----:B------:R-:W-:Y:S05]  /*0300*/  BSYNC B1 ;  /* 0x0000000000017941 */ /* 0x000fea0003800000 */
.L_x_423:
        /* <DEDUP_REMOVED lines=17> */
.L_x_428:
        /* <DEDUP_REMOVED lines=38> */
.L_x_427:
[----:B------:R-:W-:Y:S05]  /*0680*/  BSYNC B1 ;  /* 0x0000000000017941 */ /* 0x000fea0003800000 */
.L_x_426:
        /* <DEDUP_REMOVED lines=25> */
.L_x_430:
[----:B------:R-:W-:Y:S05]  /*0820*/  BSYNC B1 ;  /* 0x0000000000017941 */ /* 0x000fea0003800000 */
.L_x_429:
        /* <DEDUP_REMOVED lines=8> */
.L_x_422:
[----:B------:R-:W-:Y:S05]  /*08b0*/  BSYNC B0 ;  /* 0x0000000000007941 */ /* 0x000fea0003800000 */
.L_x_421:
[----:B0-----:R-:W-:-:S05]  /*08c0*/  IMAD.IADD R13, R0, 0x1, R5 ;  /* 0x00000001000d7824 */ /* 0x001fca00078e0205 */
        /* <DEDUP_REMOVED lines=20> */
.L_x_433:
        /* <DEDUP_REMOVED lines=8> */
[----:B0-----:R-:W-:Y:S05]  /*0a90*/  @P0 BRA `(.L_x_433) ;  /* 0xfffffffc00dc0947 */ /* 0x001fea000383ffff */
.L_x_432:
[----:B------:R-:W-:Y:S05]  /*0aa0*/  BSYNC B0 ;  /* 0x0000000000007941 */ /* 0x000fea0003800000 */
.L_x_431:
[----:B------:R-:W-:Y:S05]  /*0ab0*/  @!P1 EXIT ;  /* 0x000000000000994d */ /* 0x000fea0003800000 */
[--C-:B------:R-:W-:Y:S01]  /*0ac0*/  IMAD.IADD R0, R8, 0x1, -R13.reuse ;  /* 0x0000000108007824 */ /* 0x100fe200078e0a0d */
[--C-:B------:R-:W-:Y:S01]  /*0ad0*/  SHF.R.S32.HI R3, RZ, 0x1f, R13.reuse ;  /* 0x0000001fff037819 */ /* 0x100fe2000001140d */
[----:B------:R-:W-:Y:S01]  /*0ae0*/  IMAD R4, R4, R9, RZ ;  /* 0x0000000904047224 */ /* 0x000fe200078e02ff */
[----:B------:R-:W-:Y:S01]  /*0af0*/  ULDC.64 UR4, c[0x0][0x228] ;  /* 0x00008a0000047ab9 */ /* 0x000fe20000000a00 */
[----:B------:R-:W-:Y:S01]  /*0b00*/  IMAD.MOV.U32 R2, RZ, RZ, R13 ;  /* 0x000000ffff027224 */ /* 0x000fe200078e000d */
[----:B------:R-:W-:Y:S01]  /*0b10*/  ISETP.GT.AND P1, PT, R0, 0x1800, PT ;  /* 0x000018000000780c */ /* 0x000fe20003f24270 */
[-C--:B------:R-:W-:Y:S01]  /*0b20*/  IMAD R11, R11, R8.reuse, R4 ;  /* 0x000000080b0b7224 */ /* 0x080fe200078e0204 */
[----:B------:R-:W-:Y:S01]  /*0b30*/  BSSY B0, `(.L_x_434) ;  /* 0x0000021000007945 */ /* 0x000fe20003800000 */
[----:B------:R-:W-:-:S04]  /*0b40*/  IMAD.WIDE.U32 R4, R9, R8, R2 ;  /* 0x0000000809047225 */ /* 0x000fc800078e0002 */
[----:B------:R-:W-:Y:S01]  /*0b50*/  IMAD.IADD R11, R11, 0x1, R5 ;  /* 0x000000010b0b7824 */ /* 0x000fe200078e0205 */
[----:B------:R-:W-:-:S04]  /*0b60*/  LEA R2, P0, R4, UR4, 0x2 ;  /* 0x0000000404027c11 */ /* 0x000fc8000f8010ff */
[----:B------:R-:W-:Y:S02]  /*0b70*/  LEA.HI.X R3, R4, UR5, R11, 0x2, P0 ;  /* 0x0000000504037c11 */ /* 0x000fe400080f140b */
[----:B------:R-:W-:Y:S01]  /*0b80*/  PLOP3.LUT P0, PT, PT, PT, PT, 0x80, 0x0 ;  /* 0x000000000000781c */ /* 0x000fe20003f0f070 */
[----:B------:R-:W-:-:S12]  /*0b90*/  @!P1 BRA `(.L_x_435) ;  /* 0x0000000000689947 */ /* 0x000fd80003800000 */
[----:B------:R-:W-:Y:S01]  /*0ba0*/  PLOP3.LUT P0, PT, PT, PT, PT, 0x8, 0x0 ;  /* 0x000000000000781c */ /* 0x000fe20003f0e170 */
[----:B------:R-:W-:Y:S02]  /*0bb0*/  VIADD R0, R8, 0xffffe800 ;  /* 0xffffe80008007836 */ /* 0x000fe40000000000 */
[----:B------:R-:W-:-:S10]  /*0bc0*/  IMAD.MOV.U32 R7, RZ, RZ, -0x1 ;  /* 0xffffffffff077424 */ /* 0x000fd400078e00ff */
.L_x_436:
        /* <DEDUP_REMOVED lines=23> */
.L_x_435:
[----:B------:R-:W-:Y:S05]  /*0d40*/  BSYNC B0 ;  /* 0x0000000000007941 */ /* 0x000fea0003800000 */
.L_x_434:
        /* <DEDUP_REMOVED lines=18> */
[----:B------:R-:W-:-:S07]  /*0e70*/  IMAD.MOV.U32 R3, RZ, RZ, R5 ;  /* 0x000000ffff037224 */ /* 0x000fce00078e0005 */
.L_x_438:
[----:B------:R-:W-:Y:S05]  /*0e80*/  BSYNC B0 ;  /* 0x0000000000007941 */ /* 0x000fea0003800000 */
.L_x_437:
        /* <DEDUP_REMOVED lines=8> */
.L_x_420:
[C---:B------:R-:W-:Y:S01]  /*0f10*/  ISETP.NE.AND P4, PT, R5.reuse, RZ, PT ;  /* 0x000000ff0500720c */ /* 0x040fe20003f85270 */
[----:B------:R-:W-:Y:S01]  /*0f20*/  BSSY B0, `(.L_x_439) ;  /* 0x000002e000007945 */ /* 0x000fe20003800000 */
[----:B------:R-:W-:-:S04]  /*0f30*/  ISETP.GT.AND P0, PT, R5, 0x7ff, PT ;  /* 0x000007ff0500780c */ /* 0x000fc80003f04270 */
[----:B------:R-:W-:-:S07]  /*0f40*/  P2R R10, PR, RZ, 0x1 ;  /* 0x00000001ff0a7803 */ /* 0x000fce0000000000 */
[----:B------:R-:W0:Y:S01]  /*0f50*/  @!P4 S2R R11, SR_CgaCtaId ;  /* 0x00000000000bc919 */ /* 0x000e220000008800 */
[----:B------:R-:W-:-:S04]  /*0f60*/  @!P4 MOV R4, 0x400 ;  /* 0x000004000004c802 */ /* 0x000fc80000000f00 */
[----:B0-----:R-:W-:-:S05]  /*0f70*/  @!P4 LEA R4, R11, R4, 0x18 ;  /* 0x000000040b04c211 */ /* 0x001fca00078ec0ff */
[----:B------:R0:W-:Y:S04]  /*0f80*/  @!P4 STS [R4+0x4000], RZ ;  /* 0x004000ff0400c388 */ /* 0x0001e80000000800 */
[----:B------:R0:W-:Y:S01]  /*0f90*/  @!P4 STS [R4+0x4008], RZ ;  /* 0x004008ff0400c388 */ /* 0x0001e20000000800 */
[----:B------:R-:W-:Y:S06]  /*0fa0*/  BAR.SYNC.DEFER_BLOCKING 0x0 ;  /* 0x0000000000007b1d */ /* 0x000fec0000010000 */
[----:B------:R-:W-:Y:S05]  /*0fb0*/  @P0 BRA `(.L_x_440) ;  /* 0x0000000000900947 */ /* 0x000fea0003800000 */
[C---:B0-----:R-:W-:Y:S01]  /*0fc0*/  VIMNMX R4, R5.reuse, 0x600, !PT ;  /* 0x0000060005047848 */ /* 0x041fe20007fe0100 */
[----:B------:R-:W-:Y:S03]  /*0fd0*/  BSSY B1, `(.L_x_441) ;  /* 0x0000013000017945 */ /* 0x000fe60003800000 */
[----:B------:R-:W-:-:S04]  /*0fe0*/  IADD3 R6, -R5, 0x1ff, R4 ;  /* 0x000001ff05067810 */ /* 0x000fc80007ffe104 */
[C---:B------:R-:W-:Y:S02]  /*0ff0*/  LEA.HI R4, R6.reuse, 0x1, RZ, 0x17 ;  /* 0x0000000106047811 */ /* 0x040fe400078fb8ff */
[----:B------:R-:W-:Y:S01]  /*1000*/  ISETP.GE.U32.AND P1, PT, R6, 0x600, PT ;  /* 0x000006000600780c */ /* 0x000fe20003f26070 */
[----:B------:R-:W-:Y:S01]  /*1010*/  IMAD.MOV.U32 R6, RZ, RZ, R5 ;  /* 0x000000ffff067224 */ /* 0x000fe200078e0005 */
        /* <DEDUP_REMOVED lines=8> */
.L_x_443:
[----:B------:R-:W-:Y:S01]  /*10a0*/  VIADD R4, R4, 0xffffffff ;  /* 0xffffffff04047836 */ /* 0x000fe20000000000 */
[----:B------:R0:W-:Y:S01]  /*10b0*/  STS [R8], RZ ;  /* 0x000000ff08007388 */ /* 0x0001e20000000800 */
[----:B------:R-:W-:-:S03]  /*10c0*/  VIADD R6, R6, 0x200 ;  /* 0x0000020006067836 */ /* 0x000fc60000000000 */
[----:B------:R-:W-:Y:S01]  /*10d0*/  ISETP.NE.AND P0, PT, R4, RZ, PT ;  /* 0x000000ff0400720c */ /* 0x000fe20003f05270 */
[----:B0-----:R-:W-:-:S12]  /*10e0*/  VIADD R8, R8, 0x800 ;  /* 0x0000080008087836 */ /* 0x001fd80000000000 */
[----:B------:R-:W-:Y:S05]  /*10f0*/  @P0 BRA `(.L_x_443) ;  /* 0xfffffffc00e80947 */ /* 0x000fea000383ffff */
.L_x_442:
[----:B------:R-:W-:Y:S05]  /*1100*/  BSYNC B1 ;  /* 0x0000000000017941 */ /* 0x000fea0003800000 */
.L_x_441:
[----:B------:R-:W-:Y:S05]  /*1110*/  @!P1 BRA `(.L_x_440) ;  /* 0x0000000000389947 */ /* 0x000fea0003800000 */
[----:B------:R-:W0:Y:S01]  /*1120*/  S2UR UR5, SR_CgaCtaId ;  /* 0x00000000000579c3 */ /* 0x000e220000008800 */
[----:B------:R-:W-:Y:S02]  /*1130*/  UMOV UR4, 0x400 ;  /* 0x0000040000047882 */ /* 0x000fe40000000000 */
[----:B0-----:R-:W-:-:S06]  /*1140*/  ULEA UR4, UR5, UR4, 0x18 ;  /* 0x0000000405047291 */ /* 0x001fcc000f8ec03f */
[C---:B------:R-:W-:Y:S01]  /*1150*/  LEA R4, R6.reuse, UR4, 0x2 ;  /* 0x0000000406047c11 */ /* 0x040fe2000f8e10ff */
[----:B------:R-:W-:-:S04]  /*1160*/  VIADD R6, R6, 0xfffff800 ;  /* 0xfffff80006067836 */ /* 0x000fc80000000000 */
[----:B------:R-:W-:-:S07]  /*1170*/  VIADD R4, R4, 0x20a0 ;  /* 0x000020a004047836 */ /* 0x000fce0000000000 */
.L_x_444:
        /* <DEDUP_REMOVED lines=8> */
.L_x_440:
[----:B------:R-:W-:Y:S05]  /*1200*/  BSYNC B0 ;  /* 0x0000000000007941 */ /* 0x000fea0003800000 */
.L_x_439:
[----:B------:R-:W-:Y:S01]  /*1210*/  ULDC UR4, c[0x0][0x234] ;  /* 0x00008d0000047ab9 */ /* 0x000fe20000000800 */
[----:B------:R-:W-:Y:S01]  /*1220*/  BSSY B0, `(.L_x_445) ;  /* 0x00000e6000007945 */ /* 0x000fe20003800000 */
[----:B------:R-:W-:Y:S01]  /*1230*/  UISETP.NE.AND UP0, UPT, UR4, 0x1, UPT ;  /* 0x000000010400788c */ /* 0x000fe2000bf05270 */
[----:B------:R-:W-:Y:S05]  /*1240*/  BAR.SYNC.DEFER_BLOCKING 0x0 ;  /* 0x0000000000007b1d */ /* 0x000fea0000010000 */
[----:B------:R-:W-:-:S13]  /*1250*/  PLOP3.LUT P0, PT, PT, PT, UP0, 0x40, 0x0 ;  /* 0x000000000000781c */ /* 0x000fda0003f0e808 */
[----:B------:R-:W-:Y:S05]  /*1260*/  @P0 BRA `(.L_x_446) ;  /* 0x0000000400a00947 */ /* 0x000fea0003800000 */
[----:B0-----:R-:W-:-:S05]  /*1270*/  IMAD.IADD R4, R2, 0x1, R5 ;  /* 0x0000000102047824 */ /* 0x001fca00078e0205 */
[----:B------:R-:W-:-:S13]  /*1280*/  ISETP.GE.AND P0, PT, R4, R7, PT ;  /* 0x000000070400720c */ /* 0x000fda0003f06270 */
[----:B------:R-:W-:Y:S05]  /*1290*/  @P0 BRA `(.L_x_447) ;  /* 0x0000000c00780947 */ /* 0x000fea0003800000 */
[----:B------:R-:W-:Y:S01]  /*12a0*/  LOP3.LUT R0, RZ, R5, RZ, 0x33, !PT ;  /* 0x00000005ff007212 */ /* 0x000fe200078e33ff */
[----:B------:R-:W-:Y:S03]  /*12b0*/  BSSY B1, `(.L_x_448) ;  /* 0x0000023000017945 */ /* 0x000fe60003800000 */
[----:B------:R-:W-:-:S04]  /*12c0*/  IADD3 R8, -R2, R7, R0 ;  /* 0x0000000702087210 */ /* 0x000fc80007ffe100 */
[C---:B------:R-:W-:Y:S02]  /*12d0*/  LEA.HI R0, R8.reuse, 0x1, RZ, 0x17 ;  /* 0x0000000108007811 */ /* 0x040fe400078fb8ff */
[----:B------:R-:W-:Y:S02]  /*12e0*/  ISETP.GE.U32.AND P1, PT, R8, 0x600, PT ;  /* 0x000006000800780c */ /* 0x000fe40003f26070 */
[----:B------:R-:W-:Y:S01]  /*12f0*/  LOP3.LUT P0, R6, R0, 0x3, RZ, 0xc0, !PT ;  /* 0x0000000300067812 */ /* 0x000fe2000780c0ff */
[----:B------:R-:W-:-:S04]  /*1300*/  IMAD.U32 R0, RZ, RZ, UR4 ;  /* 0x00000004ff007e24 */ /* 0x000fc8000f8e00ff */
[----:B------:R-:W-:-:S08]  /*1310*/  IMAD.SHL.U32 R0, R0, 0x200, RZ ;  /* 0x0000020000007824 */ /* 0x000fd000078e00ff */
[----:B------:R-:W-:Y:S05]  /*1320*/  @!P0 BRA `(.L_x_449) ;  /* 0x00000000006c8947 */ /* 0x000fea0003800000 */
[----:B------:R-:W0:Y:S01]  /*1330*/  S2R R14, SR_CgaCtaId ;  /* 0x00000000000e7919 */ /* 0x000e220000008800 */
[----:B------:R-:W-:Y:S01]  /*1340*/  IMAD R12, R4, UR4, RZ ;  /* 0x00000004040c7c24 */ /* 0x000fe2000f8e02ff */
[----:B------:R-:W-:Y:S01]  /*1350*/  ULDC UR5, c[0x0][0x230] ;  /* 0x00008c0000057ab9 */ /* 0x000fe20000000800 */
[----:B------:R-:W-:Y:S01]  /*1360*/  ULDC.64 UR8, c[0x0][0x210] ;  /* 0x0000840000087ab9 */ /* 0x000fe20000000a00 */
[----:B------:R-:W-:Y:S02]  /*1370*/  MOV R11, 0x400 ;  /* 0x00000400000b7802 */ /* 0x000fe40000000f00 */
[----:B------:R-:W-:-:S03]  /*1380*/  SHF.R.S32.HI R13, RZ, 0x1f, R12 ;  /* 0x0000001fff0d7819 */ /* 0x000fc6000001140c */
[----:B------:R-:W-:-:S03]  /*1390*/  IMAD.WIDE R12, R9, UR5, R12 ;  /* 0x00000005090c7c25 */ /* 0x000fc6000f8e020c */
[----:B------:R-:W-:-:S04]  /*13a0*/  LEA R8, P0, R12, UR8, 0x2 ;  /* 0x000000080c087c11 */ /* 0x000fc8000f8010ff */
[----:B------:R-:W-:Y:S02]  /*13b0*/  LEA.HI.X R13, R12, UR9, R13, 0x2, P0 ;  /* 0x000000090c0d7c11 */ /* 0x000fe400080f140d */
[----:B0-----:R-:W-:-:S07]  /*13c0*/  LEA R16, R14, R11, 0x18 ;  /* 0x0000000b0e107211 */ /* 0x001fce00078ec0ff */
.L_x_450:
        /* <DEDUP_REMOVED lines=17> */
.L_x_449:
[----:B------:R-:W-:Y:S05]  /*14e0*/  BSYNC B1 ;  /* 0x0000000000017941 */ /* 0x000fea0003800000 */
.L_x_448:
[----:B------:R-:W-:Y:S05]  /*14f0*/  @!P1 BRA `(.L_x_447) ;  /* 0x0000000800e09947 */ /* 0x000fea0003800000 */
[----:B0-----:R-:W0:Y:S01]  /*1500*/  S2R R11, SR_CgaCtaId ;  /* 0x00000000000b7919 */ /* 0x001e220000008800 */
[----:B------:R-:W-:Y:S01]  /*1510*/  IMAD R12, R4, UR4, RZ ;  /* 0x00000004040c7c24 */ /* 0x000fe2000f8e02ff */
[----:B------:R-:W-:Y:S01]  /*1520*/  ULDC UR5, c[0x0][0x230] ;  /* 0x00008c0000057ab9 */ /* 0x000fe20000000800 */
[----:B------:R-:W-:Y:S01]  /*1530*/  MOV R6, 0x400 ;  /* 0x0000040000067802 */ /* 0x000fe20000000f00 */
[----:B------:R-:W-:Y:S01]  /*1540*/  ULDC.64 UR8, c[0x0][0x210] ;  /* 0x0000840000087ab9 */ /* 0x000fe20000000a00 */
[----:B------:R-:W-:Y:S01]  /*1550*/  BSSY B1, `(.L_x_451) ;  /* 0x0000038000017945 */ /* 0x000fe20003800000 */
[----:B------:R-:W-:-:S03]  /*1560*/  SHF.R.S32.HI R13, RZ, 0x1f, R12 ;  /* 0x0000001fff0d7819 */ /* 0x000fc6000001140c */
[----:B------:R-:W-:-:S03]  /*1570*/  IMAD.WIDE R12, R9, UR5, R12 ;  /* 0x00000005090c7c25 */ /* 0x000fc6000f8e020c */
[----:B------:R-:W-:-:S04]  /*1580*/  LEA R18, P0, R12, UR8, 0x2 ;  /* 0x000000080c127c11 */ /* 0x000fc8000f8010ff */
[----:B------:R-:W-:Y:S02]  /*1590*/  LEA.HI.X R19, R12, UR9, R13, 0x2, P0 ;  /* 0x000000090c137c11 */ /* 0x000fe400080f140d */
[----:B0-----:R-:W-:-:S05]  /*15a0*/  LEA R6, R11, R6, 0x18 ;  /* 0x000000060b067211 */ /* 0x001fca00078ec0ff */
[----:B------:R-:W-:-:S07]  /*15b0*/  VIADD R6, R6, 0x8a0 ;  /* 0x000008a006067836 */ /* 0x000fce0000000000 */
.L_x_452:
[C---:B0-----:R-:W-:Y:S02]  /*15c0*/  IMAD.WIDE R14, R0.reuse, 0x4, R18 ;  /* 0x00000004000e7825 */ /* 0x041fe400078e0212 */
[----:B------:R-:W2:Y:S02]  /*15d0*/  LDG.E R18, desc[UR6][R18.64] ;  /* 0x0000000612127981 */ /* 0x000ea4000c1e1900 */
[C---:B------:R-:W-:Y:S02]  /*15e0*/  IMAD.WIDE R16, R0.reuse, 0x4, R14 ;  /* 0x0000000400107825 */ /* 0x040fe400078e020e */
[----:B------:R-:W3:Y:S02]  /*15f0*/  LDG.E R14, desc[UR6][R14.64] ;  /* 0x000000060e0e7981 */ /* 0x000ee4000c1e1900 */
[----:B------:R-:W-:Y:S02]  /*1600*/  IMAD.WIDE R12, R0, 0x4, R16 ;  /* 0x00000004000c7825 */ /* 0x000fe400078e0210 */
[----:B------:R-:W4:Y:S04]  /*1610*/  LDG.E R16, desc[UR6][R16.64] ;  /* 0x0000000610107981 */ /* 0x000f28000c1e1900 */
[----:B------:R0:W5:Y:S01]  /*1620*/  LDG.E R21, desc[UR6][R12.64] ;  /* 0x000000060c157981 */ /* 0x000162000c1e1900 */
[----:B------:R-:W-:-:S02]  /*1630*/  VIADD R4, R4, 0x800 ;  /* 0x0000080004047836 */ /* 0x000fc40000000000 */
[----:B0-----:R-:W-:Y:S01]  /*1640*/  IMAD.WIDE R12, R0, 0x4, R12 ;  /* 0x00000004000c7825 */ /* 0x001fe200078e020c */
[----:B--2---:R-:W0:Y:S08]  /*1650*/  F2F.F16.F32 R8, R18 ;  /* 0x0000001200087304 */ /* 0x004e300000200800 */
[----:B---3--:R-:W1:Y:S08]  /*1660*/  F2F.F16.F32 R11, R14 ;  /* 0x0000000e000b7304 */ /* 0x008e700000200800 */
[----:B----4-:R-:W2:Y:S08]  /*1670*/  F2F.F16.F32 R20, R16 ;  /* 0x0000001000147304 */ /* 0x010eb00000200800 */
[----:B-----5:R-:W3:Y:S01]  /*1680*/  F2F.F16.F32 R21, R21 ;  /* 0x0000001500157304 */ /* 0x020ee20000200800 */
[----:B0-----:R-:W-:-:S02]  /*1690*/  PRMT R15, R8, 0x9910, RZ ;  /* 0x00009910080f7816 */ /* 0x001fc400000000ff */
[----:B-1----:R-:W-:Y:S02]  /*16a0*/  PRMT R17, R11, 0x9910, RZ ;  /* 0x000099100b117816 */ /* 0x002fe400000000ff */
        /* <DEDUP_REMOVED lines=34> */
[----:B------:R-:W-:Y:S05]  /*18d0*/  BSYNC B1 ;  /* 0x0000000000017941 */ /* 0x000fea0003800000 */
.L_x_451:
[----:B------:R-:W-:Y:S05]  /*18e0*/  BRA `(.L_x_447) ;  /* 0x0000000400e47947 */ /* 0x000fea0003800000 */
.L_x_446:
        /* <DEDUP_REMOVED lines=14> */
[--C-:B------:R-:W-:Y:S02]  /*19d0*/  IMAD.IADD R4, R0, 0x1, -R13.reuse ;  /* 0x0000000100047824 */ /* 0x100fe400078e0a0d */
[----:B------:R-:W-:-:S03]  /*19e0*/  IMAD.IADD R19, R5, 0x1, R13 ;  /* 0x0000000105137824 */ /* 0x000fc600078e020d */
[----:B------:R-:W-:-:S04]  /*19f0*/  SHF.R.S32.HI R15, RZ, 0x1f, R4 ;  /* 0x0000001fff0f7819 */ /* 0x000fc80000011404 */
[----:B------:R-:W-:Y:S02]  /*1a00*/  LEA.HI R4, R15, R4, RZ, 0x2 ;  /* 0x000000040f047211 */ /* 0x000fe400078f10ff */
[----:B------:R-:W-:Y:S02]  /*1a10*/  SHF.R.S32.HI R15, RZ, 0x1f, R13 ;  /* 0x0000001fff0f7819 */ /* 0x000fe4000001140d */
[----:B------:R-:W-:Y:S02]  /*1a20*/  SHF.R.S32.HI R4, RZ, 0x2, R4 ;  /* 0x00000002ff047819 */ /* 0x000fe40000011404 */
[----:B------:R-:W-:Y:S02]  /*1a30*/  ISETP.GT.U32.AND.EX P0, PT, R15, RZ, PT, P0 ;  /* 0x000000ff0f00720c */ /* 0x000fe40003f04100 */
[C---:B------:R-:W-:Y:S01]  /*1a40*/  ISETP.GT.AND P2, PT, R4.reuse, R5, PT ;  /* 0x000000050400720c */ /* 0x040fe20003f44270 */
[----:B------:R-:W-:-:S05]  /*1a50*/  IMAD R19, R4, 0x4, R19 ;  /* 0x0000000404137824 */ /* 0x000fca00078e0213 */
[----:B------:R-:W-:-:S07]  /*1a60*/  ISETP.GE.AND P1, PT, R19, R0, PT ;  /* 0x000000001300720c */ /* 0x000fce0003f26270 */
[----:B------:R-:W-:Y:S06]  /*1a70*/  @!P2 BRA `(.L_x_454) ;  /* 0x0000000000dca947 */ /* 0x000fec0003800000 */
[----:B------:R-:W0:Y:S01]  /*1a80*/  S2R R21, SR_CgaCtaId ;  /* 0x0000000000157919 */ /* 0x000e220000008800 */
[----:B------:R-:W-:Y:S01]  /*1a90*/  IADD3 R6, P2, R16, R13, RZ ;  /* 0x0000000d10067210 */ /* 0x000fe20007f5e0ff */
[----:B------:R-:W-:Y:S01]  /*1aa0*/  ULDC UR4, c[0x0][0x214] ;  /* 0x0000850000047ab9 */ /* 0x000fe20000000800 */
[----:B------:R-:W-:Y:S02]  /*1ab0*/  MOV R8, 0x400 ;  /* 0x0000040000087802 */ /* 0x000fe40000000f00 */
[----:B------:R-:W-:Y:S01]  /*1ac0*/  LEA R0, P3, R6, R11, 0x2 ;  /* 0x0000000b06007211 */ /* 0x000fe200078610ff */
[----:B------:R-:W-:-:S05]  /*1ad0*/  IMAD.X R15, R17, 0x1, R15, P2 ;  /* 0x00000001110f7824 */ /* 0x000fca00010e060f */
[----:B------:R-:W-:Y:S02]  /*1ae0*/  LEA.HI.X R6, R6, UR4, R15, 0x2, P3 ;  /* 0x0000000406067c11 */ /* 0x000fe400098f140f */
[----:B0-----:R-:W-:Y:S01]  /*1af0*/  LEA R8, R21, R8, 0x18 ;  /* 0x0000000815087211 */ /* 0x001fe200078ec0ff */
[----:B------:R-:W-:-:S04]  /*1b00*/  IMAD.MOV.U32 R21, RZ, RZ, R5 ;  /* 0x000000ffff157224 */ /* 0x000fc800078e0005 */
[----:B------:R-:W-:-:S07]  /*1b10*/  VIADD R8, R8, 0x8a0 ;  /* 0x000008a008087836 */ /* 0x000fce0000000000 */
.L_x_455:
[----:B0-----:R-:W-:-:S04]  /*1b20*/  SHF.R.S64 R13, RZ, 0x1c, R21 ;  /* 0x0000001cff0d7819 */ /* 0x001fc80000001015 */
[----:B------:R-:W-:-:S04]  /*1b30*/  IADD3 R12, P2, R13, R0, RZ ;  /* 0x000000000d0c7210 */ /* 0x000fc80007f5e0ff */
[----:B------:R-:W-:-:S06]  /*1b40*/  LEA.HI.X.SX32 R13, R21, R6, 0x4, P2 ;  /* 0x00000006150d7211 */ /* 0x000fcc00010f26ff */
[----:B------:R-:W2:Y:S01]  /*1b50*/  LDG.E.128 R12, desc[UR6][R12.64] ;  /* 0x000000060c0c7981 */ /* 0x000ea2000c1e1d00 */
[----:B------:R-:W-:Y:S01]  /*1b60*/  VIADD R21, R21, 0x200 ;  /* 0x0000020015157836 */ /* 0x000fe20000000000 */
[----:B--2---:R-:W0:Y:S08]  /*1b70*/  F2F.F16.F32 R18, R12 ;  /* 0x0000000c00127304 */ /* 0x004e300000200800 */
[----:B------:R-:W1:Y:S01]  /*1b80*/  F2F.F16.F32 R14, R14 ;  /* 0x0000000e000e7304 */ /* 0x000e620000200800 */
[----:B0-----:R-:W-:-:S07]  /*1b90*/  PRMT R22, R18, 0x9910, RZ ;  /* 0x0000991012167816 */ /* 0x001fce00000000ff */
[----:B------:R-:W0:Y:S01]  /*1ba0*/  F2F.F16.F32 R15, R15 ;  /* 0x0000000f000f7304 */ /* 0x000e220000200800 */
[----:B------:R-:W-:Y:S02]  /*1bb0*/  ISETP.GE.AND P5, PT, R22, RZ, PT ;  /* 0x000000ff1600720c */ /* 0x000fe40003fa6270 */
[----:B-1----:R-:W-:-:S05]  /*1bc0*/  PRMT R23, R14, 0x9910, RZ ;  /* 0x000099100e177816 */ /* 0x002fca00000000ff */
[----:B------:R1:W2:Y:S01]  /*1bd0*/  F2F.F16.F32 R20, R13 ;  /* 0x0000000d00147304 */ /* 0x0002a20000200800 */
[----:B------:R-:W-:Y:S01]  /*1be0*/  IMAD.MOV.U32 R12, RZ, RZ, R23 ;  /* 0x000000ffff0c7224 */ /* 0x000fe200078e0017 */
[----:B0-----:R-:W-:-:S04]  /*1bf0*/  PRMT R24, R15, 0x9910, RZ ;  /* 0x000099100f187816 */ /* 0x001fc800000000ff */
[----:B------:R-:W-:Y:S02]  /*1c00*/  ISETP.GE.AND P2, PT, R12, RZ, PT ;  /* 0x000000ff0c00720c */ /* 0x000fe40003f46270 */
[----:B------:R-:W-:Y:S01]  /*1c10*/  @P5 LOP3.LUT R18, R18, 0x7fe0, RZ, 0xc, !PT ;  /* 0x00007fe012125812 */ /* 0x000fe200078e0cff */
[----:B-1----:R-:W-:Y:S01]  /*1c20*/  IMAD.MOV.U32 R13, RZ, RZ, R24 ;  /* 0x000000ffff0d7224 */ /* 0x002fe200078e0018 */
[----:B--2---:R-:W-:-:S04]  /*1c30*/  PRMT R22, R20, 0x9910, RZ ;  /* 0x0000991014167816 */ /* 0x004fc800000000ff */
[----:B------:R-:W-:Y:S02]  /*1c40*/  ISETP.GE.AND P5, PT, R13, RZ, PT ;  /* 0x000000ff0d00720c */ /* 0x000fe40003fa6270 */
[----:B------:R-:W-:Y:S02]  /*1c50*/  ISETP.GE.AND P3, PT, R22, RZ, PT ;  /* 0x000000ff1600720c */ /* 0x000fe40003f66270 */
[----:B------:R-:W-:Y:S02]  /*1c60*/  LOP3.LUT R12, R18, 0xffff, RZ, 0xc0, !PT ;  /* 0x0000ffff120c7812 */ /* 0x000fe400078ec0ff */
[----:B------:R-:W-:Y:S02]  /*1c70*/  @P2 LOP3.LUT R14, R14, 0x7fe0, RZ, 0xc, !PT ;  /* 0x00007fe00e0e2812 */ /* 0x000fe400078e0cff */
[----:B------:R-:W-:Y:S02]  /*1c80*/  SHF.R.U32.HI R12, RZ, 0x5, R12 ;  /* 0x00000005ff0c7819 */ /* 0x000fe4000001160c */
[----:B------:R-:W-:-:S02]  /*1c90*/  LOP3.LUT R14, R14, 0xffff, RZ, 0xc0, !PT ;  /* 0x0000ffff0e0e7812 */ /* 0x000fc400078ec0ff */
[----:B------:R-:W-:Y:S02]  /*1ca0*/  LOP3.LUT R23, R12, 0xffff, RZ, 0xc0, !PT ;  /* 0x0000ffff0c177812 */ /* 0x000fe400078ec0ff */
[----:B------:R-:W-:Y:S02]  /*1cb0*/  @P5 LOP3.LUT R15, R15, 0x7fe0, RZ, 0xc, !PT ;  /* 0x00007fe00f0f5812 */ /* 0x000fe400078e0cff */
[----:B------:R-:W-:Y:S01]  /*1cc0*/  @P3 LOP3.LUT R20, R20, 0x7fe0, RZ, 0xc, !PT ;  /* 0x00007fe014143812 */ /* 0x000fe200078e0cff */
[----:B------:R-:W-:Y:S01]  /*1cd0*/  IMAD R12, R23, 0x4, R8 ;  /* 0x00000004170c7824 */ /* 0x000fe200078e0208 */
[----:B------:R-:W-:Y:S02]  /*1ce0*/  LOP3.LUT R15, R15, 0xffff, RZ, 0xc0, !PT ;  /* 0x0000ffff0f0f7812 */ /* 0x000fe400078ec0ff */
[----:B------:R-:W-:Y:S02]  /*1cf0*/  LOP3.LUT R13, R20, 0xffff, RZ, 0xc0, !PT ;  /* 0x0000ffff140d7812 */ /* 0x000fe400078ec0ff */
[----:B------:R-:W-:Y:S01]  /*1d00*/  SHF.R.U32.HI R14, RZ, 0x5, R14 ;  /* 0x00000005ff0e7819 */ /* 0x000fe2000001160e */
[----:B------:R0:W-:Y:S01]  /*1d10*/  ATOMS.POPC.INC.32 RZ, [R12+URZ] ;  /* 0x000000000cff7f8c */ /* 0x0001e2000d80003f */
[----:B------:R-:W-:-:S02]  /*1d20*/  SHF.R.U32.HI R13, RZ, 0x5, R13 ;  /* 0x00000005ff0d7819 */ /* 0x000fc4000001160d */
[----:B------:R-:W-:Y:S02]  /*1d30*/  SHF.R.U32.HI R15, RZ, 0x5, R15 ;  /* 0x00000005ff0f7819 */ /* 0x000fe4000001160f */
[----:B------:R-:W-:Y:S02]  /*1d40*/  LOP3.LUT R13, R13, 0xffff, RZ, 0xc0, !PT ;  /* 0x0000ffff0d0d7812 */ /* 0x000fe400078ec0ff */
[----:B------:R-:W-:Y:S02]  /*1d50*/  ISETP.GT.AND P2, PT, R4, R21, PT ;  /* 0x000000150400720c */ /* 0x000fe40003f44270 */
[----:B------:R-:W-:Y:S01]  /*1d60*/  LOP3.LUT R25, R14, 0xffff, RZ, 0xc0, !PT ;  /* 0x0000ffff0e197812 */ /* 0x000fe200078ec0ff */
[----:B------:R-:W-:Y:S01]  /*1d70*/  IMAD R13, R13, 0x4, R8 ;  /* 0x000000040d0d7824 */ /* 0x000fe200078e0208 */
[----:B------:R-:W-:-:S03]  /*1d80*/  LOP3.LUT R15, R15, 0xffff, RZ, 0xc0, !PT ;  /* 0x0000ffff0f0f7812 */ /* 0x000fc600078ec0ff */
[--C-:B------:R-:W-:Y:S01]  /*1d90*/  IMAD R14, R25, 0x4, R8.reuse ;  /* 0x00000004190e7824 */ /* 0x100fe200078e0208 */
[----:B------:R0:W-:Y:S01]  /*1da0*/  ATOMS.POPC.INC.32 RZ, [R13+URZ] ;  /* 0x000000000dff7f8c */ /* 0x0001e2000d80003f */
[----:B------:R-:W-:-:S03]  /*1db0*/  IMAD R15, R15, 0x4, R8 ;  /* 0x000000040f0f7824 */ /* 0x000fc600078e0208 */
[----:B------:R0:W-:Y:S04]  /*1dc0*/  ATOMS.POPC.INC.32 RZ, [R14+URZ] ;  /* 0x000000000eff7f8c */ /* 0x0001e8000d80003f */
[----:B------:R0:W-:Y:S01]  /*1dd0*/  ATOMS.POPC.INC.32 RZ, [R15+URZ] ;  /* 0x000000000fff7f8c */ /* 0x0001e2000d80003f */
[----:B------:R-:W-:Y:S05]  /*1de0*/  @P2 BRA `(.L_x_455) ;  /* 0xfffffffc004c2947 */ /* 0x000fea000383ffff */
.L_x_454:
[----:B------:R-:W-:Y:S05]  /*1df0*/  BSYNC B1 ;  /* 0x0000000000017941 */ /* 0x000fea0003800000 */
.L_x_453:
[----:B------:R-:W-:Y:S04]  /*1e00*/  BSSY B1, `(.L_x_456) ;  /* 0x0000014000017945 */ /* 0x000fe80003800000 */
[----:B------:R-:W-:Y:S05]  /*1e10*/  @!P0 BRA `(.L_x_457) ;  /* 0x0000000000488947 */ /* 0x000fea0003800000 */
[----:B------:R-:W-:Y:S01]  /*1e20*/  IADD3 R0, P0, R5, R16, RZ ;  /* 0x0000001005007210 */ /* 0x000fe20007f1e0ff */
[----:B------:R-:W-:-:S04]  /*1e30*/  ULDC UR4, c[0x0][0x214] ;  /* 0x0000850000047ab9 */ /* 0x000fc80000000800 */
[----:B0-----:R-:W-:Y:S01]  /*1e40*/  IMAD.X R13, RZ, RZ, R17, P0 ;  /* 0x000000ffff0d7224 */ /* 0x001fe200000e0611 */
        /* <DEDUP_REMOVED lines=15> */
.L_x_457:
[----:B------:R-:W-:Y:S05]  /*1f40*/  BSYNC B1 ;  /* 0x0000000000017941 */ /* 0x000fea0003800000 */
.L_x_456:
[----:B------:R-:W-:Y:S05]  /*1f50*/  @P1 BRA `(.L_x_447) ;  /* 0x0000000000481947 */ /* 0x000fea0003800000 */
[----:B-1----:R-:W-:Y:S01]  /*1f60*/  IADD3 R0, P0, R16, R19, RZ ;  /* 0x0000001310007210 */ /* 0x002fe20007f1e0ff */
[----:B------:R-:W-:-:S03]  /*1f70*/  ULDC UR4, c[0x0][0x214] ;  /* 0x0000850000047ab9 */ /* 0x000fc60000000800 */
[----:B------:R-:W-:Y:S02]  /*1f80*/  LEA.HI.X.SX32 R17, R19, R17, 0x1, P0 ;  /* 0x0000001113117211 */ /* 0x000fe400000f0eff */
[----:B0-----:R-:W-:-:S04]  /*1f90*/  LEA R12, P0, R0, R11, 0x2 ;  /* 0x0000000b000c7211 */ /* 0x001fc800078010ff */
        /* <DEDUP_REMOVED lines=14> */
.L_x_447:
[----:B------:R-:W-:Y:S05]  /*2080*/  BSYNC B0 ;  /* 0x0000000000007941 */ /* 0x000fea0003800000 */
.L_x_445:
[----:B------:R-:W3:Y:S08]  /*2090*/  S2UR UR5, SR_CgaCtaId ;  /* 0x00000000000579c3 */ /* 0x000ef00000008800 */
[----:B------:R-:W-:Y:S01]  /*20a0*/  BAR.SYNC.DEFER_BLOCKING 0x0 ;  /* 0x0000000000007b1d */ /* 0x000fe20000010000 */
[----:B0-----:R-:W-:Y:S01]  /*20b0*/  LEA.HI R11, R5, R5, RZ, 0x1c ;  /* 0x00000005050b7211 */ /* 0x001fe200078fe0ff */
[----:B------:R-:W-:-:S04]  /*20c0*/  IMAD.MOV.U32 R16, RZ, RZ, RZ ;  /* 0x000000ffff107224 */ /* 0x000fc800078e00ff */
[----:B------:R-:W-:Y:S01]  /*20d0*/  UMOV UR4, 0x400 ;  /* 0x0000040000047882 */ /* 0x000fe20000000000 */
[----:B------:R-:W-:Y:S01]  /*20e0*/  ULDC UR8, c[0x0][0x238] ;  /* 0x00008e0000087ab9 */ /* 0x000fe20000000800 */
[----:B---3--:R-:W-:-:S06]  /*20f0*/  ULEA UR4, UR5, UR4, 0x18 ;  /* 0x0000000405047291 */ /* 0x008fcc000f8ec03f */
[----:B------:R-:W-:-:S04]  /*2100*/  IMAD.U32 R8, RZ, RZ, UR4 ;  /* 0x00000004ff087e24 */ /* 0x000fc8000f8e00ff */
[--C-:B------:R-:W-:Y:S01]  /*2110*/  IMAD R4, R11, 0x4, R8.reuse ;  /* 0x000000040b047824 */ /* 0x100fe200078e0208 */
[----:B------:R0:W3:Y:S01]  /*2120*/  LDS R14, [R8+0x4008] ;  /* 0x00400800080e7984 */ /* 0x0000e20000000800 */
[----:B-12---:R-:W-:-:S07]  /*2130*/  IMAD R0, R5, 0x44, R8 ;  /* 0x0000004405007824 */ /* 0x006fce00078e0208 */
.L_x_462:
[----:B0-----:R-:W-:Y:S01]  /*2140*/  IMAD R15, R16, 0x200, R5 ;  /* 0x00000200100f7824 */ /* 0x001fe200078e0205 */
[----:B------:R-:W-:Y:S05]  /*2150*/  WARPSYNC.ALL ;  /* 0x0000000000007948 */ /* 0x000fea0003800000 */
[----:B------:R-:W-:Y:S01]  /*2160*/  IMAD R17, R15, 0x4, R8 ;  /* 0x000000040f117824 */ /* 0x000fe200078e0208 */
[----:B------:R-:W-:-:S04]  /*2170*/  ISETP.GT.U32.AND P3, PT, R5, 0x1f, PT ;  /* 0x0000001f0500780c */ /* 0x000fc80003f64070 */
[----:B------:R-:W1:Y:S01]  /*2180*/  LDS R11, [R17+0x8a0] ;  /* 0x0008a000110b7984 */ /* 0x000e620000000800 */
[----:B------:R-:W-:Y:S06]  /*2190*/  BAR.SYNC.DEFER_BLOCKING 0x0 ;  /* 0x0000000000007b1d */ /* 0x000fec0000010000 */
[----:B-1----:R1:W-:Y:S02]  /*21a0*/  STS [R4+0x10], R11 ;  /* 0x0000100b04007388 */ /* 0x0023e40000000800 */
        /* <DEDUP_REMOVED lines=11> */
[----:B------:R-:W0:Y:S04]  /*2260*/  LDS R20, [R0+0x30] ;  /* 0x0000300000147984 */ /* 0x000e280000000800 */
[----:B------:R-:W-:Y:S04]  /*2270*/  LDS R21, [R0+0x34] ;  /* 0x0000340000157984 */ /* 0x000fe80000000800 */
[----:B------:R-:W3:Y:S04]  /*2280*/  LDS R22, [R0+0x38] ;  /* 0x0000380000167984 */ /* 0x000ee80000000800 */
[----:B------:R-:W-:Y:S04]  /*2290*/  LDS R23, [R0+0x3c] ;  /* 0x00003c0000177984 */ /* 0x000fe80000000800 */
[----:B------:R-:W3:Y:S01]  /*22a0*/  LDS R24, [R0+0x40] ;  /* 0x0000400000187984 */ /* 0x000ee20000000800 */
[----:B--2---:R-:W-:-:S03]  /*22b0*/  IADD3 R6, R31, R29, R30 ;  /* 0x0000001d1f067210 */ /* 0x004fc60007ffe01e */
[----:B------:R-:W-:Y:S04]  /*22c0*/  LDS R25, [R0+0x44] ;  /* 0x0000440000197984 */ /* 0x000fe80000000800 */
[----:B------:R-:W2:Y:S01]  /*22d0*/  LDS R26, [R0+0x48] ;  /* 0x00004800001a7984 */ /* 0x000ea20000000800 */
[----:B----4-:R-:W-:-:S03]  /*22e0*/  IADD3 R6, R28, R6, R33 ;  /* 0x000000061c067210 */ /* 0x010fc60007ffe021 */
[----:B-1----:R-:W1:Y:S01]  /*22f0*/  LDS R11, [R0+0x4c] ;  /* 0x00004c00000b7984 */ /* 0x002e620000000800 */
[----:B-----5:R-:W-:-:S04]  /*2300*/  IADD3 R6, R18, R6, R27 ;  /* 0x0000000612067210 */ /* 0x020fc80007ffe01b */
[----:B0-----:R-:W-:-:S04]  /*2310*/  IADD3 R6, R20, R6, R19 ;  /* 0x0000000614067210 */ /* 0x001fc80007ffe013 */
[----:B---3--:R-:W-:-:S04]  /*2320*/  IADD3 R6, R22, R6, R21 ;  /* 0x0000000616067210 */ /* 0x008fc80007ffe015 */
[----:B------:R-:W-:-:S04]  /*2330*/  IADD3 R6, R24, R6, R23 ;  /* 0x0000000618067210 */ /* 0x000fc80007ffe017 */
[----:B--2---:R-:W-:-:S05]  /*2340*/  IADD3 R6, R26, R6, R25 ;  /* 0x000000061a067210 */ /* 0x004fca0007ffe019 */
        /* <DEDUP_REMOVED lines=11> */
.L_x_827:
        /* <DEDUP_REMOVED lines=39> */
.L_x_458:
[----:B------:R-:W-:Y:S05]  /*2670*/  WARPSYNC.ALL ;  /* 0x0000000000007948 */ /* 0x000fea0003800000 */
[----:B------:R-:W-:Y:S01]  /*2680*/  BAR.SYNC.DEFER_BLOCKING 0x0 ;  /* 0x0000000000007b1d */ /* 0x000fe20000010000 */
[----:B------:R-:W-:-:S07]  /*2690*/  PLOP3.LUT P0, PT, PT, PT, PT, 0x8, 0x0 ;  /* 0x000000000000781c */ /* 0x000fce0003f0e170 */
[----:B------:R-:W2:Y:S01]  /*26a0*/  S2UR UR5, SR_CgaCtaId ;  /* 0x00000000000579c3 */ /* 0x000ea20000008800 */
[----:B------:R-:W-:Y:S01]  /*26b0*/  UMOV UR4, 0x400 ;  /* 0x0000040000047882 */ /* 0x000fe20000000000 */
[----:B------:R-:W-:Y:S01]  /*26c0*/  BSSY B0, `(.L_x_460) ;  /* 0x0000013000007945 */ /* 0x000fe20003800000 */
[----:B-1--4-:R-:W3:Y:S01]  /*26d0*/  LDS R11, [R4+0x10] ;  /* 0x00001000040b7984 */ /* 0x012ee20000000800 */
[----:B--2---:R-:W-:-:S06]  /*26e0*/  ULEA UR4, UR5, UR4, 0x18 ;  /* 0x0000000405047291 */ /* 0x004fcc000f8ec03f */
[----:B0-----:R-:W-:-:S05]  /*26f0*/  IMAD.U32 R8, RZ, RZ, UR4 ;  /* 0x00000004ff087e24 */ /* 0x001fca000f8e00ff */
[----:B------:R-:W0:Y:S01]  /*2700*/  LDS R13, [R8+0x890] ;  /* 0x00089000080d7984 */ /* 0x000e220000000800 */
[----:B---3--:R-:W-:-:S05]  /*2710*/  IMAD.IADD R11, R11, 0x1, R14 ;  /* 0x000000010b0b7824 */ /* 0x008fca00078e020e */
        /* <DEDUP_REMOVED lines=13> */
.L_x_461:
[----:B------:R-:W-:Y:S05]  /*27f0*/  BSYNC B0 ;  /* 0x0000000000007941 */ /* 0x000fea0003800000 */
.L_x_460:
[----:B------:R-:W-:Y:S06]  /*2800*/  BAR.RED.OR.DEFER_BLOCKING 0x0, P0 ;  /* 0x0000000000007b1d */ /* 0x000fec0000014800 */
[----:B------:R-:W1:Y:S01]  /*2810*/  B2R.RESULT RZ, P0 ;  /* 0x0000000000ff731c */ /* 0x000e620000004000 */
[----:B------:R-:W-:-:S05]  /*2820*/  VIADD R16, R16, 0x1 ;  /* 0x0000000110107836 */ /* 0x000fca0000000000 */
[----:B------:R-:W-:-:S13]  /*2830*/  ISETP.LT.U32.AND P1, PT, R16, 0x4, PT ;  /* 0x000000041000780c */ /* 0x000fda0003f21070 */
[----:B-1----:R-:W-:Y:S05]  /*2840*/  @!P0 BRA P1, `(.L_x_462) ;  /* 0xfffffff8003c8947 */ /* 0x002fea000083ffff */
[----:B------:R-:W-:Y:S05]  /*2850*/  WARPSYNC.ALL ;  /* 0x0000000000007948 */ /* 0x000fea0003800000 */
[----:B------:R-:W-:Y:S01]  /*2860*/  BAR.SYNC.DEFER_BLOCKING 0x0 ;  /* 0x0000000000007b1d */ /* 0x000fe20000010000 */
[----:B------:R-:W-:-:S05]  /*2870*/  PLOP3.LUT P0, PT, PT, PT, UP0, 0x40, 0x0 ;  /* 0x000000000000781c */ /* 0x000fca0003f0e808 */
[----:B------:R-:W-:Y:S01]  /*2880*/  BSSY B0, `(.L_x_463) ;  /* 0x00002cd000007945 */ /* 0x000fe20003800000 */
[----:B------:R1:W2:Y:S07]  /*2890*/  LDS R6, [R8+0x400c] ;  /* 0x00400c0008067984 */ /* 0x0002ae0000000800 */
[----:B------:R-:W-:Y:S05]  /*28a0*/  @P0 BRA `(.L_x_464) ;  /* 0x0000001400180947 */ /* 0x000fea0003800000 */
[----:B------:R-:W-:Y:S01]  /*28b0*/  IMAD.IADD R14, R2, 0x1, R5 ;  /* 0x00000001020e7824 */ /* 0x000fe200078e0205 */
[----:B------:R-:W-:Y:S04]  /*28c0*/  BSSY B1, `(.L_x_465) ;  /* 0x0000143000017945 */ /* 0x000fe80003800000 */
[----:B------:R-:W-:-:S13]  /*28d0*/  ISETP.GE.AND P0, PT, R14, R7, PT ;  /* 0x000000070e00720c */ /* 0x000fda0003f06270 */
[----:B------:R-:W-:Y:S05]  /*28e0*/  @P0 BRA `(.L_x_466) ;  /* 0x0000001400000947 */ /* 0x000fea0003800000 */
[----:B0-----:R-:W-:Y:S01]  /*28f0*/  LOP3.LUT R11, RZ, R5, RZ, 0x33, !PT ;  /* 0x00000005ff0b7212 */ /* 0x001fe200078e33ff */
[----:B------:R-:W-:Y:S03]  /*2900*/  BSSY B2, `(.L_x_467) ;  /* 0x000004b000027945 */ /* 0x000fe60003800000 */
[----:B------:R-:W-:-:S04]  /*2910*/  IADD3 R11, -R2, R7, R11 ;  /* 0x00000007020b7210 */ /* 0x000fc80007ffe10b */
[----:B------:R-:W-:-:S04]  /*2920*/  LEA.HI R12, R11, 0x1, RZ, 0x17 ;  /* 0x000000010b0c7811 */ /* 0x000fc800078fb8ff */
[----:B------:R-:W-:-:S13]  /*2930*/  LOP3.LUT P0, R16, R12, 0x3, RZ, 0xc0, !PT ;  /* 0x000000030c107812 */ /* 0x000fda000780c0ff */
[----:B------:R-:W-:Y:S05]  /*2940*/  @!P0 BRA `(.L_x_468) ;  /* 0x0000000400188947 */ /* 0x000fea0003800000 */
[----:B------:R-:W0:Y:S01]  /*2950*/  LDC.64 R18, c[0x0][0x230] ;  /* 0x00008c00ff127b82 */ /* 0x000e220000000a00 */
[----:B------:R-:W3:Y:S01]  /*2960*/  LDS R15, [R8+0x4004] ;  /* 0x00400400080f7984 */ /* 0x000ee20000000800 */
[----:B------:R-:W-:Y:S01]  /*2970*/  ULDC.64 UR4, c[0x0][0x210] ;  /* 0x0000840000047ab9 */ /* 0x000fe20000000a00 */
[----:B0-----:R-:W-:-:S05]  /*2980*/  IMAD R12, R14, R19, RZ ;  /* 0x000000130e0c7224 */ /* 0x001fca00078e02ff */
[----:B------:R-:W-:-:S03]  /*2990*/  SHF.R.S32.HI R13, RZ, 0x1f, R12 ;  /* 0x0000001fff0d7819 */ /* 0x000fc6000001140c */
[----:B------:R-:W-:-:S03]  /*29a0*/  IMAD.WIDE R12, R9, R18, R12 ;  /* 0x00000012090c7225 */ /* 0x000fc600078e020c */
[C---:B------:R-:W-:Y:S02]  /*29b0*/  LEA R17, P1, R12.reuse, UR4, 0x2 ;  /* 0x000000040c117c11 */ /* 0x040fe4000f8210ff */
[----:B---3--:R-:W-:Y:S01]  /*29c0*/  ISETP.GT.AND P0, PT, R15, 0x800, PT ;  /* 0x000008000f00780c */ /* 0x008fe20003f04270 */
[----:B------:R-:W-:Y:S01]  /*29d0*/  IMAD.SHL.U32 R15, R19, 0x200, RZ ;  /* 0x00000200130f7824 */ /* 0x000fe200078e00ff */
[----:B------:R-:W-:-:S11]  /*29e0*/  LEA.HI.X R13, R12, UR5, R13, 0x2, P1 ;  /* 0x000000050c0d7c11 */ /* 0x000fd600088f140d */
.L_x_473:
[----:B------:R-:W-:-:S05]  /*29f0*/  IMAD.MOV.U32 R12, RZ, RZ, R17 ;  /* 0x000000ffff0c7224 */ /* 0x000fca00078e0011 */
[----:B------:R-:W3:Y:S01]  /*2a00*/  LDG.E R17, desc[UR6][R12.64] ;  /* 0x000000060c117981 */ /* 0x000ee2000c1e1900 */
[----:B------:R-:W-:Y:S01]  /*2a10*/  VIADD R16, R16, 0xffffffff ;  /* 0xffffffff10107836 */ /* 0x000fe20000000000 */
[----:B------:R-:W-:Y:S01]  /*2a20*/  BSSY B3, `(.L_x_469) ;  /* 0x000001f000037945 */ /* 0x000fe20003800000 */
[----:B---3--:R-:W0:Y:S02]  /*2a30*/  F2F.F16.F32 R18, R17 ;  /* 0x0000001100127304 */ /* 0x008e240000200800 */
[----:B0-----:R-:W-:-:S04]  /*2a40*/  PRMT R19, R18, 0x9910, RZ ;  /* 0x0000991012137816 */ /* 0x001fc800000000ff */
[----:B------:R-:W-:-:S13]  /*2a50*/  ISETP.GE.AND P1, PT, R19, RZ, PT ;  /* 0x000000ff1300720c */ /* 0x000fda0003f26270 */
[----:B------:R-:W-:Y:S02]  /*2a60*/  @P1 LOP3.LUT R18, R18, 0x7fe0, RZ, 0xc, !PT ;  /* 0x00007fe012121812 */ /* 0x000fe400078e0cff */
[----:B------:R-:W-:Y:S02]  /*2a70*/  ISETP.NE.AND P1, PT, R16, RZ, PT ;  /* 0x000000ff1000720c */ /* 0x000fe40003f25270 */
[----:B------:R-:W-:-:S04]  /*2a80*/  LOP3.LUT R18, R18, 0xffff, RZ, 0xc0, !PT ;  /* 0x0000ffff12127812 */ /* 0x000fc800078ec0ff */
[----:B------:R-:W-:-:S04]  /*2a90*/  SHF.R.U32.HI R18, RZ, 0x5, R18 ;  /* 0x00000005ff127819 */ /* 0x000fc80000011612 */
[----:B------:R-:W-:-:S04]  /*2aa0*/  LOP3.LUT R19, R18, 0xffff, RZ, 0xc0, !PT ;  /* 0x0000ffff12137812 */ /* 0x000fc800078ec0ff */
[CC--:B--2---:R-:W-:Y:S02]  /*2ab0*/  ISETP.GT.U32.AND P5, PT, R6.reuse, R19.reuse, PT ;  /* 0x000000130600720c */ /* 0x0c4fe40003fa4070 */
[----:B------:R-:W-:-:S11]  /*2ac0*/  ISETP.NE.OR P2, PT, R6, R19, P0 ;  /* 0x000000130600720c */ /* 0x000fd60000745670 */
[----:B------:R-:W-:Y:S05]  /*2ad0*/  @!P5 BRA `(.L_x_470) ;  /* 0x00000000004cd947 */ /* 0x000fea0003800000 */
[----:B------:R-:W0:Y:S01]  /*2ae0*/  S2R R18, SR_LANEID ;  /* 0x0000000000127919 */ /* 0x000e220000000000 */
        /* <DEDUP_REMOVED lines=11> */
[----:B----4-:R-:W2:Y:S01]  /*2ba0*/  @P5 ATOMS.ADD R20, [UR4], R20 ;  /* 0x00000014ff14598c */ /* 0x010ea20008000004 */
[----:B------:R-:W-:-:S04]  /*2bb0*/  UIADD3 UR4, UR5, 0x4010, URZ ;  /* 0x0000401005047890 */ /* 0x000fc8000fffe03f */
[----:B------:R-:W-:Y:S01]  /*2bc0*/  ULEA UR4, UR8, UR4, 0x18 ;  /* 0x0000000408047291 */ /* 0x000fe2000f8ec03f */
[----:B--2---:R-:W0:Y:S02]  /*2bd0*/  SHFL.IDX PT, R18, R20, R21, 0x1f ;  /* 0x00001f1514127589 */ /* 0x004e2400000e0000 */
[----:B0-----:R-:W-:-:S05]  /*2be0*/  IMAD.IADD R18, R18, 0x1, R19 ;  /* 0x0000000112127824 */ /* 0x001fca00078e0213 */
[----:B------:R-:W-:-:S05]  /*2bf0*/  LEA R19, R18, UR4, 0x2 ;  /* 0x0000000412137c11 */ /* 0x000fca000f8e10ff */
[----:B------:R0:W-:Y:S02]  /*2c00*/  STS [R19], R14 ;  /* 0x0000000e13007388 */ /* 0x0001e40000000800 */
.L_x_470:
[----:B------:R-:W-:Y:S05]  /*2c10*/  BSYNC B3 ;  /* 0x0000000000037941 */ /* 0x000fea0003800000 */
.L_x_469:
[----:B------:R-:W-:Y:S04]  /*2c20*/  BSSY B3, `(.L_x_471) ;  /* 0x0000014000037945 */ /* 0x000fe80003800000 */
        /* <DEDUP_REMOVED lines=16> */
[----:B------:R-:W-:-:S05]  /*2d30*/  IMAD R19, R19, 0x4, R8 ;  /* 0x0000000413137824 */ /* 0x000fca00078e0208 */
[----:B------:R2:W-:Y:S04]  /*2d40*/  STS [R19+0x2000], R17 ;  /* 0x0020001113007388 */ /* 0x0005e80000000800 */
[----:B------:R2:W-:Y:S02]  /*2d50*/  STS [R19], R14 ;  /* 0x0000000e13007388 */ /* 0x0005e40000000800 */
.L_x_472:
[----:B------:R-:W-:Y:S05]  /*2d60*/  BSYNC B3 ;  /* 0x0000000000037941 */ /* 0x000fea0003800000 */
.L_x_471:
[----:B------:R-:W-:-:S04]  /*2d70*/  IMAD.WIDE R12, R15, 0x4, R12 ;  /* 0x000000040f0c7825 */ /* 0x000fc800078e020c */
[----:B0-2---:R-:W-:Y:S02]  /*2d80*/  VIADD R14, R14, 0x200 ;  /* 0x000002000e0e7836 */ /* 0x005fe40000000000 */
[----:B------:R-:W-:Y:S01]  /*2d90*/  IMAD.MOV.U32 R17, RZ, RZ, R12 ;  /* 0x000000ffff117224 */ /* 0x000fe200078e000c */
[----:B------:R-:W-:Y:S06]  /*2da0*/  @P1 BRA `(.L_x_473) ;  /* 0xfffffffc00101947 */ /* 0x000fec000383ffff */
.L_x_468:
[----:B------:R-:W-:Y:S05]  /*2db0*/  BSYNC B2 ;  /* 0x0000000000027941 */ /* 0x000fea0003800000 */
.L_x_467:
[----:B------:R-:W-:-:S13]  /*2dc0*/  ISETP.GE.U32.AND P0, PT, R11, 0x600, PT ;  /* 0x000006000b00780c */ /* 0x000fda0003f06070 */
[----:B------:R-:W-:Y:S05]  /*2dd0*/  @!P0 BRA `(.L_x_466) ;  /* 0x0000000c00c48947 */ /* 0x000fea0003800000 */
[----:B------:R-:W0:Y:S01]  /*2de0*/  S2R R11, SR_CgaCtaId ;  /* 0x00000000000b7919 */ /* 0x000e220000008800 */
[----:B-1----:R-:W-:Y:S01]  /*2df0*/  MOV R8, 0x400 ;  /* 0x0000040000087802 */ /* 0x002fe20000000f00 */
[----:B------:R-:W1:Y:S01]  /*2e00*/  LDC.64 R16, c[0x0][0x230] ;  /* 0x00008c00ff107b82 */ /* 0x000e620000000a00 */
[----:B------:R-:W-:Y:S01]  /*2e10*/  ULDC.64 UR4, c[0x0][0x210] ;  /* 0x0000840000047ab9 */ /* 0x000fe20000000a00 */
[----:B-1----:R-:W-:-:S05]  /*2e20*/  IMAD R12, R14, R17, RZ ;  /* 0x000000110e0c7224 */ /* 0x002fca00078e02ff */
[--C-:B------:R-:W-:Y:S02]  /*2e30*/  SHF.R.S32.HI R13, RZ, 0x1f, R12.reuse ;  /* 0x0000001fff0d7819 */ /* 0x100fe4000001140c */
[----:B0-----:R-:W-:Y:S01]  /*2e40*/  LEA R8, R11, R8, 0x18 ;  /* 0x000000080b087211 */ /* 0x001fe200078ec0ff */
[----:B------:R-:W-:-:S04]  /*2e50*/  IMAD.WIDE R12, R9, R16, R12 ;  /* 0x00000010090c7225 */ /* 0x000fc800078e020c */
[----:B------:R-:W0:Y:S01]  /*2e60*/  LDS R11, [R8+0x4004] ;  /* 0x00400400080b7984 */ /* 0x000e220000000800 */
[----:B------:R-:W-:-:S04]  /*2e70*/  LEA R20, P1, R12, UR4, 0x2 ;  /* 0x000000040c147c11 */ /* 0x000fc8000f8210ff */
[----:B------:R-:W-:Y:S02]  /*2e80*/  LEA.HI.X R21, R12, UR5, R13, 0x2, P1 ;  /* 0x000000050c157c11 */ /* 0x000fe400088f140d */
[----:B0-----:R-:W-:Y:S01]  /*2e90*/  ISETP.GT.AND P0, PT, R11, 0x800, PT ;  /* 0x000008000b00780c */ /* 0x001fe20003f04270 */
[----:B------:R-:W-:-:S12]  /*2ea0*/  IMAD.SHL.U32 R11, R17, 0x200, RZ ;  /* 0x00000200110b7824 */ /* 0x000fd800078e00ff */
.L_x_490:
[C---:B------:R-:W-:Y:S01]  /*2eb0*/  IMAD.WIDE R22, R11.reuse, 0x4, R20 ;  /* 0x000000040b167825 */ /* 0x040fe200078e0214 */
[----:B------:R-:W3:Y:S04]  /*2ec0*/  LDG.E R18, desc[UR6][R20.64] ;  /* 0x0000000614127981 */ /* 0x000ee8000c1e1900 */
[----:B------:R-:W4:Y:S01]  /*2ed0*/  LDG.E R16, desc[UR6][R22.64] ;  /* 0x0000000616107981 */ /* 0x000f22000c1e1900 */
[----:B------:R-:W-:-:S05]  /*2ee0*/  IMAD.WIDE R24, R11, 0x4, R22 ;  /* 0x000000040b187825 */ /* 0x000fca00078e0216 */
[----:B------:R-:W5:Y:S01]  /*2ef0*/  LDG.E R15, desc[UR6][R24.64] ;  /* 0x00000006180f7981 */ /* 0x000f62000c1e1900 */
[----:B------:R-:W-:-:S05]  /*2f00*/  IMAD.WIDE R12, R11, 0x4, R24 ;  /* 0x000000040b0c7825 */ /* 0x000fca00078e0218 */
[----:B------:R-:W2:Y:S01]  /*2f10*/  LDG.E R17, desc[UR6][R12.64] ;  /* 0x000000060c117981 */ /* 0x000ea2000c1e1900 */
[----:B------:R-:W-:Y:S01]  /*2f20*/  BSSY B2, `(.L_x_474) ;  /* 0x0000030000027945 */ /* 0x000fe20003800000 */
[----:B---3--:R-:W0:Y:S08]  /*2f30*/  F2F.F16.F32 R26, R18 ;  /* 0x00000012001a7304 */ /* 0x008e300000200800 */
[----:B----4-:R-:W1:Y:S08]  /*2f40*/  F2F.F16.F32 R27, R16 ;  /* 0x00000010001b7304 */ /* 0x010e700000200800 */
[----:B-----5:R-:W3:Y:S01]  /*2f50*/  F2F.F16.F32 R28, R15 ;  /* 0x0000000f001c7304 */ /* 0x020ee20000200800 */
[----:B0-----:R-:W-:-:S04]  /*2f60*/  PRMT R20, R26, 0x9910, RZ ;  /* 0x000099101a147816 */ /* 0x001fc800000000ff */
[----:B------:R-:W-:Y:S02]  /*2f70*/  ISETP.GE.AND P1, PT, R20, RZ, PT ;  /* 0x000000ff1400720c */ /* 0x000fe40003f26270 */
[----:B-1----:R-:W-:Y:S01]  /*2f80*/  PRMT R20, R27, 0x9910, RZ ;  /* 0x000099101b147816 */ /* 0x002fe200000000ff */
[----:B--2---:R-:W0:Y:S03]  /*2f90*/  F2F.F16.F32 R19, R17 ;  /* 0x0000001100137304 */ /* 0x004e260000200800 */
[----:B------:R-:W-:Y:S02]  /*2fa0*/  ISETP.GE.AND P2, PT, R20, RZ, PT ;  /* 0x000000ff1400720c */ /* 0x000fe40003f46270 */
[----:B---3--:R-:W-:-:S05]  /*2fb0*/  PRMT R21, R28, 0x9910, RZ ;  /* 0x000099101c157816 */ /* 0x008fca00000000ff */
[----:B------:R-:W-:Y:S01]  /*2fc0*/  IMAD.MOV.U32 R20, RZ, RZ, R21 ;  /* 0x000000ffff147224 */ /* 0x000fe200078e0015 */
[----:B------:R-:W-:-:S04]  /*2fd0*/  @P1 LOP3.LUT R26, R26, 0x7fe0, RZ, 0xc, !PT ;  /* 0x00007fe01a1a1812 */ /* 0x000fc800078e0cff */
[----:B------:R-:W-:Y:S02]  /*2fe0*/  ISETP.GE.AND P5, PT, R20, RZ, PT ;  /* 0x000000ff1400720c */ /* 0x000fe40003fa6270 */
[----:B------:R-:W-:-:S04]  /*2ff0*/  LOP3.LUT R20, R26, 0xffff, RZ, 0xc0, !PT ;  /* 0x0000ffff1a147812 */ /* 0x000fc800078ec0ff */
[----:B------:R-:W-:Y:S02]  /*3000*/  SHF.R.U32.HI R20, RZ, 0x5, R20 ;  /* 0x00000005ff147819 */ /* 0x000fe40000011614 */
[----:B0-----:R-:W-:Y:S02]  /*3010*/  PRMT R21, R19, 0x9910, RZ ;  /* 0x0000991013157816 */ /* 0x001fe400000000ff */
[----:B------:R-:W-:-:S03]  /*3020*/  LOP3.LUT R23, R20, 0xffff, RZ, 0xc0, !PT ;  /* 0x0000ffff14177812 */ /* 0x000fc600078ec0ff */
[----:B------:R-:W-:Y:S02]  /*3030*/  @P5 LOP3.LUT R28, R28, 0x7fe0, RZ, 0xc, !PT ;  /* 0x00007fe01c1c5812 */ /* 0x000fe400078e0cff */
[----:B------:R-:W-:Y:S02]  /*3040*/  ISETP.GT.U32.AND P5, PT, R6, R23, PT ;  /* 0x000000170600720c */ /* 0x000fe40003fa4070 */
[----:B------:R-:W-:Y:S02]  /*3050*/  ISETP.GE.AND P1, PT, R21, RZ, PT ;  /* 0x000000ff1500720c */ /* 0x000fe40003f26270 */
[----:B------:R-:W-:-:S04]  /*3060*/  @P2 LOP3.LUT R27, R27, 0x7fe0, RZ, 0xc, !PT ;  /* 0x00007fe01b1b2812 */ /* 0x000fc800078e0cff */
[----:B------:R-:W-:Y:S02]  /*3070*/  LOP3.LUT R21, R27, 0xffff, RZ, 0xc0, !PT ;  /* 0x0000ffff1b157812 */ /* 0x000fe400078ec0ff */
[----:B------:R-:W-:Y:S02]  /*3080*/  ISETP.NE.OR P2, PT, R6, R23, P0 ;  /* 0x000000170600720c */ /* 0x000fe40000745670 */
[----:B------:R-:W-:Y:S02]  /*3090*/  SHF.R.U32.HI R21, RZ, 0x5, R21 ;  /* 0x00000005ff157819 */ /* 0x000fe40000011615 */
[----:B------:R-:W-:Y:S02]  /*30a0*/  LOP3.LUT R23, R28, 0xffff, RZ, 0xc0, !PT ;  /* 0x0000ffff1c177812 */ /* 0x000fe400078ec0ff */
[----:B------:R-:W-:Y:S02]  /*30b0*/  @P1 LOP3.LUT R19, R19, 0x7fe0, RZ, 0xc, !PT ;  /* 0x00007fe013131812 */ /* 0x000fe400078e0cff */
[----:B------:R-:W-:-:S02]  /*30c0*/  LOP3.LUT R21, R21, 0xffff, RZ, 0xc0, !PT ;  /* 0x0000ffff15157812 */ /* 0x000fc400078ec0ff */
[----:B------:R-:W-:Y:S01]  /*30d0*/  SHF.R.U32.HI R23, RZ, 0x5, R23 ;  /* 0x00000005ff177819 */ /* 0x000fe20000011617 */
[----:B------:R-:W-:Y:S06]  /*30e0*/  @!P5 BRA `(.L_x_475) ;  /* 0x00000000004cd947 */ /* 0x000fec0003800000 */
        /* <DEDUP_REMOVED lines=19> */
.L_x_475:
[----:B------:R-:W-:Y:S05]  /*3220*/  BSYNC B2 ;  /* 0x0000000000027941 */ /* 0x000fea0003800000 */
.L_x_474:
[----:B------:R-:W-:Y:S04]  /*3230*/  BSSY B2, `(.L_x_476) ;  /* 0x0000014000027945 */ /* 0x000fe80003800000 */
[----:B------:R-:W-:Y:S05]  /*3240*/  @P2 BRA `(.L_x_477) ;  /* 0x0000000000482947 */ /* 0x000fea0003800000 */
        /* <DEDUP_REMOVED lines=10> */
[----:B--2---:R-:W-:-:S06]  /*32f0*/  LOP3.LUT R24, R24, UR8, RZ, 0xc0, !PT ;  /* 0x0000000818187c12 */ /* 0x004fcc000f8ec0ff */
[----:B------:R-:W0:Y:S05]  /*3300*/  POPC R24, R24 ;  /* 0x0000001800187309 */ /* 0x000e2a0000000000 */
[----:B---3--:R-:W1:Y:S04]  /*3310*/  @P1 ATOMS.ADD R27, [UR4], R20 ;  /* 0x00000014ff1b198c */ /* 0x008e680008000004 */
[----:B-1----:R-:W0:Y:S02]  /*3320*/  SHFL.IDX PT, R25, R27, R22, 0x1f ;  /* 0x00001f161b197589 */ /* 0x002e2400000e0000 */
[----:B0-----:R-:W-:-:S04]  /*3330*/  IMAD.IADD R25, R25, 0x1, R24 ;  /* 0x0000000119197824 */ /* 0x001fc800078e0218 */
[----:B------:R-:W-:-:S05]  /*3340*/  IMAD R25, R25, 0x4, R8 ;  /* 0x0000000419197824 */ /* 0x000fca00078e0208 */
[----:B------:R1:W-:Y:S04]  /*3350*/  STS [R25+0x2000], R18 ;  /* 0x0020001219007388 */ /* 0x0003e80000000800 */
[----:B------:R1:W-:Y:S02]  /*3360*/  STS [R25], R14 ;  /* 0x0000000e19007388 */ /* 0x0003e40000000800 */
.L_x_477:
[----:B------:R-:W-:Y:S05]  /*3370*/  BSYNC B2 ;  /* 0x0000000000027941 */ /* 0x000fea0003800000 */
.L_x_476:
[CC--:B------:R-:W-:Y:S01]  /*3380*/  ISETP.GT.U32.AND P5, PT, R6.reuse, R21.reuse, PT ;  /* 0x000000150600720c */ /* 0x0c0fe20003fa4070 */
[----:B------:R-:W-:Y:S01]  /*3390*/  BSSY B2, `(.L_x_478) ;  /* 0x000001c000027945 */ /* 0x000fe20003800000 */
[----:B------:R-:W-:Y:S02]  /*33a0*/  LOP3.LUT R19, R19, 0xffff, RZ, 0xc0, !PT ;  /* 0x0000ffff13137812 */ /* 0x000fe400078ec0ff */
[----:B------:R-:W-:Y:S02]  /*33b0*/  LOP3.LUT R23, R23, 0xffff, RZ, 0xc0, !PT ;  /* 0x0000ffff17177812 */ /* 0x000fe400078ec0ff */
[----:B------:R-:W-:Y:S02]  /*33c0*/  SHF.R.U32.HI R19, RZ, 0x5, R19 ;  /* 0x00000005ff137819 */ /* 0x000fe40000011613 */
[C---:B------:R-:W-:Y:S02]  /*33d0*/  ISETP.NE.OR P2, PT, R6.reuse, R21, P0 ;  /* 0x000000150600720c */ /* 0x040fe40000745670 */
[----:B------:R-:W-:-:S02]  /*33e0*/  ISETP.GT.U32.AND P1, PT, R6, R23, PT ;  /* 0x000000170600720c */ /* 0x000fc40003f24070 */
        /* <DEDUP_REMOVED lines=16> */
[----:B01----:R-:W0:Y:S04]  /*34f0*/  @P5 ATOMS.ADD R25, [UR5], R20 ;  /* 0x00000014ff19598c */ /* 0x003e280008000005 */
[----:B0-----:R-:W2:Y:S02]  /*3500*/  SHFL.IDX PT, R18, R25, R22, 0x1f ;  /* 0x00001f1619127589 */ /* 0x001ea400000e0000 */
[----:B--2---:R-:W-:-:S02]  /*3510*/  IMAD.IADD R18, R18, 0x1, R21 ;  /* 0x0000000112127824 */ /* 0x004fc400078e0215 */
[----:B------:R-:W-:-:S03]  /*3520*/  VIADD R21, R14, 0x200 ;  /* 0x000002000e157836 */ /* 0x000fc60000000000 */
[----:B------:R-:W-:-:S05]  /*3530*/  LEA R18, R18, UR4, 0x2 ;  /* 0x0000000412127c11 */ /* 0x000fca000f8e10ff */
[----:B------:R2:W-:Y:S02]  /*3540*/  STS [R18], R21 ;  /* 0x0000001512007388 */ /* 0x0005e40000000800 */
.L_x_479:
[----:B------:R-:W-:Y:S05]  /*3550*/  BSYNC B2 ;  /* 0x0000000000027941 */ /* 0x000fea0003800000 */
.L_x_478:
[----:B------:R-:W-:Y:S04]  /*3560*/  BSSY B2, `(.L_x_480) ;  /* 0x0000015000027945 */ /* 0x000fe80003800000 */
[----:B------:R-:W-:Y:S05]  /*3570*/  @P2 BRA `(.L_x_481) ;  /* 0x00000000004c2947 */ /* 0x000fea0003800000 */
[----:B--2---:R-:W2:Y:S01]  /*3580*/  S2R R21, SR_LANEID ;  /* 0x0000000000157919 */ /* 0x004ea20000000000 */
[----:B------:R-:W3:Y:S01]  /*3590*/  S2UR UR5, SR_CgaCtaId ;  /* 0x00000000000579c3 */ /* 0x000ee20000008800 */
[----:B------:R-:W-:Y:S01]  /*35a0*/  VOTEU.ANY UR8, UPT, PT ;  /* 0x0000000000087886 */ /* 0x000fe200038e0100 */
[----:B------:R-:W-:Y:S01]  /*35b0*/  UMOV UR4, 0x400 ;  /* 0x0000040000047882 */ /* 0x000fe20000000000 */
[----:B------:R-:W2:Y:S01]  /*35c0*/  FLO.U32 R20, UR8 ;  /* 0x0000000800147d00 */ /* 0x000ea200080e0000 */
[----:B------:R-:W-:Y:S01]  /*35d0*/  UIADD3 UR4, UR4, 0x4000, URZ ;  /* 0x0000400004047890 */ /* 0x000fe2000fffe03f */
[----:B------:R-:W4:Y:S01]  /*35e0*/  S2R R22, SR_LTMASK ;  /* 0x0000000000167919 */ /* 0x000f220000003900 */
[----:B------:R-:W-:-:S05]  /*35f0*/  VIADD R24, R14, 0x200 ;  /* 0x000002000e187836 */ /* 0x000fca0000000000 */
[----:B-1----:R-:W0:Y:S01]  /*3600*/  POPC R18, UR8 ;  /* 0x0000000800127d09 */ /* 0x002e220008000000 */
[----:B---3--:R-:W-:Y:S01]  /*3610*/  ULEA UR4, UR5, UR4, 0x18 ;  /* 0x0000000405047291 */ /* 0x008fe2000f8ec03f */
[----:B--2---:R-:W-:Y:S02]  /*3620*/  ISETP.EQ.U32.AND P2, PT, R20, R21, PT ;  /* 0x000000151400720c */ /* 0x004fe40003f42070 */
[----:B----4-:R-:W-:-:S06]  /*3630*/  LOP3.LUT R22, R22, UR8, RZ, 0xc0, !PT ;  /* 0x0000000816167c12 */ /* 0x010fcc000f8ec0ff */
[----:B------:R-:W1:Y:S05]  /*3640*/  POPC R22, R22 ;  /* 0x0000001600167309 */ /* 0x000e6a0000000000 */
[----:B0-----:R-:W0:Y:S04]  /*3650*/  @P2 ATOMS.ADD R25, [UR4], R18 ;  /* 0x00000012ff19298c */ /* 0x001e280008000004 */
[----:B0-----:R-:W1:Y:S02]  /*3660*/  SHFL.IDX PT, R21, R25, R20, 0x1f ;  /* 0x00001f1419157589 */ /* 0x001e6400000e0000 */
[----:B-1----:R-:W-:-:S04]  /*3670*/  IMAD.IADD R21, R21, 0x1, R22 ;  /* 0x0000000115157824 */ /* 0x002fc800078e0216 */
[----:B------:R-:W-:-:S05]  /*3680*/  IMAD R21, R21, 0x4, R8 ;  /* 0x0000000415157824 */ /* 0x000fca00078e0208 */
[----:B------:R3:W-:Y:S04]  /*3690*/  STS [R21+0x2000], R16 ;  /* 0x0020001015007388 */ /* 0x0007e80000000800 */
[----:B------:R3:W-:Y:S02]  /*36a0*/  STS [R21], R24 ;  /* 0x0000001815007388 */ /* 0x0007e40000000800 */
.L_x_481:
[----:B------:R-:W-:Y:S05]  /*36b0*/  BSYNC B2 ;  /* 0x0000000000027941 */ /* 0x000fea0003800000 */
.L_x_480:
[----:B------:R-:W-:Y:S01]  /*36c0*/  BSSY B2, `(.L_x_482) ;  /* 0x0000018000027945 */ /* 0x000fe20003800000 */
[C---:B------:R-:W-:Y:S02]  /*36d0*/  ISETP.NE.OR P5, PT, R6.reuse, R23, P0 ;  /* 0x000000170600720c */ /* 0x040fe400007a5670 */
[----:B------:R-:W-:Y:S01]  /*36e0*/  ISETP.GT.U32.AND P2, PT, R6, R19, PT ;  /* 0x000000130600720c */ /* 0x000fe20003f44070 */
[----:B------:R-:W-:-:S12]  /*36f0*/  @!P1 BRA `(.L_x_483) ;  /* 0x0000000000509947 */ /* 0x000fd80003800000 */
        /* <DEDUP_REMOVED lines=20> */
.L_x_483:
[----:B------:R-:W-:Y:S05]  /*3840*/  BSYNC B2 ;  /* 0x0000000000027941 */ /* 0x000fea0003800000 */
.L_x_482:
[----:B------:R-:W-:Y:S01]  /*3850*/  BSSY B2, `(.L_x_484) ;  /* 0x0000016000027945 */ /* 0x000fe20003800000 */
[----:B------:R-:W-:-:S03]  /*3860*/  ISETP.NE.OR P1, PT, R6, R19, P0 ;  /* 0x000000130600720c */ /* 0x000fc60000725670 */
[----:B------:R-:W-:Y:S10]  /*3870*/  @P5 BRA `(.L_x_485) ;  /* 0x00000000004c5947 */ /* 0x000ff40003800000 */
[----:B------:R-:W5:Y:S01]  /*3880*/  S2R R19, SR_LANEID ;  /* 0x0000000000137919 */ /* 0x000f620000000000 */
[----:B------:R-:W0:Y:S01]  /*3890*/  S2UR UR5, SR_CgaCtaId ;  /* 0x00000000000579c3 */ /* 0x000e220000008800 */
[----:B------:R-:W-:Y:S01]  /*38a0*/  VOTEU.ANY UR8, UPT, PT ;  /* 0x0000000000087886 */ /* 0x000fe200038e0100 */
[----:B------:R-:W-:Y:S01]  /*38b0*/  UMOV UR4, 0x400 ;  /* 0x0000040000047882 */ /* 0x000fe20000000000 */
[----:B------:R-:W5:Y:S01]  /*38c0*/  FLO.U32 R20, UR8 ;  /* 0x0000000800147d00 */ /* 0x000f6200080e0000 */
[----:B------:R-:W-:Y:S01]  /*38d0*/  UIADD3 UR4, UR4, 0x4000, URZ ;  /* 0x0000400004047890 */ /* 0x000fe2000fffe03f */
[----:B------:R-:W3:Y:S06]  /*38e0*/  S2R R22, SR_LTMASK ;  /* 0x0000000000167919 */ /* 0x000eec0000003900 */
[----:B-12---:R-:W4:Y:S01]  /*38f0*/  POPC R18, UR8 ;  /* 0x0000000800127d09 */ /* 0x006f220008000000 */
[----:B0-----:R-:W-:Y:S01]  /*3900*/  ULEA UR4, UR5, UR4, 0x18 ;  /* 0x0000000405047291 */ /* 0x001fe2000f8ec03f */
[----:B-----5:R-:W-:-:S02]  /*3910*/  ISETP.EQ.U32.AND P5, PT, R20, R19, PT ;  /* 0x000000131400720c */ /* 0x020fc40003fa2070 */
[----:B---3--:R-:W-:-:S06]  /*3920*/  LOP3.LUT R22, R22, UR8, RZ, 0xc0, !PT ;  /* 0x0000000816167c12 */ /* 0x008fcc000f8ec0ff */
[----:B------:R-:W0:Y:S05]  /*3930*/  POPC R22, R22 ;  /* 0x0000001600167309 */ /* 0x000e2a0000000000 */
[----:B----4-:R-:W1:Y:S04]  /*3940*/  @P5 ATOMS.ADD R21, [UR4], R18 ;  /* 0x00000012ff15598c */ /* 0x010e680008000004 */
[----:B-1----:R-:W0:Y:S02]  /*3950*/  SHFL.IDX PT, R19, R21, R20, 0x1f ;  /* 0x00001f1415137589 */ /* 0x002e2400000e0000 */
[----:B0-----:R-:W-:-:S04]  /*3960*/  IMAD.IADD R19, R19, 0x1, R22 ;  /* 0x0000000113137824 */ /* 0x001fc800078e0216 */
[----:B------:R-:W-:Y:S02]  /*3970*/  IMAD R16, R19, 0x4, R8 ;  /* 0x0000000413107824 */ /* 0x000fe400078e0208 */
[----:B------:R-:W-:-:S03]  /*3980*/  VIADD R19, R14, 0x400 ;  /* 0x000004000e137836 */ /* 0x000fc60000000000 */
[----:B------:R0:W-:Y:S04]  /*3990*/  STS [R16+0x2000], R15 ;  /* 0x0020000f10007388 */ /* 0x0001e80000000800 */
[----:B------:R0:W-:Y:S02]  /*39a0*/  STS [R16], R19 ;  /* 0x0000001310007388 */ /* 0x0001e40000000800 */
.L_x_485:
[----:B------:R-:W-:Y:S05]  /*39b0*/  BSYNC B2 ;  /* 0x0000000000027941 */ /* 0x000fea0003800000 */
.L_x_484:
[----:B------:R-:W-:Y:S04]  /*39c0*/  BSSY B2, `(.L_x_486) ;  /* 0x0000016000027945 */ /* 0x000fe80003800000 */
[----:B------:R-:W-:Y:S05]  /*39d0*/  @!P2 BRA `(.L_x_487) ;  /* 0x000000000050a947 */ /* 0x000fea0003800000 */
[----:B0--34-:R-:W0:Y:S01]  /*39e0*/  S2R R16, SR_LANEID ;  /* 0x0000000000107919 */ /* 0x019e220000000000 */
[----:B------:R-:W3:Y:S01]  /*39f0*/  S2UR UR8, SR_CgaCtaId ;  /* 0x00000000000879c3 */ /* 0x000ee20000008800 */
[----:B------:R-:W-:Y:S01]  /*3a00*/  VOTEU.ANY UR9, UPT, PT ;  /* 0x0000000000097886 */ /* 0x000fe200038e0100 */
[----:B------:R-:W-:Y:S01]  /*3a10*/  UMOV UR4, 0x400 ;  /* 0x0000040000047882 */ /* 0x000fe20000000000 */
[----:B------:R-:W0:Y:S01]  /*3a20*/  FLO.U32 R19, UR9 ;  /* 0x0000000900137d00 */ /* 0x000e2200080e0000 */
[----:B------:R-:W-:Y:S01]  /*3a30*/  UIADD3 UR5, UR4, 0x4008, URZ ;  /* 0x0000400804057890 */ /* 0x000fe2000fffe03f */
[----:B------:R-:W4:Y:S01]  /*3a40*/  S2R R20, SR_LTMASK ;  /* 0x0000000000147919 */ /* 0x000f220000003900 */
[----:B------:R-:W-:-:S05]  /*3a50*/  UIADD3 UR4, UR4, 0x4010, URZ ;  /* 0x0000401004047890 */ /* 0x000fca000fffe03f */
[----:B-12---:R-:W1:Y:S01]  /*3a60*/  POPC R18, UR9 ;  /* 0x0000000900127d09 */ /* 0x006e620008000000 */
[----:B---3--:R-:W-:Y:S02]  /*3a70*/  ULEA UR5, UR8, UR5, 0x18 ;  /* 0x0000000508057291 */ /* 0x008fe4000f8ec03f */
[----:B------:R-:W-:Y:S01]  /*3a80*/  ULEA UR4, UR8, UR4, 0x18 ;  /* 0x0000000408047291 */ /* 0x000fe2000f8ec03f */
[----:B0-----:R-:W-:Y:S01]  /*3a90*/  ISETP.EQ.U32.AND P2, PT, R19, R16, PT ;  /* 0x000000101300720c */ /* 0x001fe20003f42070 */
[----:B------:R-:W-:Y:S01]  /*3aa0*/  VIADD R16, R14, 0x600 ;  /* 0x000006000e107836 */ /* 0x000fe20000000000 */
[----:B----4-:R-:W-:-:S06]  /*3ab0*/  LOP3.LUT R20, R20, UR9, RZ, 0xc0, !PT ;  /* 0x0000000914147c12 */ /* 0x010fcc000f8ec0ff */
[----:B------:R-:W0:Y:S05]  /*3ac0*/  POPC R20, R20 ;  /* 0x0000001400147309 */ /* 0x000e2a0000000000 */
[----:B-1----:R-:W1:Y:S04]  /*3ad0*/  @P2 ATOMS.ADD R18, [UR5], R18 ;  /* 0x00000012ff12298c */ /* 0x002e680008000005 */
[----:B-1----:R-:W0:Y:S02]  /*3ae0*/  SHFL.IDX PT, R15, R18, R19, 0x1f ;  /* 0x00001f13120f7589 */ /* 0x002e2400000e0000 */
[----:B0-----:R-:W-:-:S05]  /*3af0*/  IMAD.IADD R15, R15, 0x1, R20 ;  /* 0x000000010f0f7824 */ /* 0x001fca00078e0214 */
[----:B------:R-:W-:-:S05]  /*3b00*/  LEA R15, R15, UR4, 0x2 ;  /* 0x000000040f0f7c11 */ /* 0x000fca000f8e10ff */
[----:B------:R0:W-:Y:S02]  /*3b10*/  STS [R15], R16 ;  /* 0x000000100f007388 */ /* 0x0001e40000000800 */
.L_x_487:
[----:B------:R-:W-:Y:S05]  /*3b20*/  BSYNC B2 ;  /* 0x0000000000027941 */ /* 0x000fea0003800000 */
.L_x_486:
[----:B------:R-:W-:Y:S04]  /*3b30*/  BSSY B2, `(.L_x_488) ;  /* 0x0000015000027945 */ /* 0x000fe80003800000 */
[----:B------:R-:W-:Y:S05]  /*3b40*/  @P1 BRA `(.L_x_489) ;  /* 0x00000000004c1947 */ /* 0x000fea0003800000 */
[----:B0--34-:R-:W0:Y:S01]  /*3b50*/  S2R R16, SR_LANEID ;  /* 0x0000000000107919 */ /* 0x019e220000000000 */
[----:B------:R-:W3:Y:S01]  /*3b60*/  S2UR UR5, SR_CgaCtaId ;  /* 0x00000000000579c3 */ /* 0x000ee20000008800 */
[----:B------:R-:W-:Y:S01]  /*3b70*/  VOTEU.ANY UR8, UPT, PT ;  /* 0x0000000000087886 */ /* 0x000fe200038e0100 */
[----:B------:R-:W-:Y:S01]  /*3b80*/  UMOV UR4, 0x400 ;  /* 0x0000040000047882 */ /* 0x000fe20000000000 */
[----:B------:R-:W0:Y:S01]  /*3b90*/  FLO.U32 R19, UR8 ;  /* 0x0000000800137d00 */ /* 0x000e2200080e0000 */
[----:B------:R-:W-:Y:S01]  /*3ba0*/  UIADD3 UR4, UR4, 0x4000, URZ ;  /* 0x0000400004047890 */ /* 0x000fe2000fffe03f */
[----:B------:R-:W4:Y:S06]  /*3bb0*/  S2R R20, SR_LTMASK ;  /* 0x0000000000147919 */ /* 0x000f2c0000003900 */
[----:B-12---:R-:W1:Y:S01]  /*3bc0*/  POPC R18, UR8 ;  /* 0x0000000800127d09 */ /* 0x006e620008000000 */
[----:B---3--:R-:W-:Y:S01]  /*3bd0*/  ULEA UR4, UR5, UR4, 0x18 ;  /* 0x0000000405047291 */ /* 0x008fe2000f8ec03f */
[----:B0-----:R-:W-:-:S02]  /*3be0*/  ISETP.EQ.U32.AND P1, PT, R19, R16, PT ;  /* 0x000000101300720c */ /* 0x001fc40003f22070 */
[----:B----4-:R-:W-:-:S06]  /*3bf0*/  LOP3.LUT R20, R20, UR8, RZ, 0xc0, !PT ;  /* 0x0000000814147c12 */ /* 0x010fcc000f8ec0ff */
        /* <DEDUP_REMOVED lines=8> */
.L_x_489:
[----:B------:R-:W-:Y:S05]  /*3c80*/  BSYNC B2 ;  /* 0x0000000000027941 */ /* 0x000fea0003800000 */
.L_x_488:
[----:B01----:R-:W-:Y:S02]  /*3c90*/  VIADD R14, R14, 0x800 ;  /* 0x000008000e0e7836 */ /* 0x003fe40000000000 */
[----:B------:R-:W-:-:S03]  /*3ca0*/  IMAD.WIDE R12, R11, 0x4, R12 ;  /* 0x000000040b0c7825 */ /* 0x000fc600078e020c */
[----:B------:R-:W-:Y:S01]  /*3cb0*/  ISETP.GE.AND P1, PT, R14, R7, PT ;  /* 0x000000070e00720c */ /* 0x000fe20003f26270 */
[----:B------:R-:W-:Y:S02]  /*3cc0*/  IMAD.MOV.U32 R20, RZ, RZ, R12 ;  /* 0x000000ffff147224 */ /* 0x000fe400078e000c */
[----:B--234-:R-:W-:-:S10]  /*3cd0*/  IMAD.MOV.U32 R21, RZ, RZ, R13 ;  /* 0x000000ffff157224 */ /* 0x01cfd400078e000d */
[----:B------:R-:W-:Y:S05]  /*3ce0*/  @!P1 BRA `(.L_x_490) ;  /* 0xfffffff000709947 */ /* 0x000fea000383ffff */
.L_x_466:
[----:B------:R-:W-:Y:S05]  /*3cf0*/  BSYNC B1 ;  /* 0x0000000000017941 */ /* 0x000fea0003800000 */
.L_x_465:
[----:B------:R-:W-:Y:S05]  /*3d00*/  BRA `(.L_x_491) ;  /* 0x0000001800107947 */ /* 0x000fea0003800000 */
.L_x_464:
[----:B------:R-:W0:Y:S01]  /*3d10*/  LDC R19, c[0x0][0x210] ;  /* 0x00008400ff137b82 */ /* 0x000e220000000800 */
[--C-:B------:R-:W-:Y:S01]  /*3d20*/  SHF.R.S32.HI R17, RZ, 0x1f, R2.reuse ;  /* 0x0000001fff117819 */ /* 0x100fe20000011402 */
[----:B------:R-:W-:Y:S01]  /*3d30*/  IMAD.MOV.U32 R16, RZ, RZ, R2 ;  /* 0x000000ffff107224 */ /* 0x000fe200078e0002 */
[----:B------:R-:W-:Y:S01]  /*3d40*/  ULDC UR4, c[0x0][0x230] ;  /* 0x00008c0000047ab9 */ /* 0x000fe20000000800 */
[----:B------:R-:W-:Y:S02]  /*3d50*/  BSSY B1, `(.L_x_492) ;  /* 0x00000fb000017945 */ /* 0x000fe40003800000 */
[----:B------:R-:W-:-:S04]  /*3d60*/  IMAD.WIDE R12, R9, UR4, R16 ;  /* 0x00000004090c7c25 */ /* 0x000fc8000f8e0210 */
[----:B0-----:R-:W-:-:S05]  /*3d70*/  IMAD.U32 R11, R12, 0x4, R19 ;  /* 0x000000040c0b7824 */ /* 0x001fca00078e0013 */
[----:B------:R-:W-:-:S04]  /*3d80*/  LOP3.LUT R11, R11, 0xf, RZ, 0xc0, !PT ;  /* 0x0000000f0b0b7812 */ /* 0x000fc800078ec0ff */
[C---:B------:R-:W-:Y:S02]  /*3d90*/  IADD3 R14, P1, -R11.reuse, 0x10, RZ ;  /* 0x000000100b0e7810 */ /* 0x040fe40007f3e1ff */
[----:B------:R-:W-:-:S03]  /*3da0*/  ISETP.NE.U32.AND P0, PT, R11, RZ, PT ;  /* 0x000000ff0b00720c */ /* 0x000fc60003f05070 */
[----:B------:R-:W-:Y:S01]  /*3db0*/  IMAD.X R11, RZ, RZ, -0x1, P1 ;  /* 0xffffffffff0b7424 */ /* 0x000fe200008e06ff */
[----:B------:R-:W-:-:S04]  /*3dc0*/  ISETP.NE.AND.EX P0, PT, RZ, RZ, PT, P0 ;  /* 0x000000ffff00720c */ /* 0x000fc80003f05300 */
[----:B------:R-:W-:Y:S01]  /*3dd0*/  SHF.R.U64 R14, R14, 0x2, R11 ;  /* 0x000000020e0e7819 */ /* 0x000fe2000000120b */
[----:B------:R-:W-:-:S03]  /*3de0*/  IMAD.IADD R11, R7, 0x1, -R2 ;  /* 0x00000001070b7824 */ /* 0x000fc600078e0a02 */
[----:B------:R-:W-:-:S04]  /*3df0*/  SEL R14, R14, RZ, P0 ;  /* 0x000000ff0e0e7207 */ /* 0x000fc80000000000 */
[----:B------:R-:W-:-:S05]  /*3e00*/  VIMNMX R18, R11, R14, PT ;  /* 0x0000000e0b127248 */ /* 0x000fca0003fe0100 */
[----:B------:R-:W-:-:S05]  /*3e10*/  IMAD.IADD R14, R11, 0x1, -R18 ;  /* 0x000000010b0e7824 */ /* 0x000fca00078e0a12 */
[----:B------:R-:W-:-:S04]  /*3e20*/  SHF.R.S32.HI R15, RZ, 0x1f, R14 ;  /* 0x0000001fff0f7819 */ /* 0x000fc8000001140e */
[----:B------:R-:W-:-:S04]  /*3e30*/  LEA.HI R15, R15, R14, RZ, 0x2 ;  /* 0x0000000e0f0f7211 */ /* 0x000fc800078f10ff */
[----:B------:R-:W-:Y:S02]  /*3e40*/  SHF.R.S32.HI R20, RZ, 0x2, R15 ;  /* 0x00000002ff147819 */ /* 0x000fe4000001140f */
[----:B------:R-:W-:Y:S02]  /*3e50*/  SHF.R.S32.HI R15, RZ, 0x1f, R18 ;  /* 0x0000001fff0f7819 */ /* 0x000fe40000011412 */
[----:B------:R-:W-:-:S13]  /*3e60*/  ISETP.GT.AND P0, PT, R20, R5, PT ;  /* 0x000000051400720c */ /* 0x000fda0003f04270 */
[----:B------:R-:W-:Y:S05]  /*3e70*/  @!P0 BRA `(.L_x_493) ;  /* 0x0000000c00a08947 */ /* 0x000fea0003800000 */
[----:B------:R-:W0:Y:S01]  /*3e80*/  LDS R14, [R8+0x4004] ;  /* 0x00400400080e7984 */ /* 0x000e220000000800 */
[----:B------:R-:W-:Y:S01]  /*3e90*/  IADD3 R12, P0, R12, R18, RZ ;  /* 0x000000120c0c7210 */ /* 0x000fe20007f1e0ff */
[----:B------:R-:W-:Y:S01]  /*3ea0*/  ULDC UR4, c[0x0][0x214] ;  /* 0x0000850000047ab9 */ /* 0x000fe20000000800 */
[----:B------:R-:W-:Y:S02]  /*3eb0*/  IMAD.MOV.U32 R23, RZ, RZ, R5 ;  /* 0x000000ffff177224 */ /* 0x000fe400078e0005 */
[----:B------:R-:W-:Y:S01]  /*3ec0*/  LEA R19, P1, R12, R19, 0x2 ;  /* 0x000000130c137211 */ /* 0x000fe200078210ff */
[----:B------:R-:W-:Y:S02]  /*3ed0*/  IMAD.X R15, R13, 0x1, R15, P0 ;  /* 0x000000010d0f7824 */ /* 0x000fe400000e060f */
[----:B------:R-:W-:-:S03]  /*3ee0*/  IMAD.MOV.U32 R22, RZ, RZ, R5 ;  /* 0x000000ffff167224 */ /* 0x000fc600078e0005 */
[----:B------:R-:W-:Y:S02]  /*3ef0*/  LEA.HI.X R21, R12, UR4, R15, 0x2, P1 ;  /* 0x000000040c157c11 */ /* 0x000fe400088f140f */
[----:B0-----:R-:W-:-:S13]  /*3f00*/  ISETP.GT.AND P2, PT, R14, 0x800, PT ;  /* 0x000008000e00780c */ /* 0x001fda0003f44270 */
.L_x_510:
[----:B--23--:R-:W-:-:S04]  /*3f10*/  SHF.R.S64 R12, RZ, 0x1c, R22 ;  /* 0x0000001cff0c7819 */ /* 0x00cfc80000001016 */
[----:B------:R-:W-:-:S04]  /*3f20*/  IADD3 R12, P0, R12, R19, RZ ;  /* 0x000000130c0c7210 */ /* 0x000fc80007f1e0ff */
[----:B----4-:R-:W-:-:S06]  /*3f30*/  LEA.HI.X.SX32 R13, R22, R21, 0x4, P0 ;  /* 0x00000015160d7211 */ /* 0x010fcc00000f26ff */
[----:B------:R-:W3:Y:S01]  /*3f40*/  LDG.E.128 R12, desc[UR6][R12.64] ;  /* 0x000000060c0c7981 */ /* 0x000ee2000c1e1d00 */
[----:B------:R-:W-:Y:S01]  /*3f50*/  BSSY B2, `(.L_x_494) ;  /* 0x000002f000027945 */ /* 0x000fe20003800000 */
[----:B------:R-:W-:Y:S01]  /*3f60*/  IMAD R23, R23, 0x4, R18 ;  /* 0x0000000417177824 */ /* 0x000fe200078e0212 */
[----:B---3--:R-:W0:Y:S08]  /*3f70*/  F2F.F16.F32 R27, R12 ;  /* 0x0000000c001b7304 */ /* 0x008e300000200800 */
[----:B------:R-:W3:Y:S01]  /*3f80*/  F2F.F16.F32 R25, R14 ;  /* 0x0000000e00197304 */ /* 0x000ee20000200800 */
[----:B0-----:R-:W-:-:S07]  /*3f90*/  PRMT R24, R27, 0x9910, RZ ;  /* 0x000099101b187816 */ /* 0x001fce00000000ff */
[----:B------:R-:W0:Y:S01]  /*3fa0*/  F2F.F16.F32 R26, R13 ;  /* 0x0000000d001a7304 */ /* 0x000e220000200800 */
[----:B------:R-:W-:Y:S02]  /*3fb0*/  ISETP.GE.AND P0, PT, R24, RZ, PT ;  /* 0x000000ff1800720c */ /* 0x000fe40003f06270 */
[----:B---3--:R-:W-:-:S05]  /*3fc0*/  PRMT R29, R25, 0x9910, RZ ;  /* 0x00009910191d7816 */ /* 0x008fca00000000ff */
[----:B------:R-:W3:Y:S01]  /*3fd0*/  F2F.F16.F32 R24, R15 ;  /* 0x0000000f00187304 */ /* 0x000ee20000200800 */
[----:B------:R-:W-:Y:S02]  /*3fe0*/  ISETP.GE.AND P5, PT, R29, RZ, PT ;  /* 0x000000ff1d00720c */ /* 0x000fe40003fa6270 */
[----:B0-----:R-:W-:-:S03]  /*3ff0*/  PRMT R28, R26, 0x9910, RZ ;  /* 0x000099101a1c7816 */ /* 0x001fc600000000ff */
[----:B------:R-:W-:Y:S02]  /*4000*/  @P0 LOP3.LUT R27, R27, 0x7fe0, RZ, 0xc, !PT ;  /* 0x00007fe01b1b0812 */ /* 0x000fe400078e0cff */
[----:B------:R-:W-:Y:S02]  /*4010*/  ISETP.GE.AND P1, PT, R28, RZ, PT ;  /* 0x000000ff1c00720c */ /* 0x000fe40003f26270 */
[----:B------:R-:W-:Y:S02]  /*4020*/  LOP3.LUT R27, R27, 0xffff, RZ, 0xc0, !PT ;  /* 0x0000ffff1b1b7812 */ /* 0x000fe400078ec0ff */
[----:B---3--:R-:W-:Y:S02]  /*4030*/  PRMT R28, R24, 0x9910, RZ ;  /* 0x00009910181c7816 */ /* 0x008fe400000000ff */
[----:B------:R-:W-:Y:S02]  /*4040*/  SHF.R.U32.HI R27, RZ, 0x5, R27 ;  /* 0x00000005ff1b7819 */ /* 0x000fe4000001161b */
[----:B------:R-:W-:-:S02]  /*4050*/  @P5 LOP3.LUT R25, R25, 0x7fe0, RZ, 0xc, !PT ;  /* 0x00007fe019195812 */ /* 0x000fc400078e0cff */
[----:B------:R-:W-:Y:S02]  /*4060*/  LOP3.LUT R29, R27, 0xffff, RZ, 0xc0, !PT ;  /* 0x0000ffff1b1d7812 */ /* 0x000fe400078ec0ff */
[----:B------:R-:W-:Y:S02]  /*4070*/  LOP3.LUT R25, R25, 0xffff, RZ, 0xc0, !PT ;  /* 0x0000ffff19197812 */ /* 0x000fe400078ec0ff */
[----:B--2---:R-:W-:Y:S02]  /*4080*/  ISETP.GT.U32.AND P5, PT, R6, R29, PT ;  /* 0x0000001d0600720c */ /* 0x004fe40003fa4070 */
[----:B------:R-:W-:Y:S02]  /*4090*/  @P1 LOP3.LUT R26, R26, 0x7fe0, RZ, 0xc, !PT ;  /* 0x00007fe01a1a1812 */ /* 0x000fe400078e0cff */
[----:B------:R-:W-:Y:S02]  /*40a0*/  ISETP.GE.AND P0, PT, R28, RZ, PT ;  /* 0x000000ff1c00720c */ /* 0x000fe40003f06270 */
[----:B------:R-:W-:-:S02]  /*40b0*/  LOP3.LUT R27, R26, 0xffff, RZ, 0xc0, !PT ;  /* 0x0000ffff1a1b7812 */ /* 0x000fc400078ec0ff */
[----:B------:R-:W-:Y:S02]  /*40c0*/  ISETP.NE.OR P1, PT, R6, R29, P2 ;  /* 0x0000001d0600720c */ /* 0x000fe40001725670 */
[----:B------:R-:W-:Y:S02]  /*40d0*/  SHF.R.U32.HI R27, RZ, 0x5, R27 ;  /* 0x00000005ff1b7819 */ /* 0x000fe4000001161b */
[----:B------:R-:W-:Y:S02]  /*40e0*/  SHF.R.U32.HI R25, RZ, 0x5, R25 ;  /* 0x00000005ff197819 */ /* 0x000fe40000011619 */
[----:B------:R-:W-:Y:S01]  /*40f0*/  LOP3.LUT R27, R27, 0xffff, RZ, 0xc0, !PT ;  /* 0x0000ffff1b1b7812 */ /* 0x000fe200078ec0ff */
[----:B------:R-:W-:Y:S06]  /*4100*/  @!P5 BRA `(.L_x_495) ;  /* 0x00000000004cd947 */ /* 0x000fec0003800000 */
        /* <DEDUP_REMOVED lines=19> */
.L_x_495:
[----:B------:R-:W-:Y:S05]  /*4240*/  BSYNC B2 ;  /* 0x0000000000027941 */ /* 0x000fea0003800000 */
.L_x_494:
[----:B------:R-:W-:Y:S04]  /*4250*/  BSSY B2, `(.L_x_496) ;  /* 0x0000014000027945 */ /* 0x000fe80003800000 */
        /* <DEDUP_REMOVED lines=19> */
.L_x_497:
[----:B------:R-:W-:Y:S05]  /*4390*/  BSYNC B2 ;  /* 0x0000000000027941 */ /* 0x000fea0003800000 */
.L_x_496:
[-C--:B------:R-:W-:Y:S01]  /*43a0*/  ISETP.GT.U32.AND P5, PT, R6, R27.reuse, PT ;  /* 0x0000001b0600720c */ /* 0x080fe20003fa4070 */
[----:B------:R-:W-:Y:S01]  /*43b0*/  BSSY B2, `(.L_x_498) ;  /* 0x000001b000027945 */ /* 0x000fe20003800000 */
[----:B--2---:R-:W-:Y:S02]  /*43c0*/  LOP3.LUT R29, R25, 0xffff, RZ, 0xc0, !PT ;  /* 0x0000ffff191d7812 */ /* 0x004fe400078ec0ff */
[----:B------:R-:W-:Y:S02]  /*43d0*/  @P0 LOP3.LUT R24, R24, 0x7fe0, RZ, 0xc, !PT ;  /* 0x00007fe018180812 */ /* 0x000fe400078e0cff */
[C---:B------:R-:W-:Y:S02]  /*43e0*/  ISETP.NE.OR P1, PT, R6.reuse, R27, P2 ;  /* 0x0000001b0600720c */ /* 0x040fe40001725670 */
[----:B------:R-:W-:Y:S02]  /*43f0*/  ISETP.GT.U32.AND P0, PT, R6, R29, PT ;  /* 0x0000001d0600720c */ /* 0x000fe40003f04070 */
[----:B------:R-:W-:-:S03]  /*4400*/  LOP3.LUT R24, R24, 0xffff, RZ, 0xc0, !PT ;  /* 0x0000ffff18187812 */ /* 0x000fc600078ec0ff */
[----:B------:R-:W-:Y:S08]  /*4410*/  @!P5 BRA `(.L_x_499) ;  /* 0x000000000050d947 */ /* 0x000ff00003800000 */
        /* <DEDUP_REMOVED lines=8> */
[----:B0-----:R-:W0:Y:S01]  /*44a0*/  POPC R26, UR9 ;  /* 0x00000009001a7d09 */ /* 0x001e220008000000 */
        /* <DEDUP_REMOVED lines=11> */
.L_x_499:
[----:B------:R-:W-:Y:S05]  /*4560*/  BSYNC B2 ;  /* 0x0000000000027941 */ /* 0x000fea0003800000 */
.L_x_498:
[----:B--2---:R-:W-:Y:S01]  /*4570*/  SHF.R.U32.HI R25, RZ, 0x5, R24 ;  /* 0x00000005ff197819 */ /* 0x004fe20000011618 */
[----:B------:R-:W-:Y:S01]  /*4580*/  BSSY B2, `(.L_x_500) ;  /* 0x0000017000027945 */ /* 0x000fe20003800000 */
[----:B------:R-:W-:Y:S02]  /*4590*/  ISETP.NE.OR P5, PT, R6, R29, P2 ;  /* 0x0000001d0600720c */ /* 0x000fe400017a5670 */
[----:B------:R-:W-:Y:S01]  /*45a0*/  LOP3.LUT R25, R25, 0xffff, RZ, 0xc0, !PT ;  /* 0x0000ffff19197812 */ /* 0x000fe200078ec0ff */
[----:B------:R-:W-:Y:S10]  /*45b0*/  @P1 BRA `(.L_x_501) ;  /* 0x00000000004c1947 */ /* 0x000ff40003800000 */
[----:B------:R-:W2:Y:S01]  /*45c0*/  S2R R27, SR_LANEID ;  /* 0x00000000001b7919 */ /* 0x000ea20000000000 */
[----:B------:R-:W3:Y:S01]  /*45d0*/  S2UR UR5, SR_CgaCtaId ;  /* 0x00000000000579c3 */ /* 0x000ee20000008800 */
[----:B------:R-:W-:Y:S01]  /*45e0*/  VOTEU.ANY UR8, UPT, PT ;  /* 0x0000000000087886 */ /* 0x000fe200038e0100 */
[----:B------:R-:W-:Y:S01]  /*45f0*/  UMOV UR4, 0x400 ;  /* 0x0000040000047882 */ /* 0x000fe20000000000 */
[----:B0-----:R-:W2:Y:S01]  /*4600*/  FLO.U32 R26, UR8 ;  /* 0x00000008001a7d00 */ /* 0x001ea200080e0000 */
[----:B------:R-:W-:Y:S01]  /*4610*/  UIADD3 UR4, UR4, 0x4000, URZ ;  /* 0x0000400004047890 */ /* 0x000fe2000fffe03f */
[----:B------:R-:W0:Y:S06]  /*4620*/  S2R R28, SR_LTMASK ;  /* 0x00000000001c7919 */ /* 0x000e2c0000003900 */
[----:B------:R-:W4:Y:S01]  /*4630*/  POPC R24, UR8 ;  /* 0x0000000800187d09 */ /* 0x000f220008000000 */
[----:B---3--:R-:W-:Y:S01]  /*4640*/  ULEA UR4, UR5, UR4, 0x18 ;  /* 0x0000000405047291 */ /* 0x008fe2000f8ec03f */
[----:B--2---:R-:W-:-:S02]  /*4650*/  ISETP.EQ.U32.AND P1, PT, R26, R27, PT ;  /* 0x0000001b1a00720c */ /* 0x004fc40003f22070 */
[----:B0-----:R-:W-:-:S06]  /*4660*/  LOP3.LUT R28, R28, UR8, RZ, 0xc0, !PT ;  /* 0x000000081c1c7c12 */ /* 0x001fcc000f8ec0ff */
        /* <DEDUP_REMOVED lines=8> */
.L_x_501:
[----:B------:R-:W-:Y:S05]  /*46f0*/  BSYNC B2 ;  /* 0x0000000000027941 */ /* 0x000fea0003800000 */
.L_x_500:
[----:B------:R-:W-:Y:S01]  /*4700*/  BSSY B2, `(.L_x_502) ;  /* 0x0000017000027945 */ /* 0x000fe20003800000 */
[----:B------:R-:W-:-:S03]  /*4710*/  ISETP.GT.U32.AND P1, PT, R6, R25, PT ;  /* 0x000000190600720c */ /* 0x000fc60003f24070 */
[----:B------:R-:W-:Y:S10]  /*4720*/  @!P0 BRA `(.L_x_503) ;  /* 0x0000000000508947 */ /* 0x000ff40003800000 */
[----:B--2---:R-:W2:Y:S01]  /*4730*/  S2R R13, SR_LANEID ;  /* 0x00000000000d7919 */ /* 0x004ea20000000000 */
[----:B------:R-:W3:Y:S01]  /*4740*/  S2UR UR8, SR_CgaCtaId ;  /* 0x00000000000879c3 */ /* 0x000ee20000008800 */
[----:B------:R-:W-:Y:S01]  /*4750*/  VOTEU.ANY UR9, UPT, PT ;  /* 0x0000000000097886 */ /* 0x000fe200038e0100 */
[----:B------:R-:W-:Y:S01]  /*4760*/  UMOV UR4, 0x400 ;  /* 0x0000040000047882 */ /* 0x000fe20000000000 */
[----:B0-----:R-:W2:Y:S01]  /*4770*/  FLO.U32 R26, UR9 ;  /* 0x00000009001a7d00 */ /* 0x001ea200080e0000 */
[----:B------:R-:W-:Y:S01]  /*4780*/  UIADD3 UR5, UR4, 0x4008, URZ ;  /* 0x0000400804057890 */ /* 0x000fe2000fffe03f */
[----:B------:R-:W0:Y:S01]  /*4790*/  S2R R28, SR_LTMASK ;  /* 0x00000000001c7919 */ /* 0x000e220000003900 */
[----:B------:R-:W-:-:S05]  /*47a0*/  UIADD3 UR4, UR4, 0x4010, URZ ;  /* 0x0000401004047890 */ /* 0x000fca000fffe03f */
[----:B------:R-:W4:Y:S01]  /*47b0*/  POPC R24, UR9 ;  /* 0x0000000900187d09 */ /* 0x000f220008000000 */
[----:B---3--:R-:W-:Y:S02]  /*47c0*/  ULEA UR5, UR8, UR5, 0x18 ;  /* 0x0000000508057291 */ /* 0x008fe4000f8ec03f */
[----:B------:R-:W-:Y:S01]  /*47d0*/  ULEA UR4, UR8, UR4, 0x18 ;  /* 0x0000000408047291 */ /* 0x000fe2000f8ec03f */
[----:B--2---:R-:W-:Y:S02]  /*47e0*/  ISETP.EQ.U32.AND P0, PT, R26, R13, PT ;  /* 0x0000000d1a00720c */ /* 0x004fe40003f02070 */
[----:B0-----:R-:W-:-:S04]  /*47f0*/  LOP3.LUT R28, R28, UR9, RZ, 0xc0, !PT ;  /* 0x000000091c1c7c12 */ /* 0x001fc8000f8ec0ff */
[----:B------:R-:W0:Y:S07]  /*4800*/  POPC R13, R28 ;  /* 0x0000001c000d7309 */ /* 0x000e2e0000000000 */
[----:B----4-:R-:W2:Y:S04]  /*4810*/  @P0 ATOMS.ADD R27, [UR5], R24 ;  /* 0x00000018ff1b098c */ /* 0x010ea80008000005 */
[----:B--2---:R-:W0:Y:S02]  /*4820*/  SHFL.IDX PT, R12, R27, R26, 0x1f ;  /* 0x00001f1a1b0c7589 */ /* 0x004e2400000e0000 */
[----:B0-----:R-:W-:-:S02]  /*4830*/  IMAD.IADD R12, R12, 0x1, R13 ;  /* 0x000000010c0c7824 */ /* 0x001fc400078e020d */
[----:B------:R-:W-:-:S03]  /*4840*/  VIADD R13, R23, 0x2 ;  /* 0x00000002170d7836 */ /* 0x000fc60000000000 */
[----:B------:R-:W-:-:S05]  /*4850*/  LEA R12, R12, UR4, 0x2 ;  /* 0x000000040c0c7c11 */ /* 0x000fca000f8e10ff */
[----:B------:R3:W-:Y:S02]  /*4860*/  STS [R12], R13 ;  /* 0x0000000d0c007388 */ /* 0x0007e40000000800 */
.L_x_503:
[----:B------:R-:W-:Y:S05]  /*4870*/  BSYNC B2 ;  /* 0x0000000000027941 */ /* 0x000fea0003800000 */
.L_x_502:
[----:B------:R-:W-:Y:S01]  /*4880*/  BSSY B2, `(.L_x_504) ;  /* 0x0000016000027945 */ /* 0x000fe20003800000 */
[----:B------:R-:W-:-:S03]  /*4890*/  ISETP.NE.OR P0, PT, R6, R25, P2 ;  /* 0x000000190600720c */ /* 0x000fc60001705670 */
[----:B------:R-:W-:Y:S10]  /*48a0*/  @P5 BRA `(.L_x_505) ;  /* 0x00000000004c5947 */ /* 0x000ff40003800000 */
[----:B--23--:R-:W2:Y:S01]  /*48b0*/  S2R R13, SR_LANEID ;  /* 0x00000000000d7919 */ /* 0x00cea20000000000 */
[----:B------:R-:W3:Y:S01]  /*48c0*/  S2UR UR5, SR_CgaCtaId ;  /* 0x00000000000579c3 */ /* 0x000ee20000008800 */
[----:B------:R-:W-:Y:S01]  /*48d0*/  VOTEU.ANY UR8, UPT, PT ;  /* 0x0000000000087886 */ /* 0x000fe200038e0100 */
[----:B------:R-:W-:Y:S01]  /*48e0*/  UMOV UR4, 0x400 ;  /* 0x0000040000047882 */ /* 0x000fe20000000000 */
[----:B------:R-:W2:Y:S01]  /*48f0*/  FLO.U32 R24, UR8 ;  /* 0x0000000800187d00 */ /* 0x000ea200080e0000 */
[----:B------:R-:W-:Y:S01]  /*4900*/  UIADD3 UR4, UR4, 0x4000, URZ ;  /* 0x0000400004047890 */ /* 0x000fe2000fffe03f */
[----:B0-----:R-:W0:Y:S01]  /*4910*/  S2R R26, SR_LTMASK ;  /* 0x00000000001a7919 */ /* 0x001e220000003900 */
[----:B------:R-:W-:-:S05]  /*4920*/  VIADD R28, R23, 0x2 ;  /* 0x00000002171c7836 */ /* 0x000fca0000000000 */
[----:B------:R-:W4:Y:S01]  /*4930*/  POPC R12, UR8 ;  /* 0x00000008000c7d09 */ /* 0x000f220008000000 */
[----:B---3--:R-:W-:Y:S01]  /*4940*/  ULEA UR4, UR5, UR4, 0x18 ;  /* 0x0000000405047291 */ /* 0x008fe2000f8ec03f */
[----:B--2---:R-:W-:Y:S02]  /*4950*/  ISETP.EQ.U32.AND P5, PT, R24, R13, PT ;  /* 0x0000000d1800720c */ /* 0x004fe40003fa2070 */
[----:B0-----:R-:W-:-:S06]  /*4960*/  LOP3.LUT R26, R26, UR8, RZ, 0xc0, !PT ;  /* 0x000000081a1a7c12 */ /* 0x001fcc000f8ec0ff */
[----:B------:R-:W0:Y:S05]  /*4970*/  POPC R26, R26 ;  /* 0x0000001a001a7309 */ /* 0x000e2a0000000000 */
[----:B----4-:R-:W2:Y:S04]  /*4980*/  @P5 ATOMS.ADD R25, [UR4], R12 ;  /* 0x0000000cff19598c */ /* 0x010ea80008000004 */
[----:B--2---:R-:W0:Y:S02]  /*4990*/  SHFL.IDX PT, R13, R25, R24, 0x1f ;  /* 0x00001f18190d7589 */ /* 0x004e2400000e0000 */
[----:B0-----:R-:W-:-:S04]  /*49a0*/  IMAD.IADD R13, R13, 0x1, R26 ;  /* 0x000000010d0d7824 */ /* 0x001fc800078e021a */
[----:B------:R-:W-:-:S05]  /*49b0*/  IMAD R13, R13, 0x4, R8 ;  /* 0x000000040d0d7824 */ /* 0x000fca00078e0208 */
[----:B------:R4:W-:Y:S04]  /*49c0*/  STS [R13+0x2000], R14 ;  /* 0x0020000e0d007388 */ /* 0x0009e80000000800 */
[----:B------:R4:W-:Y:S02]  /*49d0*/  STS [R13], R28 ;  /* 0x0000001c0d007388 */ /* 0x0009e40000000800 */
.L_x_505:
[----:B------:R-:W-:Y:S05]  /*49e0*/  BSYNC B2 ;  /* 0x0000000000027941 */ /* 0x000fea0003800000 */
.L_x_504:
[----:B------:R-:W-:Y:S04]  /*49f0*/  BSSY B2, `(.L_x_506) ;  /* 0x0000016000027945 */ /* 0x000fe80003800000 */
[----:B------:R-:W-:Y:S05]  /*4a00*/  @!P1 BRA `(.L_x_507) ;  /* 0x0000000000509947 */ /* 0x000fea0003800000 */
[----:B--234-:R-:W2:Y:S01]  /*4a10*/  S2R R13, SR_LANEID ;  /* 0x00000000000d7919 */ /* 0x01cea20000000000 */
[----:B------:R-:W3:Y:S01]  /*4a20*/  S2UR UR8, SR_CgaCtaId ;  /* 0x00000000000879c3 */ /* 0x000ee20000008800 */
[----:B------:R-:W-:Y:S01]  /*4a30*/  VOTEU.ANY UR9, UPT, PT ;  /* 0x0000000000097886 */ /* 0x000fe200038e0100 */
[----:B------:R-:W-:Y:S01]  /*4a40*/  UMOV UR4, 0x400 ;  /* 0x0000040000047882 */ /* 0x000fe20000000000 */
[----:B------:R-:W2:Y:S01]  /*4a50*/  FLO.U32 R24, UR9 ;  /* 0x0000000900187d00 */ /* 0x000ea200080e0000 */
[----:B------:R-:W-:Y:S01]  /*4a60*/  UIADD3 UR5, UR4, 0x4008, URZ ;  /* 0x0000400804057890 */ /* 0x000fe2000fffe03f */
[----:B0-----:R-:W0:Y:S01]  /*4a70*/  S2R R26, SR_LTMASK ;  /* 0x00000000001a7919 */ /* 0x001e220000003900 */
        /* <DEDUP_REMOVED lines=13> */
.L_x_507:
[----:B------:R-:W-:Y:S05]  /*4b50*/  BSYNC B2 ;  /* 0x0000000000027941 */ /* 0x000fea0003800000 */
.L_x_506:
        /* <DEDUP_REMOVED lines=8> */
[----:B------:R-:W3:Y:S01]  /*4be0*/  S2R R26, SR_LTMASK ;  /* 0x00000000001a7919 */ /* 0x000ee20000003900 */
[----:B------:R-:W-:-:S05]  /*4bf0*/  VIADD R23, R23, 0x3 ;  /* 0x0000000317177836 */ /* 0x000fca0000000000 */
[----:B------:R-:W4:Y:S01]  /*4c00*/  POPC R14, UR8 ;  /* 0x00000008000e7d09 */ /* 0x000f220008000000 */
[----:B--2---:R-:W-:Y:S01]  /*4c10*/  ULEA UR4, UR5, UR4, 0x18 ;  /* 0x0000000405047291 */ /* 0x004fe2000f8ec03f */
[----:B0-----:R-:W-:Y:S02]  /*4c20*/  ISETP.EQ.U32.AND P0, PT, R24, R13, PT ;  /* 0x0000000d1800720c */ /* 0x001fe40003f02070 */
        /* <DEDUP_REMOVED lines=8> */
.L_x_509:
[----:B------:R-:W-:Y:S05]  /*4cb0*/  BSYNC B2 ;  /* 0x0000000000027941 */ /* 0x000fea0003800000 */
.L_x_508:
[----:B0-----:R-:W-:-:S04]  /*4cc0*/  VIADD R23, R22, 0x200 ;  /* 0x0000020016177836 */ /* 0x001fc80000000000 */
[----:B------:R-:W-:Y:S01]  /*4cd0*/  IMAD.MOV.U32 R22, RZ, RZ, R23 ;  /* 0x000000ffff167224 */ /* 0x000fe200078e0017 */
[----:B------:R-:W-:-:S13]  /*4ce0*/  ISETP.GT.AND P0, PT, R20, R23, PT ;  /* 0x000000171400720c */ /* 0x000fda0003f04270 */
[----:B------:R-:W-:Y:S05]  /*4cf0*/  @P0 BRA `(.L_x_510) ;  /* 0xfffffff000840947 */ /* 0x000fea000383ffff */
.L_x_493:
[----:B------:R-:W-:Y:S05]  /*4d00*/  BSYNC B1 ;  /* 0x0000000000017941 */ /* 0x000fea0003800000 */
.L_x_492:
[----:B------:R-:W-:Y:S01]  /*4d10*/  ISETP.GT.U32.AND P0, PT, R18, R5, PT ;  /* 0x000000051200720c */ /* 0x000fe20003f04070 */
[----:B--23--:R-:W-:Y:S01]  /*4d20*/  IMAD.MOV.U32 R12, RZ, RZ, R2 ;  /* 0x000000ffff0c7224 */ /* 0x00cfe200078e0002 */
[----:B-1----:R-:W-:Y:S01]  /*4d30*/  SHF.R.S32.HI R8, RZ, 0x1f, R18 ;  /* 0x0000001fff087819 */ /* 0x002fe20000011412 */
[----:B----4-:R-:W-:Y:S01]  /*4d40*/  IMAD.MOV.U32 R13, RZ, RZ, R17 ;  /* 0x000000ffff0d7224 */ /* 0x010fe200078e0011 */
[----:B------:R-:W-:Y:S01]  /*4d50*/  ULDC UR4, c[0x0][0x230] ;  /* 0x00008c0000047ab9 */ /* 0x000fe20000000800 */
[----:B------:R-:W-:Y:S01]  /*4d60*/  BSSY B1, `(.L_x_511) ;  /* 0x000003f000017945 */ /* 0x000fe20003800000 */
[----:B------:R-:W-:Y:S01]  /*4d70*/  ISETP.GT.U32.AND.EX P0, PT, R8, RZ, PT, P0 ;  /* 0x000000ff0800720c */ /* 0x000fe20003f04100 */
[----:B------:R-:W-:-:S12]  /*4d80*/  IMAD.WIDE R12, R9, UR4, R12 ;  /* 0x00000004090c7c25 */ /* 0x000fd8000f8e020c */
[----:B------:R-:W-:Y:S05]  /*4d90*/  @!P0 BRA `(.L_x_512) ;  /* 0x0000000000ec8947 */ /* 0x000fea0003800000 */
[----:B------:R-:W-:Y:S01]  /*4da0*/  IADD3 R8, P0, R5, R12, RZ ;  /* 0x0000000c05087210 */ /* 0x000fe20007f1e0ff */
[----:B------:R-:W-:-:S04]  /*4db0*/  ULDC.64 UR4, c[0x0][0x210] ;  /* 0x0000840000047ab9 */ /* 0x000fc80000000a00 */
[----:B------:R-:W-:Y:S01]  /*4dc0*/  IMAD.X R15, RZ, RZ, R13, P0 ;  /* 0x000000ffff0f7224 */ /* 0x000fe200000e060d */
[----:B------:R-:W-:-:S04]  /*4dd0*/  LEA R14, P0, R8, UR4, 0x2 ;  /* 0x00000004080e7c11 */ /* 0x000fc8000f8010ff */
[----:B------:R-:W-:-:S05]  /*4de0*/  LEA.HI.X R15, R8, UR5, R15, 0x2, P0 ;  /* 0x00000005080f7c11 */ /* 0x000fca00080f140f */
[----:B------:R0:W2:Y:S01]  /*4df0*/  LDG.E R8, desc[UR6][R14.64] ;  /* 0x000000060e087981 */ /* 0x0000a2000c1e1900 */
        /* <DEDUP_REMOVED lines=32> */
.L_x_514:
[----:B------:R-:W-:Y:S05]  /*5000*/  BSYNC B2 ;  /* 0x0000000000027941 */ /* 0x000fea0003800000 */
.L_x_513:
        /* <DEDUP_REMOVED lines=10> */
[----:B0-----:R-:W0:Y:S01]  /*50b0*/  POPC R16, UR4 ;  /* 0x0000000400107d09 */ /* 0x001e220008000000 */
[----:B-1----:R-:W-:Y:S02]  /*50c0*/  ISETP.EQ.U32.AND P0, PT, R17, R22, PT ;  /* 0x000000161100720c */ /* 0x002fe40003f02070 */
[----:B--2---:R-:W-:-:S05]  /*50d0*/  LOP3.LUT R19, R19, UR4, RZ, 0xc0, !PT ;  /* 0x0000000413137c12 */ /* 0x004fca000f8ec0ff */
[----:B------:R-:W1:Y:S06]  /*50e0*/  POPC R22, R19 ;  /* 0x0000001300167309 */ /* 0x000e6c0000000000 */
[----:B0-----:R-:W0:Y:S04]  /*50f0*/  @P0 ATOMS.ADD R16, [R25], R16 ;  /* 0x000000101910038c */ /* 0x001e280000000000 */
[----:B0-----:R-:W1:Y:S02]  /*5100*/  SHFL.IDX PT, R15, R16, R17, 0x1f ;  /* 0x00001f11100f7589 */ /* 0x001e6400000e0000 */
[----:B-1----:R-:W-:-:S04]  /*5110*/  IMAD.IADD R15, R15, 0x1, R22 ;  /* 0x000000010f0f7824 */ /* 0x002fc800078e0216 */
[----:B------:R-:W-:-:S05]  /*5120*/  IMAD R15, R15, 0x4, R14 ;  /* 0x000000040f0f7824 */ /* 0x000fca00078e020e */
[----:B------:R1:W-:Y:S04]  /*5130*/  STS [R15+0x2000], R8 ;  /* 0x002000080f007388 */ /* 0x0003e80000000800 */
[----:B------:R1:W-:Y:S02]  /*5140*/  STS [R15], R5 ;  /* 0x000000050f007388 */ /* 0x0003e40000000800 */
.L_x_512:
[----:B------:R-:W-:Y:S05]  /*5150*/  BSYNC B1 ;  /* 0x0000000000017941 */ /* 0x000fea0003800000 */
.L_x_511:
[----:B-1----:R-:W-:-:S04]  /*5160*/  IMAD.IADD R15, R5, 0x1, R18 ;  /* 0x00000001050f7824 */ /* 0x002fc800078e0212 */
        /* <DEDUP_REMOVED lines=11> */
[----:B------:R-:W1:Y:S02]  /*5220*/  S2R R19, SR_CgaCtaId ;  /* 0x0000000000137919 */ /* 0x000e640000008800 */
[----:B-1----:R-:W-:Y:S01]  /*5230*/  LEA R21, R19, R18, 0x18 ;  /* 0x0000001213157211 */ /* 0x002fe200078ec0ff */
[----:B--2---:R-:W1:Y:S02]  /*5240*/  F2F.F16.F32 R11, R8 ;  /* 0x00000008000b7304 */ /* 0x004e640000200800 */
[----:B-1----:R-:W-:-:S04]  /*5250*/  PRMT R14, R11, 0x9910, RZ ;  /* 0x000099100b0e7816 */ /* 0x002fc800000000ff */
[----:B------:R-:W-:-:S13]  /*5260*/  ISETP.GE.AND P0, PT, R14, RZ, PT ;  /* 0x000000ff0e00720c */ /* 0x000fda0003f06270 */
[----:B------:R-:W-:-:S04]  /*5270*/  @P0 LOP3.LUT R11, R11, 0x7fe0, RZ, 0xc, !PT ;  /* 0x00007fe00b0b0812 */ /* 0x000fc800078e0cff */
[----:B------:R-:W-:-:S04]  /*5280*/  LOP3.LUT R11, R11, 0xffff, RZ, 0xc0, !PT ;  /* 0x0000ffff0b0b7812 */ /* 0x000fc800078ec0ff */
[----:B------:R-:W-:-:S04]  /*5290*/  SHF.R.U32.HI R11, RZ, 0x5, R11 ;  /* 0x00000005ff0b7819 */ /* 0x000fc8000001160b */
[----:B------:R-:W-:-:S04]  /*52a0*/  LOP3.LUT R17, R11, 0xffff, RZ, 0xc0, !PT ;  /* 0x0000ffff0b117812 */ /* 0x000fc800078ec0ff */
[----:B------:R-:W-:-:S13]  /*52b0*/  ISETP.GT.U32.AND P0, PT, R6, R17, PT ;  /* 0x000000110600720c */ /* 0x000fda0003f04070 */
[----:B------:R-:W-:Y:S05]  /*52c0*/  @!P0 BRA `(.L_x_516) ;  /* 0x00000000004c8947 */ /* 0x000fea0003800000 */
        /* <DEDUP_REMOVED lines=12> */
[----:B0-----:R-:W-:-:S06]  /*5390*/  LOP3.LUT R16, R16, UR9, RZ, 0xc0, !PT ;  /* 0x0000000910107c12 */ /* 0x001fcc000f8ec0ff */
[----:B------:R-:W0:Y:S05]  /*53a0*/  POPC R16, R16 ;  /* 0x0000001000107309 */ /* 0x000e2a0000000000 */
[----:B---3--:R-:W1:Y:S04]  /*53b0*/  @P0 ATOMS.ADD R13, [UR5], R13 ;  /* 0x0000000dff0d098c */ /* 0x008e680008000005 */
[----:B-1----:R-:W0:Y:S02]  /*53c0*/  SHFL.IDX PT, R11, R13, R14, 0x1f ;  /* 0x00001f0e0d0b7589 */ /* 0x002e2400000e0000 */
[----:B0-----:R-:W-:-:S05]  /*53d0*/  IMAD.IADD R11, R11, 0x1, R16 ;  /* 0x000000010b0b7824 */ /* 0x001fca00078e0210 */
[----:B------:R-:W-:-:S05]  /*53e0*/  LEA R12, R11, UR4, 0x2 ;  /* 0x000000040b0c7c11 */ /* 0x000fca000f8e10ff */
[----:B------:R1:W-:Y:S02]  /*53f0*/  STS [R12], R15 ;  /* 0x0000000f0c007388 */ /* 0x0003e40000000800 */
.L_x_516:
[----:B------:R-:W-:Y:S05]  /*5400*/  BSYNC B1 ;  /* 0x0000000000017941 */ /* 0x000fea0003800000 */
.L_x_515:
[----:B------:R-:W2:Y:S02]  /*5410*/  LDS R11, [R21+0x4004] ;  /* 0x00400400150b7984 */ /* 0x000ea40000000800 */
[----:B--2---:R-:W-:-:S04]  /*5420*/  ISETP.GT.AND P0, PT, R11, 0x800, PT ;  /* 0x000008000b00780c */ /* 0x004fc80003f04270 */
[----:B------:R-:W-:-:S13]  /*5430*/  ISETP.NE.OR P0, PT, R6, R17, P0 ;  /* 0x000000110600720c */ /* 0x000fda0000705670 */
[----:B------:R-:W-:Y:S05]  /*5440*/  @P0 BRA `(.L_x_491) ;  /* 0x0000000000400947 */ /* 0x000fea0003800000 */
[----:B------:R-:W2:Y:S01]  /*5450*/  S2R R13, SR_LANEID ;  /* 0x00000000000d7919 */ /* 0x000ea20000000000 */
[----:B------:R-:W-:Y:S01]  /*5460*/  VOTEU.ANY UR4, UPT, PT ;  /* 0x0000000000047886 */ /* 0x000fe200038e0100 */
[----:B------:R-:W-:Y:S01]  /*5470*/  VIADD R18, R18, 0x4000 ;  /* 0x0000400012127836 */ /* 0x000fe20000000000 */
[----:B-1----:R-:W2:Y:S04]  /*5480*/  FLO.U32 R12, UR4 ;  /* 0x00000004000c7d00 */ /* 0x002ea800080e0000 */
[----:B------:R-:W-:-:S04]  /*5490*/  LEA R18, R19, R18, 0x18 ;  /* 0x0000001213127211 */ /* 0x000fc800078ec0ff */
[----:B------:R-:W1:Y:S01]  /*54a0*/  POPC R11, UR4 ;  /* 0x00000004000b7d09 */ /* 0x000e620008000000 */
[----:B--2---:R-:W-:Y:S02]  /*54b0*/  ISETP.EQ.U32.AND P0, PT, R12, R13, PT ;  /* 0x0000000d0c00720c */ /* 0x004fe40003f02070 */
[----:B------:R-:W2:Y:S11]  /*54c0*/  S2R R13, SR_LTMASK ;  /* 0x00000000000d7919 */ /* 0x000eb60000003900 */
[----:B-1----:R-:W1:Y:S01]  /*54d0*/  @P0 ATOMS.ADD R11, [R18], R11 ;  /* 0x0000000b120b038c */ /* 0x002e620000000000 */
[----:B--2---:R-:W-:-:S03]  /*54e0*/  LOP3.LUT R13, R13, UR4, RZ, 0xc0, !PT ;  /* 0x000000040d0d7c12 */ /* 0x004fc6000f8ec0ff */
[----:B-1----:R-:W1:Y:S03]  /*54f0*/  SHFL.IDX PT, R6, R11, R12, 0x1f ;  /* 0x00001f0c0b067589 */ /* 0x002e6600000e0000 */
[----:B------:R-:W1:Y:S02]  /*5500*/  POPC R13, R13 ;  /* 0x0000000d000d7309 */ /* 0x000e640000000000 */
[----:B-1----:R-:W-:-:S04]  /*5510*/  IMAD.IADD R6, R6, 0x1, R13 ;  /* 0x0000000106067824 */ /* 0x002fc800078e020d */
[----:B------:R-:W-:-:S05]  /*5520*/  IMAD R6, R6, 0x4, R21 ;  /* 0x0000000406067824 */ /* 0x000fca00078e0215 */
[----:B------:R2:W-:Y:S04]  /*5530*/  STS [R6+0x2000], R8 ;  /* 0x0020000806007388 */ /* 0x0005e80000000800 */
[----:B------:R2:W-:Y:S02]  /*5540*/  STS [R6], R15 ;  /* 0x0000000f06007388 */ /* 0x0005e40000000800 */
.L_x_491:
[----:B------:R-:W-:Y:S05]  /*5550*/  BSYNC B0 ;  /* 0x0000000000007941 */ /* 0x000fea0003800000 */
.L_x_463:
[----:B------:R-:W3:Y:S08]  /*5560*/  S2UR UR9, SR_CgaCtaId ;  /* 0x00000000000979c3 */ /* 0x000ef00000008800 */
[----:B------:R-:W-:Y:S06]  /*5570*/  BAR.SYNC.DEFER_BLOCKING 0x0 ;  /* 0x0000000000007b1d */ /* 0x000fec0000010000 */
[----:B------:R-:W-:-:S02]  /*5580*/  UMOV UR8, 0x400 ;  /* 0x0000040000087882 */ /* 0x000fc40000000000 */
[----:B---3--:R-:W-:-:S06]  /*5590*/  ULEA UR4, UR9, UR8, 0x18 ;  /* 0x0000000809047291 */ /* 0x008fcc000f8ec03f */
[----:B--2---:R-:W-:-:S05]  /*55a0*/  IMAD.U32 R6, RZ, RZ, UR4 ;  /* 0x00000004ff067e24 */ /* 0x004fca000f8e00ff */
[----:B01----:R-:W0:Y:S02]  /*55b0*/  LDS R8, [R6+0x4004] ;  /* 0x0040040006087984 */ /* 0x003e240000000800 */
[----:B0-----:R-:W-:-:S13]  /*55c0*/  ISETP.GE.AND P0, PT, R8, 0x801, PT ;  /* 0x000008010800780c */ /* 0x001fda0003f06270 */
[----:B------:R-:W-:Y:S05]  /*55d0*/  @!P0 BRA `(.L_x_517) ;  /* 0x0000008800cc8947 */ /* 0x000fea0003800000 */
[----:B------:R-:W-:Y:S01]  /*55e0*/  ISETP.NE.AND P1, PT, R10, RZ, PT ;  /* 0x000000ff0a00720c */ /* 0x000fe20003f25270 */
[----:B------:R-:W-:-:S12]  /*55f0*/  BSSY B0, `(.L_x_518) ;  /* 0x0000020000007945 */ /* 0x000fd80003800000 */
        /* <DEDUP_REMOVED lines=12> */
.L_x_522:
[----:B------:R-:W-:Y:S01]  /*56c0*/  VIADD R8, R8, 0xffffffff ;  /* 0xffffffff08087836 */ /* 0x000fe20000000000 */
[----:B------:R0:W-:Y:S01]  /*56d0*/  STS [R12], RZ ;  /* 0x000000ff0c007388 */ /* 0x0001e20000000800 */
[----:B------:R-:W-:-:S03]  /*56e0*/  VIADD R11, R11, 0x200 ;  /* 0x000002000b0b7836 */ /* 0x000fc60000000000 */
[----:B------:R-:W-:Y:S01]  /*56f0*/  ISETP.NE.AND P0, PT, R8, RZ, PT ;  /* 0x000000ff0800720c */ /* 0x000fe20003f05270 */
[----:B0-----:R-:W-:-:S12]  /*5700*/  VIADD R12, R12, 0x800 ;  /* 0x000008000c0c7836 */ /* 0x001fd80000000000 */
[----:B------:R-:W-:Y:S05]  /*5710*/  @P0 BRA `(.L_x_522) ;  /* 0xfffffffc00e80947 */ /* 0x000fea000383ffff */
.L_x_521:
[----:B------:R-:W-:Y:S05]  /*5720*/  BSYNC B1 ;  /* 0x0000000000017941 */ /* 0x000fea0003800000 */
.L_x_520:
[----:B------:R-:W-:Y:S05]  /*5730*/  @!P1 BRA `(.L_x_519) ;  /* 0x00000000002c9947 */ /* 0x000fea0003800000 */
[C---:B------:R-:W-:Y:S02]  /*5740*/  IMAD R8, R11.reuse, 0x4, R6 ;  /* 0x000000040b087824 */ /* 0x040fe400078e0206 */
[----:B------:R-:W-:Y:S02]  /*5750*/  VIADD R11, R11, 0xfffff800 ;  /* 0xfffff8000b0b7836 */ /* 0x000fe40000000000 */
[----:B------:R-:W-:-:S07]  /*5760*/  VIADD R8, R8, 0x20a0 ;  /* 0x000020a008087836 */ /* 0x000fce0000000000 */
.L_x_523:
        /* <DEDUP_REMOVED lines=8> */
.L_x_519:
[----:B------:R-:W-:Y:S05]  /*57f0*/  BSYNC B0 ;  /* 0x0000000000007941 */ /* 0x000fea0003800000 */
.L_x_518:
[----:B------:R-:W-:Y:S01]  /*5800*/  BAR.SYNC.DEFER_BLOCKING 0x0 ;  /* 0x0000000000007b1d */ /* 0x000fe20000010000 */
[----:B------:R-:W-:-:S05]  /*5810*/  PLOP3.LUT P0, PT, PT, PT, UP0, 0x40, 0x0 ;  /* 0x000000000000781c */ /* 0x000fca0003f0e808 */
[----:B------:R-:W-:Y:S08]  /*5820*/  BSSY B0, `(.L_x_524) ;  /* 0x00000b7000007945 */ /* 0x000ff00003800000 */
[----:B------:R-:W-:Y:S05]  /*5830*/  @P0 BRA `(.L_x_525) ;  /* 0x0000000400580947 */ /* 0x000fea0003800000 */
[----:B------:R-:W-:Y:S01]  /*5840*/  IMAD.IADD R12, R2, 0x1, R5 ;  /* 0x00000001020c7824 */ /* 0x000fe200078e0205 */
[----:B------:R-:W-:Y:S04]  /*5850*/  BSSY B1, `(.L_x_526) ;  /* 0x0000053000017945 */ /* 0x000fe80003800000 */
[----:B------:R-:W-:-:S13]  /*5860*/  ISETP.GE.AND P0, PT, R12, R7, PT ;  /* 0x000000070c00720c */ /* 0x000fda0003f06270 */
[----:B------:R-:W-:Y:S05]  /*5870*/  @P0 BRA `(.L_x_527) ;  /* 0x0000000400400947 */ /* 0x000fea0003800000 */
[----:B------:R-:W-:Y:S01]  /*5880*/  LOP3.LUT R8, RZ, R5, RZ, 0x33, !PT ;  /* 0x00000005ff087212 */ /* 0x000fe200078e33ff */
[----:B------:R-:W0:Y:S01]  /*5890*/  LDC R19, c[0x0][0x234] ;  /* 0x00008d00ff137b82 */ /* 0x000e220000000800 */
[----:B------:R-:W-:Y:S02]  /*58a0*/  BSSY B2, `(.L_x_528) ;  /* 0x000001f000027945 */ /* 0x000fe40003800000 */
[----:B------:R-:W-:-:S04]  /*58b0*/  IADD3 R11, -R2, R7, R8 ;  /* 0x00000007020b7210 */ /* 0x000fc80007ffe108 */
[C---:B------:R-:W-:Y:S02]  /*58c0*/  LEA.HI R8, R11.reuse, 0x1, RZ, 0x17 ;  /* 0x000000010b087811 */ /* 0x040fe400078fb8ff */
[----:B------:R-:W-:Y:S02]  /*58d0*/  ISETP.GE.U32.AND P0, PT, R11, 0x600, PT ;  /* 0x000006000b00780c */ /* 0x000fe40003f06070 */
[----:B------:R-:W-:Y:S01]  /*58e0*/  LOP3.LUT P1, R14, R8, 0x3, RZ, 0xc0, !PT ;  /* 0x00000003080e7812 */ /* 0x000fe2000782c0ff */
[----:B------:R-:W-:Y:S02]  /*58f0*/  IMAD.MOV.U32 R8, RZ, RZ, R12 ;  /* 0x000000ffff087224 */ /* 0x000fe400078e000c */
[----:B0-----:R-:W-:-:S10]  /*5900*/  IMAD.SHL.U32 R11, R19, 0x200, RZ ;  /* 0x00000200130b7824 */ /* 0x001fd400078e00ff */
[----:B------:R-:W-:Y:S05]  /*5910*/  @!P1 BRA `(.L_x_529) ;  /* 0x00000000005c9947 */ /* 0x000fea0003800000 */
[----:B------:R-:W-:Y:S01]  /*5920*/  IMAD R12, R8, R19, RZ ;  /* 0x00000013080c7224 */ /* 0x000fe200078e02ff */
[----:B------:R-:W-:Y:S01]  /*5930*/  ULDC UR4, c[0x0][0x230] ;  /* 0x00008c0000047ab9 */ /* 0x000fe20000000800 */
[----:B------:R-:W-:-:S03]  /*5940*/  IMAD.MOV.U32 R16, RZ, RZ, R14 ;  /* 0x000000ffff107224 */ /* 0x000fc600078e000e */
[----:B------:R-:W-:-:S03]  /*5950*/  SHF.R.S32.HI R13, RZ, 0x1f, R12 ;  /* 0x0000001fff0d7819 */ /* 0x000fc6000001140c */
[----:B------:R-:W-:Y:S01]  /*5960*/  IMAD.WIDE R12, R9, UR4, R12 ;  /* 0x00000004090c7c25 */ /* 0x000fe2000f8e020c */
[----:B------:R-:W-:Y:S02]  /*5970*/  ULDC.64 UR4, c[0x0][0x210] ;  /* 0x0000840000047ab9 */ /* 0x000fe40000000a00 */
[----:B------:R-:W-:-:S04]  /*5980*/  LEA R18, P1, R12, UR4, 0x2 ;  /* 0x000000040c127c11 */ /* 0x000fc8000f8210ff */
[----:B------:R-:W-:-:S09]  /*5990*/  LEA.HI.X R15, R12, UR5, R13, 0x2, P1 ;  /* 0x000000050c0f7c11 */ /* 0x000fd200088f140d */
.L_x_530:
[----:B------:R-:W-:-:S05]  /*59a0*/  IMAD.MOV.U32 R14, RZ, RZ, R18 ;  /* 0x000000ffff0e7224 */ /* 0x000fca00078e0012 */
        /* <DEDUP_REMOVED lines=14> */
.L_x_529:
[----:B------:R-:W-:Y:S05]  /*5a90*/  BSYNC B2 ;  /* 0x0000000000027941 */ /* 0x000fea0003800000 */
.L_x_528:
        /* <DEDUP_REMOVED lines=8> */
.L_x_531:
[C---:B------:R-:W-:Y:S01]  /*5b20*/  IMAD.WIDE R14, R11.reuse, 0x4, R18 ;  /* 0x000000040b0e7825 */ /* 0x040fe200078e0212 */
[----:B-1----:R-:W2:Y:S04]  /*5b30*/  LDG.E R20, desc[UR6][R18.64] ;  /* 0x0000000612147981 */ /* 0x002ea8000c1e1900 */
[----:B------:R-:W3:Y:S01]  /*5b40*/  LDG.E R21, desc[UR6][R14.64] ;  /* 0x000000060e157981 */ /* 0x000ee2000c1e1900 */
[----:B0-----:R-:W-:-:S05]  /*5b50*/  IMAD.WIDE R16, R11, 0x4, R14 ;  /* 0x000000040b107825 */ /* 0x001fca00078e020e */
[----:B------:R-:W4:Y:S01]  /*5b60*/  LDG.E R22, desc[UR6][R16.64] ;  /* 0x0000000610167981 */ /* 0x000f22000c1e1900 */
[----:B------:R-:W-:-:S05]  /*5b70*/  IMAD.WIDE R12, R11, 0x4, R16 ;  /* 0x000000040b0c7825 */ /* 0x000fca00078e0210 */
[----:B------:R0:W5:Y:S01]  /*5b80*/  LDG.E R23, desc[UR6][R12.64] ;  /* 0x000000060c177981 */ /* 0x000162000c1e1900 */
[----:B------:R-:W-:Y:S02]  /*5b90*/  VIADD R8, R8, 0x800 ;  /* 0x0000080008087836 */ /* 0x000fe40000000000 */
[----:B------:R-:W-:Y:S02]  /*5ba0*/  VIADD R24, R6, 0x8a0 ;  /* 0x000008a006187836 */ /* 0x000fe40000000000 */
[----:B0-----:R-:W-:-:S04]  /*5bb0*/  IMAD.WIDE R12, R11, 0x4, R12 ;  /* 0x000000040b0c7825 */ /* 0x001fc800078e020c */
[----:B------:R-:W-:Y:S02]  /*5bc0*/  IMAD.MOV.U32 R18, RZ, RZ, R12 ;  /* 0x000000ffff127224 */ /* 0x000fe400078e000c */
[----:B------:R-:W-:Y:S01]  /*5bd0*/  IMAD.MOV.U32 R19, RZ, RZ, R13 ;  /* 0x000000ffff137224 */ /* 0x000fe200078e000d */
[----:B--2---:R-:W-:Y:S02]  /*5be0*/  ISETP.GE.AND P0, PT, R20, RZ, PT ;  /* 0x000000ff1400720c */ /* 0x004fe40003f06270 */
[----:B---3--:R-:W-:Y:S02]  /*5bf0*/  ISETP.GE.AND P1, PT, R21, RZ, PT ;  /* 0x000000ff1500720c */ /* 0x008fe40003f26270 */
[----:B----4-:R-:W-:Y:S02]  /*5c00*/  ISETP.GE.AND P2, PT, R22, RZ, PT ;  /* 0x000000ff1600720c */ /* 0x010fe40003f46270 */
[----:B-----5:R-:W-:-:S07]  /*5c10*/  ISETP.GE.AND P5, PT, R23, RZ, PT ;  /* 0x000000ff1700720c */ /* 0x020fce0003fa6270 */
[----:B------:R-:W-:Y:S02]  /*5c20*/  @P0 LOP3.LUT R20, R20, 0x7fe00000, RZ, 0xc, !PT ;  /* 0x7fe0000014140812 */ /* 0x000fe400078e0cff */
[----:B------:R-:W-:Y:S02]  /*5c30*/  @P1 LOP3.LUT R21, R21, 0x7fe00000, RZ, 0xc, !PT ;  /* 0x7fe0000015151812 */ /* 0x000fe400078e0cff */
[----:B------:R-:W-:Y:S02]  /*5c40*/  @P2 LOP3.LUT R22, R22, 0x7fe00000, RZ, 0xc, !PT ;  /* 0x7fe0000016162812 */ /* 0x000fe400078e0cff */
[----:B------:R-:W-:Y:S02]  /*5c50*/  SHF.R.U32.HI R20, RZ, 0x13, R20 ;  /* 0x00000013ff147819 */ /* 0x000fe40000011614 */
[----:B------:R-:W-:Y:S02]  /*5c60*/  SHF.R.U32.HI R21, RZ, 0x13, R21 ;  /* 0x00000013ff157819 */ /* 0x000fe40000011615 */
[----:B------:R-:W-:-:S02]  /*5c70*/  @P5 LOP3.LUT R23, R23, 0x7fe00000, RZ, 0xc, !PT ;  /* 0x7fe0000017175812 */ /* 0x000fc400078e0cff */
[----:B------:R-:W-:Y:S02]  /*5c80*/  SHF.R.U32.HI R22, RZ, 0x13, R22 ;  /* 0x00000013ff167819 */ /* 0x000fe40000011616 */
[----:B------:R-:W-:Y:S02]  /*5c90*/  SHF.R.U32.HI R23, RZ, 0x13, R23 ;  /* 0x00000013ff177819 */ /* 0x000fe40000011617 */
[----:B------:R-:W-:Y:S02]  /*5ca0*/  LOP3.LUT R20, R20, 0x1ffc, RZ, 0xc0, !PT ;  /* 0x00001ffc14147812 */ /* 0x000fe400078ec0ff */
[----:B------:R-:W-:Y:S02]  /*5cb0*/  LOP3.LUT R21, R21, 0x1ffc, RZ, 0xc0, !PT ;  /* 0x00001ffc15157812 */ /* 0x000fe400078ec0ff */
[----:B------:R-:W-:Y:S02]  /*5cc0*/  ISETP.GE.AND P0, PT, R8, R7, PT ;  /* 0x000000070800720c */ /* 0x000fe40003f06270 */
[----:B------:R-:W-:-:S02]  /*5cd0*/  LOP3.LUT R22, R22, 0x1ffc, RZ, 0xc0, !PT ;  /* 0x00001ffc16167812 */ /* 0x000fc400078ec0ff */
[----:B------:R-:W-:Y:S01]  /*5ce0*/  LOP3.LUT R23, R23, 0x1ffc, RZ, 0xc0, !PT ;  /* 0x00001ffc17177812 */ /* 0x000fe200078ec0ff */
[C---:B------:R-:W-:Y:S02]  /*5cf0*/  IMAD.IADD R20, R24.reuse, 0x1, R20 ;  /* 0x0000000118147824 */ /* 0x040fe400078e0214 */
[C---:B------:R-:W-:Y:S02]  /*5d00*/  IMAD.IADD R21, R24.reuse, 0x1, R21 ;  /* 0x0000000118157824 */ /* 0x040fe400078e0215 */
[C---:B------:R-:W-:Y:S01]  /*5d10*/  IMAD.IADD R22, R24.reuse, 0x1, R22 ;  /* 0x0000000118167824 */ /* 0x040fe200078e0216 */
[----:B------:R1:W-:Y:S01]  /*5d20*/  ATOMS.POPC.INC.32 RZ, [R20+URZ] ;  /* 0x0000000014ff7f8c */ /* 0x0003e2000d80003f */
[----:B------:R-:W-:-:S03]  /*5d30*/  IMAD.IADD R23, R24, 0x1, R23 ;  /* 0x0000000118177824 */ /* 0x000fc600078e0217 */
[----:B------:R1:W-:Y:S04]  /*5d40*/  ATOMS.POPC.INC.32 RZ, [R21+URZ] ;  /* 0x0000000015ff7f8c */ /* 0x0003e8000d80003f */
[----:B------:R1:W-:Y:S04]  /*5d50*/  ATOMS.POPC.INC.32 RZ, [R22+URZ] ;  /* 0x0000000016ff7f8c */ /* 0x0003e8000d80003f */
[----:B------:R1:W-:Y:S01]  /*5d60*/  ATOMS.POPC.INC.32 RZ, [R23+URZ] ;  /* 0x0000000017ff7f8c */ /* 0x0003e2000d80003f */
[----:B------:R-:W-:Y:S05]  /*5d70*/  @!P0 BRA `(.L_x_531) ;  /* 0xfffffffc00688947 */ /* 0x000fea000383ffff */
.L_x_527:
[----:B------:R-:W-:Y:S05]  /*5d80*/  BSYNC B1 ;  /* 0x0000000000017941 */ /* 0x000fea0003800000 */
.L_x_526:
[----:B------:R-:W-:Y:S05]  /*5d90*/  BRA `(.L_x_532) ;  /* 0x00000004007c7947 */ /* 0x000fea0003800000 */
.L_x_525:
[----:B------:R-:W0:Y:S01]  /*5da0*/  LDC R11, c[0x0][0x210] ;  /* 0x00008400ff0b7b82 */ /* 0x000e220000000800 */
[--C-:B------:R-:W-:Y:S01]  /*5db0*/  SHF.R.S32.HI R17, RZ, 0x1f, R2.reuse ;  /* 0x0000001fff117819 */ /* 0x100fe20000011402 */
[--C-:B------:R-:W-:Y:S01]  /*5dc0*/  IMAD.MOV.U32 R16, RZ, RZ, R2.reuse ;  /* 0x000000ffff107224 */ /* 0x100fe200078e0002 */
[----:B------:R-:W-:Y:S01]  /*5dd0*/  ULDC UR4, c[0x0][0x230] ;  /* 0x00008c0000047ab9 */ /* 0x000fe20000000800 */
[----:B------:R-:W-:Y:S01]  /*5de0*/  IMAD.IADD R15, R7, 0x1, -R2 ;  /* 0x00000001070f7824 */ /* 0x000fe200078e0a02 */
        /* <DEDUP_REMOVED lines=23> */
[----:B------:R-:W-:Y:S01]  /*5f60*/  IADD3 R12, P2, R16, R12, RZ ;  /* 0x0000000c100c7210 */ /* 0x000fe20007f5e0ff */
[----:B------:R-:W-:Y:S01]  /*5f70*/  ULDC UR4, c[0x0][0x214] ;  /* 0x0000850000047ab9 */ /* 0x000fe20000000800 */
[----:B------:R-:W-:Y:S02]  /*5f80*/  IMAD.MOV.U32 R21, RZ, RZ, R5 ;  /* 0x000000ffff157224 */ /* 0x000fe400078e0005 */
[----:B------:R-:W-:Y:S01]  /*5f90*/  LEA R18, P5, R12, R11, 0x2 ;  /* 0x0000000b0c127211 */ /* 0x000fe200078a10ff */
[----:B------:R-:W-:Y:S02]  /*5fa0*/  IMAD.X R13, R17, 0x1, R13, P2 ;  /* 0x00000001110d7824 */ /* 0x000fe400010e060d */
[----:B------:R-:W-:-:S03]  /*5fb0*/  VIADD R20, R6, 0x8a0 ;  /* 0x000008a006147836 */ /* 0x000fc60000000000 */
[----:B------:R-:W-:-:S07]  /*5fc0*/  LEA.HI.X R26, R12, UR4, R13, 0x2, P5 ;  /* 0x000000040c1a7c11 */ /* 0x000fce000a8f140d */
.L_x_535:
[----:B0-----:R-:W-:-:S04]  /*5fd0*/  SHF.R.S64 R23, RZ, 0x1c, R21 ;  /* 0x0000001cff177819 */ /* 0x001fc80000001015 */
[----:B------:R-:W-:-:S04]  /*5fe0*/  IADD3 R22, P2, R23, R18, RZ ;  /* 0x0000001217167210 */ /* 0x000fc80007f5e0ff */
[----:B------:R-:W-:-:S05]  /*5ff0*/  LEA.HI.X.SX32 R23, R21, R26, 0x4, P2 ;  /* 0x0000001a15177211 */ /* 0x000fca00010f26ff */
[----:B------:R-:W2:Y:S01]  /*6000*/  LDG.E.128 R12, desc[UR6][R22.64] ;  /* 0x00000006160c7981 */ /* 0x000ea2000c1e1d00 */
        /* <DEDUP_REMOVED lines=9> */
[----:B------:R-:W-:-:S03]  /*60a0*/  LOP3.LUT R13, R12, 0x1ffc, RZ, 0xc0, !PT ;  /* 0x00001ffc0c0d7812 */ /* 0x000fc600078ec0ff */
[----:B------:R-:W-:Y:S02]  /*60b0*/  @P5 LOP3.LUT R14, R14, 0x7fe00000, RZ, 0xc, !PT ;  /* 0x7fe000000e0e5812 */ /* 0x000fe400078e0cff */
[----:B------:R-:W-:Y:S02]  /*60c0*/  IMAD.IADD R13, R20, 0x1, R13 ;  /* 0x00000001140d7824 */ /* 0x000fe400078e020d */
[----:B------:R-:W-:Y:S02]  /*60d0*/  @P2 LOP3.LUT R15, R15, 0x7fe00000, RZ, 0xc, !PT ;  /* 0x7fe000000f0f2812 */ /* 0x000fe400078e0cff */
[----:B------:R-:W-:Y:S01]  /*60e0*/  SHF.R.U32.HI R14, RZ, 0x13, R14 ;  /* 0x00000013ff0e7819 */ /* 0x000fe2000001160e */
[----:B------:R0:W-:Y:S01]  /*60f0*/  ATOMS.POPC.INC.32 RZ, [R13+URZ] ;  /* 0x000000000dff7f8c */ /* 0x0001e2000d80003f */
[----:B------:R-:W-:Y:S02]  /*6100*/  SHF.R.U32.HI R22, RZ, 0x13, R15 ;  /* 0x00000013ff167819 */ /* 0x000fe4000001160f */
[----:B------:R-:W-:-:S02]  /*6110*/  LOP3.LUT R15, R24, 0x1ffc, RZ, 0xc0, !PT ;  /* 0x00001ffc180f7812 */ /* 0x000fc400078ec0ff */
[----:B------:R-:W-:Y:S02]  /*6120*/  ISETP.GT.AND P2, PT, R8, R21, PT ;  /* 0x000000150800720c */ /* 0x000fe40003f44270 */
[----:B------:R-:W-:Y:S01]  /*6130*/  LOP3.LUT R23, R14, 0x1ffc, RZ, 0xc0, !PT ;  /* 0x00001ffc0e177812 */ /* 0x000fe200078ec0ff */
[----:B------:R-:W-:Y:S01]  /*6140*/  IMAD.IADD R15, R20, 0x1, R15 ;  /* 0x00000001140f7824 */ /* 0x000fe200078e020f */
[----:B------:R-:W-:-:S03]  /*6150*/  LOP3.LUT R25, R22, 0x1ffc, RZ, 0xc0, !PT ;  /* 0x00001ffc16197812 */ /* 0x000fc600078ec0ff */
[C---:B------:R-:W-:Y:S01]  /*6160*/  IMAD.IADD R23, R20.reuse, 0x1, R23 ;  /* 0x0000000114177824 */ /* 0x040fe200078e0217 */
[----:B------:R0:W-:Y:S01]  /*6170*/  ATOMS.POPC.INC.32 RZ, [R15+URZ] ;  /* 0x000000000fff7f8c */ /* 0x0001e2000d80003f */
[----:B------:R-:W-:-:S03]  /*6180*/  IMAD.IADD R25, R20, 0x1, R25 ;  /* 0x0000000114197824 */ /* 0x000fc600078e0219 */
[----:B------:R0:W-:Y:S04]  /*6190*/  ATOMS.POPC.INC.32 RZ, [R23+URZ] ;  /* 0x0000000017ff7f8c */ /* 0x0001e8000d80003f */
[----:B------:R0:W-:Y:S01]  /*61a0*/  ATOMS.POPC.INC.32 RZ, [R25+URZ] ;  /* 0x0000000019ff7f8c */ /* 0x0001e2000d80003f */
[----:B------:R-:W-:Y:S05]  /*61b0*/  @P2 BRA `(.L_x_535) ;  /* 0xfffffffc00842947 */ /* 0x000fea000383ffff */
.L_x_534:
[----:B------:R-:W-:Y:S05]  /*61c0*/  BSYNC B1 ;  /* 0x0000000000017941 */ /* 0x000fea0003800000 */
.L_x_533:
[----:B------:R-:W-:Y:S04]  /*61d0*/  BSSY B1, `(.L_x_536) ;  /* 0x000000e000017945 */ /* 0x000fe80003800000 */
[----:B------:R-:W-:Y:S05]  /*61e0*/  @!P0 BRA `(.L_x_537) ;  /* 0x0000000000308947 */ /* 0x000fea0003800000 */
[----:B------:R-:W-:Y:S01]  /*61f0*/  IADD3 R8, P0, R5, R16, RZ ;  /* 0x0000001005087210 */ /* 0x000fe20007f1e0ff */
[----:B------:R-:W-:-:S04]  /*6200*/  ULDC UR4, c[0x0][0x214] ;  /* 0x0000850000047ab9 */ /* 0x000fc80000000800 */
[----:B0-----:R-:W-:Y:S01]  /*6210*/  IMAD.X R13, RZ, RZ, R17, P0 ;  /* 0x000000ffff0d7224 */ /* 0x001fe200000e0611 */
        /* <DEDUP_REMOVED lines=9> */
.L_x_537:
[----:B------:R-:W-:Y:S05]  /*62b0*/  BSYNC B1 ;  /* 0x0000000000017941 */ /* 0x000fea0003800000 */
.L_x_536:
[----:B------:R-:W-:Y:S05]  /*62c0*/  @P1 BRA `(.L_x_532) ;  /* 0x0000000000301947 */ /* 0x000fea0003800000 */
[----:B------:R-:W-:Y:S01]  /*62d0*/  IADD3 R8, P0, R16, R19, RZ ;  /* 0x0000001310087210 */ /* 0x000fe20007f1e0ff */
[----:B------:R-:W-:-:S03]  /*62e0*/  ULDC UR4, c[0x0][0x214] ;  /* 0x0000850000047ab9 */ /* 0x000fc60000000800 */
[----:B------:R-:W-:Y:S02]  /*62f0*/  LEA.HI.X.SX32 R17, R19, R17, 0x1, P0 ;  /* 0x0000001113117211 */ /* 0x000fe400000f0eff */
[----:B------:R-:W-:-:S04]  /*6300*/  LEA R12, P0, R8, R11, 0x2 ;  /* 0x0000000b080c7211 */ /* 0x000fc800078010ff */
[----:B0-----:R-:W-:-:S05]  /*6310*/  LEA.HI.X R13, R8, UR4, R17, 0x2, P0 ;  /* 0x00000004080d7c11 */ /* 0x001fca00080f1411 */
[----:B------:R-:W2:Y:S02]  /*6320*/  LDG.E R8, desc[UR6][R12.64] ;  /* 0x000000060c087981 */ /* 0x000ea4000c1e1900 */
[----:B--2---:R-:W-:-:S13]  /*6330*/  ISETP.GE.AND P0, PT, R8, RZ, PT ;  /* 0x000000ff0800720c */ /* 0x004fda0003f06270 */
[----:B------:R-:W-:-:S04]  /*6340*/  @P0 LOP3.LUT R8, R8, 0x7fe00000, RZ, 0xc, !PT ;  /* 0x7fe0000008080812 */ /* 0x000fc800078e0cff */
[----:B------:R-:W-:-:S04]  /*6350*/  SHF.R.U32.HI R8, RZ, 0x13, R8 ;  /* 0x00000013ff087819 */ /* 0x000fc80000011608 */
[----:B------:R-:W-:-:S05]  /*6360*/  LOP3.LUT R11, R8, 0x1ffc, RZ, 0xc0, !PT ;  /* 0x00001ffc080b7812 */ /* 0x000fca00078ec0ff */
[----:B------:R-:W-:-:S05]  /*6370*/  IMAD.IADD R11, R11, 0x1, R6 ;  /* 0x000000010b0b7824 */ /* 0x000fca00078e0206 */
[----:B------:R2:W-:Y:S02]  /*6380*/  ATOMS.POPC.INC.32 RZ, [R11+URZ+0x8a0] ;  /* 0x0008a0000bff7f8c */ /* 0x0005e4000d80003f */
.L_x_532:
[----:B------:R-:W-:Y:S05]  /*6390*/  BSYNC B0 ;  /* 0x0000000000007941 */ /* 0x000fea0003800000 */
.L_x_524:
[----:B------:R-:W-:Y:S01]  /*63a0*/  BAR.SYNC.DEFER_BLOCKING 0x0 ;  /* 0x0000000000007b1d */ /* 0x000fe20000010000 */
[----:B------:R-:W-:-:S05]  /*63b0*/  IMAD.MOV.U32 R16, RZ, RZ, RZ ;  /* 0x000000ffff107224 */ /* 0x000fca00078e00ff */
[----:B------:R-:W-:Y:S01]  /*63c0*/  ULDC UR8, c[0x0][0x238] ;  /* 0x00008e0000087ab9 */ /* 0x000fe20000000800 */
[----:B------:R3:W4:Y:S04]  /*63d0*/  LDS R14, [R6+0x4008] ;  /* 0x00400800060e7984 */ /* 0x0007280000000800 */
.L_x_542:
[----:B01----:R-:W-:Y:S01]  /*63e0*/  IMAD R15, R16, 0x200, R5 ;  /* 0x00000200100f7824 */ /* 0x003fe200078e0205 */
[----:B------:R-:W-:Y:S05]  /*63f0*/  WARPSYNC.ALL ;  /* 0x0000000000007948 */ /* 0x000fea0003800000 */
[----:B------:R-:W-:-:S05]  /*6400*/  IMAD R17, R15, 0x4, R6 ;  /* 0x000000040f117824 */ /* 0x000fca00078e0206 */
[----:B--2---:R-:W0:Y:S01]  /*6410*/  LDS R11, [R17+0x8a0] ;  /* 0x0008a000110b7984 */ /* 0x004e220000000800 */
[----:B------:R-:W-:Y:S06]  /*6420*/  BAR.SYNC.DEFER_BLOCKING 0x0 ;  /* 0x0000000000007b1d */ /* 0x000fec0000010000 */
[----:B0-----:R0:W-:Y:S02]  /*6430*/  STS [R4+0x10], R11 ;  /* 0x0000100b04007388 */ /* 0x0011e40000000800 */
[----:B------:R-:W-:Y:S06]  /*6440*/  BAR.SYNC.DEFER_BLOCKING 0x0 ;  /* 0x0000000000007b1d */ /* 0x000fec0000010000 */
[----:B------:R-:W-:Y:S05]  /*6450*/  @P3 BRA `(.L_x_538) ;  /* 0x0000000400283947 */ /* 0x000fea0003800000 */
[----:B------:R-:W-:Y:S01]  /*6460*/  LDS R29, [R0+0x14] ;  /* 0x00001400001d7984 */ /* 0x000fe20000000800 */
[----:B------:R-:W-:-:S03]  /*6470*/  UMOV UR4, 0xffffffff ;  /* 0xffffffff00047882 */ /* 0x000fc60000000000 */
[----:B------:R-:W-:Y:S04]  /*6480*/  LDS R30, [R0+0x10] ;  /* 0x00001000001e7984 */ /* 0x000fe80000000800 */
[----:B------:R-:W3:Y:S04]  /*6490*/  LDS R31, [R0+0x18] ;  /* 0x00001800001f7984 */ /* 0x000ee80000000800 */
[----:B------:R-:W-:Y:S04]  /*64a0*/  LDS R33, [R0+0x1c] ;  /* 0x00001c0000217984 */ /* 0x000fe80000000800 */
[----:B------:R-:W1:Y:S04]  /*64b0*/  LDS R28, [R0+0x20] ;  /* 0x00002000001c7984 */ /* 0x000e680000000800 */
[----:B------:R-:W-:Y:S04]  /*64c0*/  LDS R27, [R0+0x24] ;  /* 0x00002400001b7984 */ /* 0x000fe80000000800 */
[----:B------:R-:W2:Y:S04]  /*64d0*/  LDS R18, [R0+0x28] ;  /* 0x0000280000127984 */ /* 0x000ea80000000800 */
[----:B------:R-:W-:Y:S04]  /*64e0*/  LDS R19, [R0+0x2c] ;  /* 0x00002c0000137984 */ /* 0x000fe80000000800 */
[----:B------:R-:W5:Y:S04]  /*64f0*/  LDS R20, [R0+0x30] ;  /* 0x0000300000147984 */ /* 0x000f680000000800 */
[----:B------:R-:W-:Y:S04]  /*6500*/  LDS R21, [R0+0x34] ;  /* 0x0000340000157984 */ /* 0x000fe80000000800 */
[----:B------:R-:W4:Y:S04]  /*6510*/  LDS R22, [R0+0x38] ;  /* 0x0000380000167984 */ /* 0x000f280000000800 */
[----:B------:R-:W-:Y:S04]  /*6520*/  LDS R23, [R0+0x3c] ;  /* 0x00003c0000177984 */ /* 0x000fe80000000800 */
[----:B------:R-:W4:Y:S01]  /*6530*/  LDS R24, [R0+0x40] ;  /* 0x0000400000187984 */ /* 0x000f220000000800 */
[----:B---3--:R-:W-:-:S03]  /*6540*/  IADD3 R6, R31, R29, R30 ;  /* 0x0000001d1f067210 */ /* 0x008fc60007ffe01e */
[----:B------:R-:W-:Y:S04]  /*6550*/  LDS R25, [R0+0x44] ;  /* 0x0000440000197984 */ /* 0x000fe80000000800 */
[----:B------:R-:W3:Y:S01]  /*6560*/  LDS R26, [R0+0x48] ;  /* 0x00004800001a7984 */ /* 0x000ee20000000800 */
[----:B-1----:R-:W-:-:S03]  /*6570*/  IADD3 R6, R28, R6, R33 ;  /* 0x000000061c067210 */ /* 0x002fc60007ffe021 */
[----:B0-----:R-:W0:Y:S01]  /*6580*/  LDS R11, [R0+0x4c] ;  /* 0x00004c00000b7984 */ /* 0x001e220000000800 */
[----:B--2---:R-:W-:-:S04]  /*6590*/  IADD3 R6, R18, R6, R27 ;  /* 0x0000000612067210 */ /* 0x004fc80007ffe01b */
[----:B-----5:R-:W-:-:S04]  /*65a0*/  IADD3 R6, R20, R6, R19 ;  /* 0x0000000614067210 */ /* 0x020fc80007ffe013 */
[----:B----4-:R-:W-:-:S04]  /*65b0*/  IADD3 R6, R22, R6, R21 ;  /* 0x0000000616067210 */ /* 0x010fc80007ffe015 */
[----:B------:R-:W-:-:S04]  /*65c0*/  IADD3 R6, R24, R6, R23 ;  /* 0x0000000618067210 */ /* 0x000fc80007ffe017 */
[----:B---3--:R-:W-:-:S05]  /*65d0*/  IADD3 R6, R26, R6, R25 ;  /* 0x000000061a067210 */ /* 0x008fca0007ffe019 */
[----:B0-----:R-:W-:Y:S01]  /*65e0*/  IMAD.IADD R32, R6, 0x1, R11 ;  /* 0x0000000106207824 */ /* 0x001fe200078e020b */
        /* <DEDUP_REMOVED lines=10> */
.L_x_833:
        /* <DEDUP_REMOVED lines=39> */
.L_x_538:
        /* <DEDUP_REMOVED lines=8> */
[----:B---3--:R-:W-:-:S05]  /*6980*/  IMAD.U32 R6, RZ, RZ, UR4 ;  /* 0x00000004ff067e24 */ /* 0x008fca000f8e00ff */
        /* <DEDUP_REMOVED lines=15> */
.L_x_541:
[----:B------:R-:W-:Y:S05]  /*6a80*/  BSYNC B0 ;  /* 0x0000000000007941 */ /* 0x000fea0003800000 */
.L_x_540:
        /* <DEDUP_REMOVED lines=9> */
[----:B------:R-:W1:Y:S02]  /*6b20*/  LDS R8, [R6+0x400c] ;  /* 0x00400c0006087984 */ /* 0x000e640000000800 */
[----:B-1----:R-:W-:-:S05]  /*6b30*/  R2UR UR4, R8 ;  /* 0x00000000080472ca */ /* 0x002fca00000e0000 */
[----:B------:R-:W-:Y:S10]  /*6b40*/  @P0 BRA `(.L_x_544) ;  /* 0x0000001000e00947 */ /* 0x000ff40003800000 */
        /* <DEDUP_REMOVED lines=8> */
[----:B------:R-:W-:Y:S01]  /*6bd0*/  LOP3.LUT P0, R14, R8, 0x3, RZ, 0xc0, !PT ;  /* 0x00000003080e7812 */ /* 0x000fe2000780c0ff */
[----:B------:R-:W-:-:S12]  /*6be0*/  IMAD.MOV.U32 R8, RZ, RZ, R12 ;  /* 0x000000ffff087224 */ /* 0x000fd800078e000c */
[----:B------:R-:W-:Y:S05]  /*6bf0*/  @!P0 BRA `(.L_x_548) ;  /* 0x0000000400108947 */ /* 0x000fea0003800000 */
[----:B------:R-:W0:Y:S01]  /*6c00*/  LDS R16, [R6+0x4004] ;  /* 0x0040040006107984 */ /* 0x000e220000000800 */
[----:B------:R-:W1:Y:S01]  /*6c10*/  LDC R15, c[0x0][0x234] ;  /* 0x00008d00ff0f7b82 */ /* 0x000e620000000800 */
[----:B------:R-:W-:Y:S01]  /*6c20*/  ULDC UR5, c[0x0][0x230] ;  /* 0x00008c0000057ab9 */ /* 0x000fe20000000800 */
[----:B------:R-:W-:Y:S01]  /*6c30*/  ULDC.64 UR8, c[0x0][0x210] ;  /* 0x0000840000087ab9 */ /* 0x000fe20000000a00 */
[----:B-1----:R-:W-:Y:S02]  /*6c40*/  IMAD R12, R8, R15, RZ ;  /* 0x0000000f080c7224 */ /* 0x002fe400078e02ff */
[----:B------:R-:W-:-:S03]  /*6c50*/  IMAD.SHL.U32 R15, R15, 0x200, RZ ;  /* 0x000002000f0f7824 */ /* 0x000fc600078e00ff */
[----:B------:R-:W-:-:S03]  /*6c60*/  SHF.R.S32.HI R13, RZ, 0x1f, R12 ;  /* 0x0000001fff0d7819 */ /* 0x000fc6000001140c */
[----:B------:R-:W-:Y:S01]  /*6c70*/  IMAD.WIDE R12, R9, UR5, R12 ;  /* 0x00000005090c7c25 */ /* 0x000fe2000f8e020c */
[----:B0-----:R-:W-:Y:S02]  /*6c80*/  ISETP.GT.AND P0, PT, R16, 0x800, PT ;  /* 0x000008001000780c */ /* 0x001fe40003f04270 */
[----:B------:R-:W-:-:S04]  /*6c90*/  LEA R16, P1, R12, UR8, 0x2 ;  /* 0x000000080c107c11 */ /* 0x000fc8000f8210ff */
[----:B------:R-:W-:-:S09]  /*6ca0*/  LEA.HI.X R13, R12, UR9, R13, 0x2, P1 ;  /* 0x000000090c0d7c11 */ /* 0x000fd200088f140d */
.L_x_553:
[----:B------:R-:W-:-:S05]  /*6cb0*/  IMAD.MOV.U32 R12, RZ, RZ, R16 ;  /* 0x000000ffff0c7224 */ /* 0x000fca00078e0010 */
[----:B------:R-:W2:Y:S01]  /*6cc0*/  LDG.E R16, desc[UR6][R12.64] ;  /* 0x000000060c107981 */ /* 0x000ea2000c1e1900 */
[----:B------:R-:W-:Y:S01]  /*6cd0*/  VIADD R14, R14, 0xffffffff ;  /* 0xffffffff0e0e7836 */ /* 0x000fe20000000000 */
[----:B------:R-:W-:Y:S01]  /*6ce0*/  BSSY B3, `(.L_x_549) ;  /* 0x000001c000037945 */ /* 0x000fe20003800000 */
[C---:B--2---:R-:W-:Y:S02]  /*6cf0*/  ISETP.GE.AND P1, PT, R16.reuse, RZ, PT ;  /* 0x000000ff1000720c */ /* 0x044fe40003f26270 */
[----:B------:R-:W-:-:S04]  /*6d00*/  LOP3.LUT R17, R16, 0x7fe00000, RZ, 0xc, !PT ;  /* 0x7fe0000010117812 */ /* 0x000fc800078e0cff */
[----:B------:R-:W-:Y:S02]  /*6d10*/  SEL R17, R16, R17, !P1 ;  /* 0x0000001110117207 */ /* 0x000fe40004800000 */
[----:B------:R-:W-:Y:S02]  /*6d20*/  ISETP.NE.AND P1, PT, R14, RZ, PT ;  /* 0x000000ff0e00720c */ /* 0x000fe40003f25270 */
[----:B------:R-:W-:-:S04]  /*6d30*/  SHF.R.U32.HI R17, RZ, 0x15, R17 ;  /* 0x00000015ff117819 */ /* 0x000fc80000011611 */
[C---:B------:R-:W-:Y:S02]  /*6d40*/  ISETP.GE.U32.AND P5, PT, R17.reuse, UR4, PT ;  /* 0x0000000411007c0c */ /* 0x040fe4000bfa6070 */
[----:B------:R-:W-:-:S11]  /*6d50*/  ISETP.NE.OR P2, PT, R17, UR4, P0 ;  /* 0x0000000411007c0c */ /* 0x000fd60008745670 */
        /* <DEDUP_REMOVED lines=20> */
.L_x_550:
[----:B------:R-:W-:Y:S05]  /*6ea0*/  BSYNC B3 ;  /* 0x0000000000037941 */ /* 0x000fea0003800000 */
.L_x_549:
        /* <DEDUP_REMOVED lines=20> */
.L_x_552:
[----:B------:R-:W-:Y:S05]  /*6ff0*/  BSYNC B3 ;  /* 0x0000000000037941 */ /* 0x000fea0003800000 */
.L_x_551:
[----:B------:R-:W-:-:S04]  /*7000*/  IMAD.WIDE R12, R15, 0x4, R12 ;  /* 0x000000040f0c7825 */ /* 0x000fc800078e020c */
[----:B01----:R-:W-:Y:S02]  /*7010*/  VIADD R8, R8, 0x200 ;  /* 0x0000020008087836 */ /* 0x003fe40000000000 */
[----:B------:R-:W-:Y:S01]  /*7020*/  IMAD.MOV.U32 R16, RZ, RZ, R12 ;  /* 0x000000ffff107224 */ /* 0x000fe200078e000c */
[----:B------:R-:W-:Y:S06]  /*7030*/  @P1 BRA `(.L_x_553) ;  /* 0xfffffffc001c1947 */ /* 0x000fec000383ffff */
.L_x_548:
[----:B------:R-:W-:Y:S05]  /*7040*/  BSYNC B2 ;  /* 0x0000000000027941 */ /* 0x000fea0003800000 */
.L_x_547:
[----:B------:R-:W-:-:S13]  /*7050*/  ISETP.GE.U32.AND P0, PT, R11, 0x600, PT ;  /* 0x000006000b00780c */ /* 0x000fda0003f06070 */
[----:B------:R-:W-:Y:S05]  /*7060*/  @!P0 BRA `(.L_x_546) ;  /* 0x0000000c00908947 */ /* 0x000fea0003800000 */
[----:B------:R-:W0:Y:S01]  /*7070*/  S2R R11, SR_CgaCtaId ;  /* 0x00000000000b7919 */ /* 0x000e220000008800 */
[----:B------:R-:W-:Y:S01]  /*7080*/  MOV R6, 0x400 ;  /* 0x0000040000067802 */ /* 0x000fe20000000f00 */
        /* <DEDUP_REMOVED lines=11> */
.L_x_570:
[----:B---3--:R-:W2:Y:S01]  /*7140*/  LDG.E R17, desc[UR6][R18.64] ;  /* 0x0000000612117981 */ /* 0x008ea2000c1e1900 */
[----:B------:R-:W-:-:S05]  /*7150*/  IMAD.WIDE R20, R11, 0x4, R18 ;  /* 0x000000040b147825 */ /* 0x000fca00078e0212 */
[----:B----4-:R-:W3:Y:S01]  /*7160*/  LDG.E R14, desc[UR6][R20.64] ;  /* 0x00000006140e7981 */ /* 0x010ee2000c1e1900 */
[----:B------:R-:W-:-:S05]  /*7170*/  IMAD.WIDE R22, R11, 0x4, R20 ;  /* 0x000000040b167825 */ /* 0x000fca00078e0214 */
[----:B------:R-:W4:Y:S01]  /*7180*/  LDG.E R15, desc[UR6][R22.64] ;  /* 0x00000006160f7981 */ /* 0x000f22000c1e1900 */
[----:B------:R-:W-:-:S05]  /*7190*/  IMAD.WIDE R12, R11, 0x4, R22 ;  /* 0x000000040b0c7825 */ /* 0x000fca00078e0216 */
[----:B------:R0:W5:Y:S01]  /*71a0*/  LDG.E R16, desc[UR6][R12.64] ;  /* 0x000000060c107981 */ /* 0x000162000c1e1900 */
[----:B------:R-:W-:Y:S01]  /*71b0*/  BSSY B2, `(.L_x_554) ;  /* 0x0000020000027945 */ /* 0x000fe20003800000 */
[C---:B--2---:R-:W-:Y:S02]  /*71c0*/  ISETP.GE.AND P1, PT, R17.reuse, RZ, PT ;  /* 0x000000ff1100720c */ /* 0x044fe40003f26270 */
[----:B------:R-:W-:-:S04]  /*71d0*/  LOP3.LUT R24, R17, 0x7fe00000, RZ, 0xc, !PT ;  /* 0x7fe0000011187812 */ /* 0x000fc800078e0cff */
[----:B------:R-:W-:Y:S02]  /*71e0*/  SEL R24, R17, R24, !P1 ;  /* 0x0000001811187207 */ /* 0x000fe40004800000 */
[C---:B---3--:R-:W-:Y:S02]  /*71f0*/  ISETP.GE.AND P5, PT, R14.reuse, RZ, PT ;  /* 0x000000ff0e00720c */ /* 0x048fe40003fa6270 */
[----:B------:R-:W-:Y:S02]  /*7200*/  SHF.R.U32.HI R24, RZ, 0x15, R24 ;  /* 0x00000015ff187819 */ /* 0x000fe40000011618 */
[----:B------:R-:W-:Y:S02]  /*7210*/  LOP3.LUT R19, R14, 0x7fe00000, RZ, 0xc, !PT ;  /* 0x7fe000000e137812 */ /* 0x000fe400078e0cff */
[----:B------:R-:W-:Y:S02]  /*7220*/  ISETP.GE.U32.AND P2, PT, R24, UR4, PT ;  /* 0x0000000418007c0c */ /* 0x000fe4000bf46070 */
[----:B------:R-:W-:-:S02]  /*7230*/  SEL R18, R14, R19, !P5 ;  /* 0x000000130e127207 */ /* 0x000fc40006800000 */
[----:B------:R-:W-:Y:S02]  /*7240*/  ISETP.NE.OR P1, PT, R24, UR4, P0 ;  /* 0x0000000418007c0c */ /* 0x000fe40008725670 */
[C---:B----4-:R-:W-:Y:S02]  /*7250*/  ISETP.GE.AND P5, PT, R15.reuse, RZ, PT ;  /* 0x000000ff0f00720c */ /* 0x050fe40003fa6270 */
[----:B------:R-:W-:-:S05]  /*7260*/  LOP3.LUT R20, R15, 0x7fe00000, RZ, 0xc, !PT ;  /* 0x7fe000000f147812 */ /* 0x000fca00078e0cff */
[----:B0-----:R-:W-:Y:S06]  /*7270*/  @P2 BRA `(.L_x_555) ;  /* 0x00000000004c2947 */ /* 0x001fec0003800000 */
        /* <DEDUP_REMOVED lines=19> */
.L_x_555:
[----:B------:R-:W-:Y:S05]  /*73b0*/  BSYNC B2 ;  /* 0x0000000000027941 */ /* 0x000fea0003800000 */
.L_x_554:
        /* <DEDUP_REMOVED lines=17> */
[----:B------:R-:W-:-:S05]  /*74d0*/  IMAD R19, R19, 0x4, R6 ;  /* 0x0000000413137824 */ /* 0x000fca00078e0206 */
[----:B------:R1:W-:Y:S04]  /*74e0*/  STS [R19+0x2000], R17 ;  /* 0x0020001113007388 */ /* 0x0003e80000000800 */
[----:B------:R1:W-:Y:S02]  /*74f0*/  STS [R19], R8 ;  /* 0x0000000813007388 */ /* 0x0003e40000000800 */
.L_x_557:
[----:B------:R-:W-:Y:S05]  /*7500*/  BSYNC B2 ;  /* 0x0000000000027941 */ /* 0x000fea0003800000 */
.L_x_556:
[----:B01----:R-:W-:Y:S01]  /*7510*/  SHF.R.U32.HI R19, RZ, 0x15, R18 ;  /* 0x00000015ff137819 */ /* 0x003fe20000011612 */
[----:B------:R-:W-:Y:S01]  /*7520*/  BSSY B2, `(.L_x_558) ;  /* 0x000001f000027945 */ /* 0x000fe20003800000 */
[----:B------:R-:W-:Y:S02]  /*7530*/  SEL R20, R15, R20, !P5 ;  /* 0x000000140f147207 */ /* 0x000fe40006800000 */
[----:B------:R-:W-:Y:S02]  /*7540*/  ISETP.GE.U32.AND P5, PT, R19, UR4, PT ;  /* 0x0000000413007c0c */ /* 0x000fe4000bfa6070 */
[C---:B-----5:R-:W-:Y:S02]  /*7550*/  ISETP.GE.AND P1, PT, R16.reuse, RZ, PT ;  /* 0x000000ff1000720c */ /* 0x060fe40003f26270 */
[----:B------:R-:W-:Y:S02]  /*7560*/  LOP3.LUT R17, R16, 0x7fe00000, RZ, 0xc, !PT ;  /* 0x7fe0000010117812 */ /* 0x000fe400078e0cff */
[----:B------:R-:W-:-:S02]  /*7570*/  SHF.R.U32.HI R18, RZ, 0x15, R20 ;  /* 0x00000015ff127819 */ /* 0x000fc40000011614 */
[----:B------:R-:W-:Y:S02]  /*7580*/  SEL R17, R16, R17, !P1 ;  /* 0x0000001110117207 */ /* 0x000fe40004800000 */
[----:B------:R-:W-:Y:S02]  /*7590*/  ISETP.NE.OR P2, PT, R19, UR4, P0 ;  /* 0x0000000413007c0c */ /* 0x000fe40008745670 */
[----:B------:R-:W-:Y:S02]  /*75a0*/  ISETP.GE.U32.AND P1, PT, R18, UR4, PT ;  /* 0x0000000412007c0c */ /* 0x000fe4000bf26070 */
[----:B------:R-:W-:Y:S01]  /*75b0*/  SHF.R.U32.HI R17, RZ, 0x15, R17 ;  /* 0x00000015ff117819 */ /* 0x000fe20000011611 */
        /* <DEDUP_REMOVED lines=21> */
.L_x_559:
[----:B------:R-:W-:Y:S05]  /*7710*/  BSYNC B2 ;  /* 0x0000000000027941 */ /* 0x000fea0003800000 */
.L_x_558:
[----:B------:R-:W-:Y:S04]  /*7720*/  BSSY B2, `(.L_x_560) ;  /* 0x0000015000027945 */ /* 0x000fe80003800000 */
[----:B------:R-:W-:Y:S05]  /*7730*/  @P2 BRA `(.L_x_561) ;  /* 0x00000000004c2947 */ /* 0x000fea0003800000 */
[----:B------:R-:W1:Y:S01]  /*7740*/  S2R R22, SR_LANEID ;  /* 0x0000000000167919 */ /* 0x000e620000000000 */
[----:B------:R-:W2:Y:S01]  /*7750*/  S2UR UR8, SR_CgaCtaId ;  /* 0x00000000000879c3 */ /* 0x000ea20000008800 */
[----:B------:R-:W-:Y:S01]  /*7760*/  VOTEU.ANY UR9, UPT, PT ;  /* 0x0000000000097886 */ /* 0x000fe200038e0100 */
[----:B------:R-:W-:Y:S01]  /*7770*/  UMOV UR5, 0x400 ;  /* 0x0000040000057882 */ /* 0x000fe20000000000 */
[----:B------:R-:W1:Y:S01]  /*7780*/  FLO.U32 R21, UR9 ;  /* 0x0000000900157d00 */ /* 0x000e6200080e0000 */
[----:B------:R-:W-:Y:S01]  /*7790*/  UIADD3 UR5, UR5, 0x4000, URZ ;  /* 0x0000400005057890 */ /* 0x000fe2000fffe03f */
[----:B------:R-:W-:-:S06]  /*77a0*/  VIADD R24, R8, 0x200 ;  /* 0x0000020008187836 */ /* 0x000fcc0000000000 */
        /* <DEDUP_REMOVED lines=12> */
.L_x_561:
[----:B------:R-:W-:Y:S05]  /*7870*/  BSYNC B2 ;  /* 0x0000000000027941 */ /* 0x000fea0003800000 */
.L_x_560:
[----:B------:R-:W-:Y:S01]  /*7880*/  BSSY B2, `(.L_x_562) ;  /* 0x0000018000027945 */ /* 0x000fe20003800000 */
[----:B------:R-:W-:Y:S02]  /*7890*/  ISETP.NE.OR P5, PT, R18, UR4, P0 ;  /* 0x0000000412007c0c */ /* 0x000fe400087a5670 */
[----:B------:R-:W-:Y:S01]  /*78a0*/  ISETP.GE.U32.AND P2, PT, R17, UR4, PT ;  /* 0x0000000411007c0c */ /* 0x000fe2000bf46070 */
[----:B------:R-:W-:-:S12]  /*78b0*/  @P1 BRA `(.L_x_563) ;  /* 0x0000000000501947 */ /* 0x000fd80003800000 */
[----:B01----:R-:W0:Y:S01]  /*78c0*/  S2R R19, SR_LANEID ;  /* 0x0000000000137919 */ /* 0x003e220000000000 */
        /* <DEDUP_REMOVED lines=19> */
.L_x_563:
[----:B------:R-:W-:Y:S05]  /*7a00*/  BSYNC B2 ;  /* 0x0000000000027941 */ /* 0x000fea0003800000 */
.L_x_562:
[----:B------:R-:W-:Y:S01]  /*7a10*/  BSSY B2, `(.L_x_564) ;  /* 0x0000016000027945 */ /* 0x000fe20003800000 */
[----:B------:R-:W-:-:S03]  /*7a20*/  ISETP.NE.OR P1, PT, R17, UR4, P0 ;  /* 0x0000000411007c0c */ /* 0x000fc60008725670 */
[----:B------:R-:W-:Y:S10]  /*7a30*/  @P5 BRA `(.L_x_565) ;  /* 0x00000000004c5947 */ /* 0x000ff40003800000 */
[----:B-12---:R-:W1:Y:S01]  /*7a40*/  S2R R14, SR_LANEID ;  /* 0x00000000000e7919 */ /* 0x006e620000000000 */
        /* <DEDUP_REMOVED lines=18> */
.L_x_565:
[----:B------:R-:W-:Y:S05]  /*7b70*/  BSYNC B2 ;  /* 0x0000000000027941 */ /* 0x000fea0003800000 */
.L_x_564:
[----:B------:R-:W-:Y:S04]  /*7b80*/  BSSY B2, `(.L_x_566) ;  /* 0x0000016000027945 */ /* 0x000fe80003800000 */
[----:B------:R-:W-:Y:S05]  /*7b90*/  @P2 BRA `(.L_x_567) ;  /* 0x0000000000502947 */ /* 0x000fea0003800000 */
[----:B---3--:R-:W3:Y:S01]  /*7ba0*/  S2R R15, SR_LANEID ;  /* 0x00000000000f7919 */ /* 0x008ee20000000000 */
[----:B------:R-:W4:Y:S01]  /*7bb0*/  S2UR UR9, SR_CgaCtaId ;  /* 0x00000000000979c3 */ /* 0x000f220000008800 */
[----:B------:R-:W-:Y:S01]  /*7bc0*/  VOTEU.ANY UR10, UPT, PT ;  /* 0x00000000000a7886 */ /* 0x000fe200038e0100 */
[----:B------:R-:W-:Y:S01]  /*7bd0*/  UMOV UR5, 0x400 ;  /* 0x0000040000057882 */ /* 0x000fe20000000000 */
[----:B------:R-:W3:Y:S01]  /*7be0*/  FLO.U32 R18, UR10 ;  /* 0x0000000a00127d00 */ /* 0x000ee200080e0000 */
[----:B------:R-:W-:Y:S01]  /*7bf0*/  UIADD3 UR8, UR5, 0x4008, URZ ;  /* 0x0000400805087890 */ /* 0x000fe2000fffe03f */
[----:B012---:R-:W0:Y:S01]  /*7c00*/  S2R R19, SR_LTMASK ;  /* 0x0000000000137919 */ /* 0x007e220000003900 */
[----:B------:R-:W-:-:S05]  /*7c10*/  UIADD3 UR5, UR5, 0x4010, URZ ;  /* 0x0000401005057890 */ /* 0x000fca000fffe03f */
[----:B------:R-:W1:Y:S01]  /*7c20*/  POPC R17, UR10 ;  /* 0x0000000a00117d09 */ /* 0x000e620008000000 */
[----:B----4-:R-:W-:Y:S02]  /*7c30*/  ULEA UR8, UR9, UR8, 0x18 ;  /* 0x0000000809087291 */ /* 0x010fe4000f8ec03f */
[----:B------:R-:W-:Y:S01]  /*7c40*/  ULEA UR5, UR9, UR5, 0x18 ;  /* 0x0000000509057291 */ /* 0x000fe2000f8ec03f */
[----:B---3--:R-:W-:Y:S01]  /*7c50*/  ISETP.EQ.U32.AND P2, PT, R18, R15, PT ;  /* 0x0000000f1200720c */ /* 0x008fe20003f42070 */
[----:B------:R-:W-:Y:S01]  /*7c60*/  VIADD R15, R8, 0x600 ;  /* 0x00000600080f7836 */ /* 0x000fe20000000000 */
[----:B0-----:R-:W-:-:S06]  /*7c70*/  LOP3.LUT R19, R19, UR10, RZ, 0xc0, !PT ;  /* 0x0000000a13137c12 */ /* 0x001fcc000f8ec0ff */
[----:B------:R-:W0:Y:S05]  /*7c80*/  POPC R19, R19 ;  /* 0x0000001300137309 */ /* 0x000e2a0000000000 */
[----:B-1----:R-:W1:Y:S04]  /*7c90*/  @P2 ATOMS.ADD R17, [UR8], R17 ;  /* 0x00000011ff11298c */ /* 0x002e680008000008 */
[----:B-1----:R-:W0:Y:S02]  /*7ca0*/  SHFL.IDX PT, R14, R17, R18, 0x1f ;  /* 0x00001f12110e7589 */ /* 0x002e2400000e0000 */
[----:B0-----:R-:W-:-:S05]  /*7cb0*/  IMAD.IADD R14, R14, 0x1, R19 ;  /* 0x000000010e0e7824 */ /* 0x001fca00078e0213 */
[----:B------:R-:W-:-:S05]  /*7cc0*/  LEA R14, R14, UR5, 0x2 ;  /* 0x000000050e0e7c11 */ /* 0x000fca000f8e10ff */
[----:B------:R4:W-:Y:S02]  /*7cd0*/  STS [R14], R15 ;  /* 0x0000000f0e007388 */ /* 0x0009e40000000800 */
.L_x_567:
[----:B------:R-:W-:Y:S05]  /*7ce0*/  BSYNC B2 ;  /* 0x0000000000027941 */ /* 0x000fea0003800000 */
.L_x_566:
[----:B------:R-:W-:Y:S04]  /*7cf0*/  BSSY B2, `(.L_x_568) ;  /* 0x0000015000027945 */ /* 0x000fe80003800000 */
[----:B------:R-:W-:Y:S05]  /*7d00*/  @P1 BRA `(.L_x_569) ;  /* 0x00000000004c1947 */ /* 0x000fea0003800000 */
[----:B------:R-:W5:Y:S01]  /*7d10*/  S2R R18, SR_LANEID ;  /* 0x0000000000127919 */ /* 0x000f620000000000 */
[----:B------:R-:W5:Y:S01]  /*7d20*/  S2UR UR8, SR_CgaCtaId ;  /* 0x00000000000879c3 */ /* 0x000f620000008800 */
[----:B------:R-:W-:Y:S01]  /*7d30*/  VOTEU.ANY UR9, UPT, PT ;  /* 0x0000000000097886 */ /* 0x000fe200038e0100 */
[----:B------:R-:W-:Y:S01]  /*7d40*/  UMOV UR5, 0x400 ;  /* 0x0000040000057882 */ /* 0x000fe20000000000 */
[----:B---3--:R-:W3:Y:S01]  /*7d50*/  FLO.U32 R17, UR9 ;  /* 0x0000000900117d00 */ /* 0x008ee200080e0000 */
[----:B------:R-:W-:Y:S01]  /*7d60*/  UIADD3 UR5, UR5, 0x4000, URZ ;  /* 0x0000400005057890 */ /* 0x000fe2000fffe03f */
[----:B0-----:R-:W-:-:S06]  /*7d70*/  VIADD R20, R8, 0x600 ;  /* 0x0000060008147836 */ /* 0x001fcc0000000000 */
[----:B-12-4-:R-:W0:Y:S01]  /*7d80*/  POPC R14, UR9 ;  /* 0x00000009000e7d09 */ /* 0x016e220008000000 */
[----:B-----5:R-:W-:Y:S01]  /*7d90*/  ULEA UR5, UR8, UR5, 0x18 ;  /* 0x0000000508057291 */ /* 0x020fe2000f8ec03f */
        /* <DEDUP_REMOVED lines=10> */
.L_x_569:
[----:B------:R-:W-:Y:S05]  /*7e40*/  BSYNC B2 ;  /* 0x0000000000027941 */ /* 0x000fea0003800000 */
.L_x_568:
[----:B------:R-:W-:Y:S02]  /*7e50*/  VIADD R8, R8, 0x800 ;  /* 0x0000080008087836 */ /* 0x000fe40000000000 */
[----:B------:R-:W-:-:S03]  /*7e60*/  IMAD.WIDE R12, R11, 0x4, R12 ;  /* 0x000000040b0c7825 */ /* 0x000fc600078e020c */
[----:B------:R-:W-:Y:S01]  /*7e70*/  ISETP.GE.AND P1, PT, R8, R7, PT ;  /* 0x000000070800720c */ /* 0x000fe20003f26270 */
[----:B------:R-:W-:Y:S02]  /*7e80*/  IMAD.MOV.U32 R18, RZ, RZ, R12 ;  /* 0x000000ffff127224 */ /* 0x000fe400078e000c */
[----:B012---:R-:W-:-:S10]  /*7e90*/  IMAD.MOV.U32 R19, RZ, RZ, R13 ;  /* 0x000000ffff137224 */ /* 0x007fd400078e000d */
[----:B------:R-:W-:Y:S05]  /*7ea0*/  @!P1 BRA `(.L_x_570) ;  /* 0xfffffff000a49947 */ /* 0x000fea000383ffff */
.L_x_546:
[----:B------:R-:W-:Y:S05]  /*7eb0*/  BSYNC B1 ;  /* 0x0000000000017941 */ /* 0x000fea0003800000 */
.L_x_545:
[----:B------:R-:W-:Y:S05]  /*7ec0*/  BRA `(.L_x_571) ;  /* 0x0000001400c87947 */ /* 0x000fea0003800000 */
.L_x_544:
[----:B0-----:R-:W0:Y:S01]  /*7ed0*/  LDC R11, c[0x0][0x210] ;  /* 0x00008400ff0b7b82 */ /* 0x001e220000000800 */
        /* <DEDUP_REMOVED lines=8> */
[----:B------:R-:W-:Y:S01]  /*7f60*/  ISETP.NE.U32.AND P0, PT, R8, RZ, PT ;  /* 0x000000ff0800720c */ /* 0x000fe20003f05070 */
[----:B------:R-:W-:Y:S02]  /*7f70*/  IMAD.IADD R8, R7, 0x1, -R2 ;  /* 0x0000000107087824 */ /* 0x000fe400078e0a02 */
[----:B------:R-:W-:Y:S01]  /*7f80*/  IMAD.X R15, RZ, RZ, -0x1, P1 ;  /* 0xffffffffff0f7424 */ /* 0x000fe200008e06ff */
[----:B------:R-:W-:-:S04]  /*7f90*/  ISETP.NE.AND.EX P0, PT, RZ, RZ, PT, P0 ;  /* 0x000000ffff00720c */ /* 0x000fc80003f05300 */
[----:B------:R-:W-:-:S04]  /*7fa0*/  SHF.R.U64 R14, R14, 0x2, R15 ;  /* 0x000000020e0e7819 */ /* 0x000fc8000000120f */
        /* <DEDUP_REMOVED lines=18> */
.L_x_590:
[----:B----4-:R-:W-:-:S04]  /*80d0*/  SHF.R.S64 R12, RZ, 0x1c, R22 ;  /* 0x0000001cff0c7819 */ /* 0x010fc80000001016 */
[----:B------:R-:W-:-:S04]  /*80e0*/  IADD3 R12, P0, R12, R11, RZ ;  /* 0x0000000b0c0c7210 */ /* 0x000fc80007f1e0ff */
[----:B-123--:R-:W-:-:S06]  /*80f0*/  LEA.HI.X.SX32 R13, R22, R19, 0x4, P0 ;  /* 0x00000013160d7211 */ /* 0x00efcc00000f26ff */
[----:B------:R-:W2:Y:S01]  /*8100*/  LDG.E.128 R12, desc[UR6][R12.64] ;  /* 0x000000060c0c7981 */ /* 0x000ea2000c1e1d00 */
[----:B------:R-:W-:Y:S01]  /*8110*/  BSSY B2, `(.L_x_574) ;  /* 0x0000023000027945 */ /* 0x000fe20003800000 */
[----:B------:R-:W-:Y:S01]  /*8120*/  IMAD R21, R21, 0x4, R20 ;  /* 0x0000000415157824 */ /* 0x000fe200078e0214 */
[C---:B--2---:R-:W-:Y:S02]  /*8130*/  ISETP.GE.AND P0, PT, R12.reuse, RZ, PT ;  /* 0x000000ff0c00720c */ /* 0x044fe40003f06270 */
[C---:B------:R-:W-:Y:S02]  /*8140*/  LOP3.LUT R23, R12.reuse, 0x7fe00000, RZ, 0xc, !PT ;  /* 0x7fe000000c177812 */ /* 0x040fe400078e0cff */
[C---:B------:R-:W-:Y:S02]  /*8150*/  LOP3.LUT R24, R13.reuse, 0x7fe00000, RZ, 0xc, !PT ;  /* 0x7fe000000d187812 */ /* 0x040fe400078e0cff */
[----:B------:R-:W-:Y:S02]  /*8160*/  SEL R23, R12, R23, !P0 ;  /* 0x000000170c177207 */ /* 0x000fe40004000000 */
[----:B------:R-:W-:-:S02]  /*8170*/  ISETP.GE.AND P0, PT, R13, RZ, PT ;  /* 0x000000ff0d00720c */ /* 0x000fc40003f06270 */
[----:B------:R-:W-:Y:S02]  /*8180*/  SHF.R.U32.HI R23, RZ, 0x15, R23 ;  /* 0x00000015ff177819 */ /* 0x000fe40000011617 */
[----:B------:R-:W-:Y:S02]  /*8190*/  SEL R24, R13, R24, !P0 ;  /* 0x000000180d187207 */ /* 0x000fe40004000000 */
[C---:B------:R-:W-:Y:S02]  /*81a0*/  ISETP.GE.U32.AND P1, PT, R23.reuse, UR4, PT ;  /* 0x0000000417007c0c */ /* 0x040fe4000bf26070 */
[----:B------:R-:W-:Y:S02]  /*81b0*/  ISETP.NE.OR P0, PT, R23, UR4, P2 ;  /* 0x0000000417007c0c */ /* 0x000fe40009705670 */
[C---:B------:R-:W-:Y:S02]  /*81c0*/  ISETP.GE.AND P5, PT, R14.reuse, RZ, PT ;  /* 0x000000ff0e00720c */ /* 0x040fe40003fa6270 */
[----:B------:R-:W-:-:S02]  /*81d0*/  LOP3.LUT R23, R14, 0x7fe00000, RZ, 0xc, !PT ;  /* 0x7fe000000e177812 */ /* 0x000fc400078e0cff */
[----:B------:R-:W-:Y:S02]  /*81e0*/  SHF.R.U32.HI R24, RZ, 0x15, R24 ;  /* 0x00000015ff187819 */ /* 0x000fe40000011618 */
[----:B------:R-:W-:-:S03]  /*81f0*/  SEL R23, R14, R23, !P5 ;  /* 0x000000170e177207 */ /* 0x000fc60006800000 */
        /* <DEDUP_REMOVED lines=20> */
.L_x_575:
[----:B------:R-:W-:Y:S05]  /*8340*/  BSYNC B2 ;  /* 0x0000000000027941 */ /* 0x000fea0003800000 */
.L_x_574:
        /* <DEDUP_REMOVED lines=20> */
.L_x_577:
[----:B------:R-:W-:Y:S05]  /*8490*/  BSYNC B2 ;  /* 0x0000000000027941 */ /* 0x000fea0003800000 */
.L_x_576:
[C---:B------:R-:W-:Y:S01]  /*84a0*/  ISETP.GE.U32.AND P0, PT, R24.reuse, UR4, PT ;  /* 0x0000000418007c0c */ /* 0x040fe2000bf06070 */
[----:B------:R-:W-:Y:S01]  /*84b0*/  BSSY B2, `(.L_x_578) ;  /* 0x000001c000027945 */ /* 0x000fe20003800000 */
[C---:B------:R-:W-:Y:S02]  /*84c0*/  ISETP.GE.AND P1, PT, R15.reuse, RZ, PT ;  /* 0x000000ff0f00720c */ /* 0x040fe40003f26270 */
[C---:B-1----:R-:W-:Y:S02]  /*84d0*/  LOP3.LUT R12, R15.reuse, 0x7fe00000, RZ, 0xc, !PT ;  /* 0x7fe000000f0c7812 */ /* 0x042fe400078e0cff */
[----:B------:R-:W-:Y:S02]  /*84e0*/  SHF.R.U32.HI R28, RZ, 0x15, R23 ;  /* 0x00000015ff1c7819 */ /* 0x000fe40000011617 */
[----:B------:R-:W-:Y:S02]  /*84f0*/  ISETP.NE.OR P5, PT, R24, UR4, P2 ;  /* 0x0000000418007c0c */ /* 0x000fe400097a5670 */
[----:B------:R-:W-:-:S02]  /*8500*/  SEL R24, R15, R12, !P1 ;  /* 0x0000000c0f187207 */ /* 0x000fc40004800000 */
[----:B------:R-:W-:Y:S01]  /*8510*/  ISETP.GE.U32.AND P1, PT, R28, UR4, PT ;  /* 0x000000041c007c0c */ /* 0x000fe2000bf26070 */
[----:B------:R-:W-:-:S12]  /*8520*/  @P0 BRA `(.L_x_579) ;  /* 0x0000000000500947 */ /* 0x000fd80003800000 */
[----:B------:R-:W1:Y:S01]  /*8530*/  S2R R23, SR_LANEID ;  /* 0x0000000000177919 */ /* 0x000e620000000000 */
[----:B------:R-:W2:Y:S01]  /*8540*/  S2UR UR9, SR_CgaCtaId ;  /* 0x00000000000979c3 */ /* 0x000ea20000008800 */
[----:B------:R-:W-:Y:S01]  /*8550*/  VOTEU.ANY UR10, UPT, PT ;  /* 0x00000000000a7886 */ /* 0x000fe200038e0100 */
[----:B------:R-:W-:Y:S01]  /*8560*/  UMOV UR5, 0x400 ;  /* 0x0000040000057882 */ /* 0x000fe20000000000 */
[----:B0-----:R-:W1:Y:S01]  /*8570*/  FLO.U32 R26, UR10 ;  /* 0x0000000a001a7d00 */ /* 0x001e6200080e0000 */
[----:B------:R-:W-:Y:S01]  /*8580*/  UIADD3 UR8, UR5, 0x4008, URZ ;  /* 0x0000400805087890 */ /* 0x000fe2000fffe03f */
[----:B------:R-:W0:Y:S01]  /*8590*/  S2R R27, SR_LTMASK ;  /* 0x00000000001b7919 */ /* 0x000e220000003900 */
[----:B------:R-:W-:-:S05]  /*85a0*/  UIADD3 UR5, UR5, 0x4010, URZ ;  /* 0x0000401005057890 */ /* 0x000fca000fffe03f */
[----:B------:R-:W3:Y:S01]  /*85b0*/  POPC R25, UR10 ;  /* 0x0000000a00197d09 */ /* 0x000ee20008000000 */
[----:B--2---:R-:W-:Y:S02]  /*85c0*/  ULEA UR8, UR9, UR8, 0x18 ;  /* 0x0000000809087291 */ /* 0x004fe4000f8ec03f */
[----:B------:R-:W-:Y:S01]  /*85d0*/  ULEA UR5, UR9, UR5, 0x18 ;  /* 0x0000000509057291 */ /* 0x000fe2000f8ec03f */
[----:B-1----:R-:W-:Y:S01]  /*85e0*/  ISETP.EQ.U32.AND P0, PT, R26, R23, PT ;  /* 0x000000171a00720c */ /* 0x002fe20003f02070 */
[----:B------:R-:W-:Y:S01]  /*85f0*/  VIADD R23, R21, 0x1 ;  /* 0x0000000115177836 */ /* 0x000fe20000000000 */
[----:B0-----:R-:W-:-:S06]  /*8600*/  LOP3.LUT R27, R27, UR10, RZ, 0xc0, !PT ;  /* 0x0000000a1b1b7c12 */ /* 0x001fcc000f8ec0ff */
[----:B------:R-:W0:Y:S05]  /*8610*/  POPC R27, R27 ;  /* 0x0000001b001b7309 */ /* 0x000e2a0000000000 */
[----:B---3--:R-:W1:Y:S04]  /*8620*/  @P0 ATOMS.ADD R25, [UR8], R25 ;  /* 0x00000019ff19098c */ /* 0x008e680008000008 */
[----:B-1----:R-:W0:Y:S02]  /*8630*/  SHFL.IDX PT, R12, R25, R26, 0x1f ;  /* 0x00001f1a190c7589 */ /* 0x002e2400000e0000 */
[----:B0-----:R-:W-:-:S05]  /*8640*/  IMAD.IADD R12, R12, 0x1, R27 ;  /* 0x000000010c0c7824 */ /* 0x001fca00078e021b */
[----:B------:R-:W-:-:S05]  /*8650*/  LEA R12, R12, UR5, 0x2 ;  /* 0x000000050c0c7c11 */ /* 0x000fca000f8e10ff */
[----:B------:R1:W-:Y:S02]  /*8660*/  STS [R12], R23 ;  /* 0x000000170c007388 */ /* 0x0003e40000000800 */
.L_x_579:
[----:B------:R-:W-:Y:S05]  /*8670*/  BSYNC B2 ;  /* 0x0000000000027941 */ /* 0x000fea0003800000 */
.L_x_578:
[----:B------:R-:W-:Y:S01]  /*8680*/  BSSY B2, `(.L_x_580) ;  /* 0x0000017000027945 */ /* 0x000fe20003800000 */
[----:B------:R-:W-:Y:S02]  /*8690*/  ISETP.NE.OR P0, PT, R28, UR4, P2 ;  /* 0x000000041c007c0c */ /* 0x000fe40009705670 */
[----:B-1----:R-:W-:Y:S01]  /*86a0*/  SHF.R.U32.HI R12, RZ, 0x15, R24 ;  /* 0x00000015ff0c7819 */ /* 0x002fe20000011618 */
        /* <DEDUP_REMOVED lines=20> */
.L_x_581:
[----:B------:R-:W-:Y:S05]  /*87f0*/  BSYNC B2 ;  /* 0x0000000000027941 */ /* 0x000fea0003800000 */
.L_x_580:
[----:B------:R-:W-:Y:S01]  /*8800*/  BSSY B2, `(.L_x_582) ;  /* 0x0000017000027945 */ /* 0x000fe20003800000 */
[----:B------:R-:W-:-:S03]  /*8810*/  ISETP.GE.U32.AND P5, PT, R12, UR4, PT ;  /* 0x000000040c007c0c */ /* 0x000fc6000bfa6070 */
        /* <DEDUP_REMOVED lines=21> */
.L_x_583:
[----:B------:R-:W-:Y:S05]  /*8970*/  BSYNC B2 ;  /* 0x0000000000027941 */ /* 0x000fea0003800000 */
.L_x_582:
[----:B------:R-:W-:Y:S01]  /*8980*/  BSSY B2, `(.L_x_584) ;  /* 0x0000016000027945 */ /* 0x000fe20003800000 */
[----:B------:R-:W-:-:S03]  /*8990*/  ISETP.NE.OR P1, PT, R12, UR4, P2 ;  /* 0x000000040c007c0c */ /* 0x000fc60009725670 */
[----:B------:R-:W-:Y:S10]  /*89a0*/  @P0 BRA `(.L_x_585) ;  /* 0x00000000004c0947 */ /* 0x000ff40003800000 */
[----:B-12---:R-:W1:Y:S01]  /*89b0*/  S2R R24, SR_LANEID ;  /* 0x0000000000187919 */ /* 0x006e620000000000 */
[----:B------:R-:W2:Y:S01]  /*89c0*/  S2UR UR8, SR_CgaCtaId ;  /* 0x00000000000879c3 */ /* 0x000ea20000008800 */
[----:B------:R-:W-:Y:S01]  /*89d0*/  VOTEU.ANY UR9, UPT, PT ;  /* 0x0000000000097886 */ /* 0x000fe200038e0100 */
[----:B------:R-:W-:Y:S01]  /*89e0*/  UMOV UR5, 0x400 ;  /* 0x0000040000057882 */ /* 0x000fe20000000000 */
[----:B------:R-:W1:Y:S01]  /*89f0*/  FLO.U32 R23, UR9 ;  /* 0x0000000900177d00 */ /* 0x000e6200080e0000 */
[----:B------:R-:W-:Y:S01]  /*8a00*/  UIADD3 UR5, UR5, 0x4000, URZ ;  /* 0x0000400005057890 */ /* 0x000fe2000fffe03f */
[----:B0-----:R-:W-:-:S06]  /*8a10*/  VIADD R26, R21, 0x2 ;  /* 0x00000002151a7836 */ /* 0x001fcc0000000000 */
[----:B------:R-:W0:Y:S01]  /*8a20*/  POPC R12, UR9 ;  /* 0x00000009000c7d09 */ /* 0x000e220008000000 */
        /* <DEDUP_REMOVED lines=11> */
.L_x_585:
[----:B------:R-:W-:Y:S05]  /*8ae0*/  BSYNC B2 ;  /* 0x0000000000027941 */ /* 0x000fea0003800000 */
.L_x_584:
[----:B------:R-:W-:Y:S04]  /*8af0*/  BSSY B2, `(.L_x_586) ;  /* 0x0000016000027945 */ /* 0x000fe80003800000 */
[----:B------:R-:W-:Y:S05]  /*8b00*/  @P5 BRA `(.L_x_587) ;  /* 0x0000000000505947 */ /* 0x000fea0003800000 */
[----:B------:R-:W4:Y:S01]  /*8b10*/  S2R R12, SR_LANEID ;  /* 0x00000000000c7919 */ /* 0x000f220000000000 */
[----:B------:R-:W5:Y:S01]  /*8b20*/  S2UR UR9, SR_CgaCtaId ;  /* 0x00000000000979c3 */ /* 0x000f620000008800 */
[----:B------:R-:W-:Y:S01]  /*8b30*/  VOTEU.ANY UR10, UPT, PT ;  /* 0x00000000000a7886 */ /* 0x000fe200038e0100 */
[----:B------:R-:W-:Y:S01]  /*8b40*/  UMOV UR5, 0x400 ;  /* 0x0000040000057882 */ /* 0x000fe20000000000 */
[----:B-1----:R-:W4:Y:S01]  /*8b50*/  FLO.U32 R23, UR10 ;  /* 0x0000000a00177d00 */ /* 0x002f2200080e0000 */
[----:B------:R-:W-:Y:S01]  /*8b60*/  UIADD3 UR8, UR5, 0x4008, URZ ;  /* 0x0000400805087890 */ /* 0x000fe2000fffe03f */
[----:B--2---:R-:W1:Y:S01]  /*8b70*/  S2R R24, SR_LTMASK ;  /* 0x0000000000187919 */ /* 0x004e620000003900 */
[----:B------:R-:W-:-:S05]  /*8b80*/  UIADD3 UR5, UR5, 0x4010, URZ ;  /* 0x0000401005057890 */ /* 0x000fca000fffe03f */
[----:B---3--:R-:W2:Y:S01]  /*8b90*/  POPC R14, UR10 ;  /* 0x0000000a000e7d09 */ /* 0x008ea20008000000 */
[----:B-----5:R-:W-:Y:S02]  /*8ba0*/  ULEA UR8, UR9, UR8, 0x18 ;  /* 0x0000000809087291 */ /* 0x020fe4000f8ec03f */
[----:B------:R-:W-:Y:S01]  /*8bb0*/  ULEA UR5, UR9, UR5, 0x18 ;  /* 0x0000000509057291 */ /* 0x000fe2000f8ec03f */
[----:B----4-:R-:W-:Y:S02]  /*8bc0*/  ISETP.EQ.U32.AND P0, PT, R23, R12, PT ;  /* 0x0000000c1700720c */ /* 0x010fe40003f02070 */
[----:B-1----:R-:W-:-:S04]  /*8bd0*/  LOP3.LUT R24, R24, UR10, RZ, 0xc0, !PT ;  /* 0x0000000a18187c12 */ /* 0x002fc8000f8ec0ff */
[----:B------:R-:W1:Y:S07]  /*8be0*/  POPC R13, R24 ;  /* 0x00000018000d7309 */ /* 0x000e6e0000000000 */
[----:B--2---:R-:W2:Y:S04]  /*8bf0*/  @P0 ATOMS.ADD R14, [UR8], R14 ;  /* 0x0000000eff0e098c */ /* 0x004ea80008000008 */
[----:B--2---:R-:W1:Y:S02]  /*8c00*/  SHFL.IDX PT, R12, R14, R23, 0x1f ;  /* 0x00001f170e0c7589 */ /* 0x004e6400000e0000 */
[----:B-1----:R-:W-:-:S02]  /*8c10*/  IMAD.IADD R12, R12, 0x1, R13 ;  /* 0x000000010c0c7824 */ /* 0x002fc400078e020d */
[----:B------:R-:W-:-:S03]  /*8c20*/  VIADD R13, R21, 0x3 ;  /* 0x00000003150d7836 */ /* 0x000fc60000000000 */
[----:B------:R-:W-:-:S05]  /*8c30*/  LEA R12, R12, UR5, 0x2 ;  /* 0x000000050c0c7c11 */ /* 0x000fca000f8e10ff */
[----:B------:R4:W-:Y:S02]  /*8c40*/  STS [R12], R13 ;  /* 0x0000000d0c007388 */ /* 0x0009e40000000800 */
.L_x_587:
[----:B------:R-:W-:Y:S05]  /*8c50*/  BSYNC B2 ;  /* 0x0000000000027941 */ /* 0x000fea0003800000 */
.L_x_586:
[----:B------:R-:W-:Y:S04]  /*8c60*/  BSSY B2, `(.L_x_588) ;  /* 0x0000015000027945 */ /* 0x000fe80003800000 */
[----:B------:R-:W-:Y:S05]  /*8c70*/  @P1 BRA `(.L_x_589) ;  /* 0x00000000004c1947 */ /* 0x000fea0003800000 */
[----:B----4-:R-:W4:Y:S01]  /*8c80*/  S2R R12, SR_LANEID ;  /* 0x00000000000c7919 */ /* 0x010f220000000000 */
[----:B------:R-:W5:Y:S01]  /*8c90*/  S2UR UR8, SR_CgaCtaId ;  /* 0x00000000000879c3 */ /* 0x000f620000008800 */
[----:B------:R-:W-:Y:S01]  /*8ca0*/  VOTEU.ANY UR9, UPT, PT ;  /* 0x0000000000097886 */ /* 0x000fe200038e0100 */
[----:B------:R-:W-:Y:S01]  /*8cb0*/  UMOV UR5, 0x400 ;  /* 0x0000040000057882 */ /* 0x000fe20000000000 */
[----:B-1----:R-:W4:Y:S01]  /*8cc0*/  FLO.U32 R23, UR9 ;  /* 0x0000000900177d00 */ /* 0x002f2200080e0000 */
[----:B------:R-:W-:Y:S01]  /*8cd0*/  UIADD3 UR5, UR5, 0x4000, URZ ;  /* 0x0000400005057890 */ /* 0x000fe2000fffe03f */
[----:B--2---:R-:W1:Y:S01]  /*8ce0*/  S2R R24, SR_LTMASK ;  /* 0x0000000000187919 */ /* 0x004e620000003900 */
[----:B0-----:R-:W-:-:S05]  /*8cf0*/  VIADD R21, R21, 0x3 ;  /* 0x0000000315157836 */ /* 0x001fca0000000000 */
[----:B---3--:R-:W0:Y:S01]  /*8d00*/  POPC R14, UR9 ;  /* 0x00000009000e7d09 */ /* 0x008e220008000000 */
[----:B-----5:R-:W-:Y:S01]  /*8d10*/  ULEA UR5, UR8, UR5, 0x18 ;  /* 0x0000000508057291 */ /* 0x020fe2000f8ec03f */
[----:B----4-:R-:W-:Y:S02]  /*8d20*/  ISETP.EQ.U32.AND P0, PT, R23, R12, PT ;  /* 0x0000000c1700720c */ /* 0x010fe40003f02070 */
[----:B-1----:R-:W-:-:S06]  /*8d30*/  LOP3.LUT R24, R24, UR9, RZ, 0xc0, !PT ;  /* 0x0000000918187c12 */ /* 0x002fcc000f8ec0ff */
[----:B------:R-:W1:Y:S05]  /*8d40*/  POPC R24, R24 ;  /* 0x0000001800187309 */ /* 0x000e6a0000000000 */
[----:B0-----:R-:W0:Y:S04]  /*8d50*/  @P0 ATOMS.ADD R14, [UR5], R14 ;  /* 0x0000000eff0e098c */ /* 0x001e280008000005 */
[----:B0-----:R-:W1:Y:S02]  /*8d60*/  SHFL.IDX PT, R13, R14, R23, 0x1f ;  /* 0x00001f170e0d7589 */ /* 0x001e6400000e0000 */
[----:B-1----:R-:W-:-:S04]  /*8d70*/  IMAD.IADD R13, R13, 0x1, R24 ;  /* 0x000000010d0d7824 */ /* 0x002fc800078e0218 */
[----:B------:R-:W-:-:S05]  /*8d80*/  IMAD R12, R13, 0x4, R6 ;  /* 0x000000040d0c7824 */ /* 0x000fca00078e0206 */
[----:B------:R0:W-:Y:S04]  /*8d90*/  STS [R12+0x2000], R15 ;  /* 0x0020000f0c007388 */ /* 0x0001e80000000800 */
[----:B------:R0:W-:Y:S02]  /*8da0*/  STS [R12], R21 ;  /* 0x000000150c007388 */ /* 0x0001e40000000800 */
.L_x_589:
[----:B------:R-:W-:Y:S05]  /*8db0*/  BSYNC B2 ;  /* 0x0000000000027941 */ /* 0x000fea0003800000 */
.L_x_588:
[----:B0-----:R-:W-:-:S04]  /*8dc0*/  VIADD R21, R22, 0x200 ;  /* 0x0000020016157836 */ /* 0x001fc80000000000 */
[----:B------:R-:W-:Y:S01]  /*8dd0*/  IMAD.MOV.U32 R22, RZ, RZ, R21 ;  /* 0x000000ffff167224 */ /* 0x000fe200078e0015 */
[----:B------:R-:W-:-:S13]  /*8de0*/  ISETP.GT.AND P0, PT, R18, R21, PT ;  /* 0x000000151200720c */ /* 0x000fda0003f04270 */
[----:B------:R-:W-:Y:S05]  /*8df0*/  @P0 BRA `(.L_x_590) ;  /* 0xfffffff000b40947 */ /* 0x000fea000383ffff */
.L_x_573:
[----:B------:R-:W-:Y:S05]  /*8e00*/  BSYNC B1 ;  /* 0x0000000000017941 */ /* 0x000fea0003800000 */
.L_x_572:
[----:B------:R-:W-:Y:S01]  /*8e10*/  ISETP.GT.U32.AND P0, PT, R20, R5, PT ;  /* 0x000000051400720c */ /* 0x000fe20003f04070 */
[----:B----4-:R-:W-:Y:S01]  /*8e20*/  IMAD.MOV.U32 R12, RZ, RZ, R2 ;  /* 0x000000ffff0c7224 */ /* 0x010fe200078e0002 */
[----:B------:R-:W-:Y:S01]  /*8e30*/  SHF.R.S32.HI R6, RZ, 0x1f, R20 ;  /* 0x0000001fff067819 */ /* 0x000fe20000011414 */
[----:B-123--:R-:W-:Y:S01]  /*8e40*/  IMAD.MOV.U32 R13, RZ, RZ, R17 ;  /* 0x000000ffff0d7224 */ /* 0x00efe200078e0011 */
        /* <DEDUP_REMOVED lines=10> */
[----:B------:R-:W2:Y:S01]  /*8ef0*/  LDG.E R6, desc[UR6][R14.64] ;  /* 0x000000060e067981 */ /* 0x000ea2000c1e1900 */
[----:B------:R-:W-:Y:S01]  /*8f00*/  MOV R21, 0x400 ;  /* 0x0000040000157802 */ /* 0x000fe20000000f00 */
[----:B------:R-:W-:Y:S01]  /*8f10*/  BSSY B2, `(.L_x_593) ;  /* 0x000001c000027945 */ /* 0x000fe20003800000 */
[----:B------:R-:W0:Y:S01]  /*8f20*/  S2R R22, SR_CgaCtaId ;  /* 0x0000000000167919 */ /* 0x000e220000008800 */
[C---:B--2---:R-:W-:Y:S02]  /*8f30*/  ISETP.GE.AND P0, PT, R6.reuse, RZ, PT ;  /* 0x000000ff0600720c */ /* 0x044fe40003f06270 */
[----:B------:R-:W-:-:S04]  /*8f40*/  LOP3.LUT R11, R6, 0x7fe00000, RZ, 0xc, !PT ;  /* 0x7fe00000060b7812 */ /* 0x000fc800078e0cff */
[----:B------:R-:W-:-:S04]  /*8f50*/  SEL R11, R6, R11, !P0 ;  /* 0x0000000b060b7207 */ /* 0x000fc80004000000 */
[----:B------:R-:W-:Y:S02]  /*8f60*/  SHF.R.U32.HI R19, RZ, 0x15, R11 ;  /* 0x00000015ff137819 */ /* 0x000fe4000001160b */
[----:B0-----:R-:W-:Y:S02]  /*8f70*/  LEA R11, R22, R21, 0x18 ;  /* 0x00000015160b7211 */ /* 0x001fe400078ec0ff */
[----:B------:R-:W-:-:S13]  /*8f80*/  ISETP.GE.U32.AND P0, PT, R19, UR4, PT ;  /* 0x0000000413007c0c */ /* 0x000fda000bf06070 */
        /* <DEDUP_REMOVED lines=20> */
.L_x_594:
[----:B------:R-:W-:Y:S05]  /*90d0*/  BSYNC B2 ;  /* 0x0000000000027941 */ /* 0x000fea0003800000 */
.L_x_593:
[----:B0-----:R-:W0:Y:S02]  /*90e0*/  LDS R14, [R11+0x4004] ;  /* 0x004004000b0e7984 */ /* 0x001e240000000800 */
[----:B0-----:R-:W-:-:S04]  /*90f0*/  ISETP.GT.AND P0, PT, R14, 0x800, PT ;  /* 0x000008000e00780c */ /* 0x001fc80003f04270 */
[----:B------:R-:W-:-:S13]  /*9100*/  ISETP.NE.OR P0, PT, R19, UR4, P0 ;  /* 0x0000000413007c0c */ /* 0x000fda0008705670 */
[----:B------:R-:W-:Y:S05]  /*9110*/  @P0 BRA `(.L_x_592) ;  /* 0x0000000000400947 */ /* 0x000fea0003800000 */
[----:B------:R-:W0:Y:S01]  /*9120*/  S2R R17, SR_LANEID ;  /* 0x0000000000117919 */ /* 0x000e220000000000 */
[----:B------:R-:W-:Y:S01]  /*9130*/  VOTEU.ANY UR5, UPT, PT ;  /* 0x0000000000057886 */ /* 0x000fe200038e0100 */
[----:B------:R-:W-:Y:S01]  /*9140*/  VIADD R21, R21, 0x4000 ;  /* 0x0000400015157836 */ /* 0x000fe20000000000 */
[----:B------:R-:W0:Y:S04]  /*9150*/  FLO.U32 R16, UR5 ;  /* 0x0000000500107d00 */ /* 0x000e2800080e0000 */
[----:B------:R-:W-:-:S04]  /*9160*/  LEA R22, R22, R21, 0x18 ;  /* 0x0000001516167211 */ /* 0x000fc800078ec0ff */
[----:B------:R-:W1:Y:S01]  /*9170*/  POPC R15, UR5 ;  /* 0x00000005000f7d09 */ /* 0x000e620008000000 */
[----:B0-----:R-:W-:Y:S02]  /*9180*/  ISETP.EQ.U32.AND P0, PT, R16, R17, PT ;  /* 0x000000111000720c */ /* 0x001fe40003f02070 */
[----:B------:R-:W0:Y:S11]  /*9190*/  S2R R17, SR_LTMASK ;  /* 0x0000000000117919 */ /* 0x000e360000003900 */
[----:B-1----:R-:W1:Y:S01]  /*91a0*/  @P0 ATOMS.ADD R15, [R22], R15 ;  /* 0x0000000f160f038c */ /* 0x002e620000000000 */
[----:B0-----:R-:W-:-:S03]  /*91b0*/  LOP3.LUT R17, R17, UR5, RZ, 0xc0, !PT ;  /* 0x0000000511117c12 */ /* 0x001fc6000f8ec0ff */
[----:B-1----:R-:W0:Y:S03]  /*91c0*/  SHFL.IDX PT, R14, R15, R16, 0x1f ;  /* 0x00001f100f0e7589 */ /* 0x002e2600000e0000 */
[----:B------:R-:W0:Y:S02]  /*91d0*/  POPC R17, R17 ;  /* 0x0000001100117309 */ /* 0x000e240000000000 */
[----:B0-----:R-:W-:-:S04]  /*91e0*/  IMAD.IADD R14, R14, 0x1, R17 ;  /* 0x000000010e0e7824 */ /* 0x001fc800078e0211 */
[----:B------:R-:W-:-:S05]  /*91f0*/  IMAD R14, R14, 0x4, R11 ;  /* 0x000000040e0e7824 */ /* 0x000fca00078e020b */
[----:B------:R0:W-:Y:S04]  /*9200*/  STS [R14+0x2000], R6 ;  /* 0x002000060e007388 */ /* 0x0001e80000000800 */
[----:B------:R0:W-:Y:S02]  /*9210*/  STS [R14], R5 ;  /* 0x000000050e007388 */ /* 0x0001e40000000800 */
.L_x_592:
[----:B------:R-:W-:Y:S05]  /*9220*/  BSYNC B1 ;  /* 0x0000000000017941 */ /* 0x000fea0003800000 */
.L_x_591:
[----:B------:R-:W-:-:S04]  /*9230*/  IMAD.IADD R11, R5, 0x1, R20 ;  /* 0x00000001050b7824 */ /* 0x000fc800078e0214 */
[----:B------:R-:W-:-:S05]  /*9240*/  IMAD R11, R18, 0x4, R11 ;  /* 0x00000004120b7824 */ /* 0x000fca00078e020b */
[----:B------:R-:W-:-:S13]  /*9250*/  ISETP.GE.AND P0, PT, R11, R8, PT ;  /* 0x000000080b00720c */ /* 0x000fda0003f06270 */
[----:B------:R-:W-:Y:S05]  /*9260*/  @P0 BRA `(.L_x_571) ;  /* 0x0000000000e00947 */ /* 0x000fea0003800000 */
[----:B0-----:R-:W-:Y:S01]  /*9270*/  IADD3 R6, P0, R12, R11, RZ ;  /* 0x0000000b0c067210 */ /* 0x001fe20007f1e0ff */
        /* <DEDUP_REMOVED lines=13> */
[----:B------:R-:W-:-:S13]  /*9350*/  ISETP.GE.U32.AND P0, PT, R16, UR4, PT ;  /* 0x0000000410007c0c */ /* 0x000fda000bf06070 */
        /* <DEDUP_REMOVED lines=20> */
.L_x_596:
[----:B------:R-:W-:Y:S05]  /*94a0*/  BSYNC B1 ;  /* 0x0000000000017941 */ /* 0x000fea0003800000 */
.L_x_595:
[----:B0-----:R-:W0:Y:S02]  /*94b0*/  LDS R8, [R19+0x4004] ;  /* 0x0040040013087984 */ /* 0x001e240000000800 */
[----:B0-----:R-:W-:-:S04]  /*94c0*/  ISETP.GT.AND P0, PT, R8, 0x800, PT ;  /* 0x000008000800780c */ /* 0x001fc80003f04270 */
[----:B------:R-:W-:-:S13]  /*94d0*/  ISETP.NE.OR P0, PT, R16, UR4, P0 ;  /* 0x0000000410007c0c */ /* 0x000fda0008705670 */
        /* <DEDUP_REMOVED lines=17> */
.L_x_571:
[----:B------:R-:W-:Y:S05]  /*95f0*/  BSYNC B0 ;  /* 0x0000000000007941 */ /* 0x000fea0003800000 */
.L_x_543:
[----:B------:R-:W2:Y:S08]  /*9600*/  S2UR UR9, SR_CgaCtaId ;  /* 0x00000000000979c3 */ /* 0x000eb00000008800 */
[----:B------:R-:W-:Y:S06]  /*9610*/  BAR.SYNC.DEFER_BLOCKING 0x0 ;  /* 0x0000000000007b1d */ /* 0x000fec0000010000 */
[----:B------:R-:W-:-:S02]  /*9620*/  UMOV UR8, 0x400 ;  /* 0x0000040000087882 */ /* 0x000fc40000000000 */
[----:B--2---:R-:W-:-:S06]  /*9630*/  ULEA UR5, UR9, UR8, 0x18 ;  /* 0x0000000809057291 */ /* 0x004fcc000f8ec03f */
[----:B01----:R-:W-:-:S05]  /*9640*/  IMAD.U32 R6, RZ, RZ, UR5 ;  /* 0x00000005ff067e24 */ /* 0x003fca000f8e00ff */
[----:B------:R-:W0:Y:S02]  /*9650*/  LDS R8, [R6+0x4004] ;  /* 0x0040040006087984 */ /* 0x000e240000000800 */
        /* <DEDUP_REMOVED lines=16> */
.L_x_601:
[----:B------:R-:W-:Y:S01]  /*9760*/  VIADD R8, R8, 0xffffffff ;  /* 0xffffffff08087836 */ /* 0x000fe20000000000 */
[----:B------:R0:W-:Y:S01]  /*9770*/  STS [R12], RZ ;  /* 0x000000ff0c007388 */ /* 0x0001e20000000800 */
[----:B------:R-:W-:-:S03]  /*9780*/  VIADD R11, R11, 0x200 ;  /* 0x000002000b0b7836 */ /* 0x000fc60000000000 */
[----:B------:R-:W-:Y:S01]  /*9790*/  ISETP.NE.AND P0, PT, R8, RZ, PT ;  /* 0x000000ff0800720c */ /* 0x000fe20003f05270 */
[----:B0-----:R-:W-:-:S12]  /*97a0*/  VIADD R12, R12, 0x800 ;  /* 0x000008000c0c7836 */ /* 0x001fd80000000000 */
[----:B------:R-:W-:Y:S05]  /*97b0*/  @P0 BRA `(.L_x_601) ;  /* 0xfffffffc00e80947 */ /* 0x000fea000383ffff */
.L_x_600:
[----:B------:R-:W-:Y:S05]  /*97c0*/  BSYNC B1 ;  /* 0x0000000000017941 */ /* 0x000fea0003800000 */
.L_x_599:
[----:B------:R-:W-:Y:S05]  /*97d0*/  @!P1 BRA `(.L_x_598) ;  /* 0x00000000002c9947 */ /* 0x000fea0003800000 */
[C---:B------:R-:W-:Y:S02]  /*97e0*/  IMAD R8, R11.reuse, 0x4, R6 ;  /* 0x000000040b087824 */ /* 0x040fe400078e0206 */
[----:B------:R-:W-:Y:S02]  /*97f0*/  VIADD R11, R11, 0xfffff800 ;  /* 0xfffff8000b0b7836 */ /* 0x000fe40000000000 */
[----:B------:R-:W-:-:S07]  /*9800*/  VIADD R8, R8, 0x20a0 ;  /* 0x000020a008087836 */ /* 0x000fce0000000000 */
.L_x_602:
        /* <DEDUP_REMOVED lines=8> */
.L_x_598:
[----:B------:R-:W-:Y:S05]  /*9890*/  BSYNC B0 ;  /* 0x0000000000007941 */ /* 0x000fea0003800000 */
.L_x_597:
[----:B------:R-:W-:Y:S01]  /*98a0*/  BAR.SYNC.DEFER_BLOCKING 0x0 ;  /* 0x0000000000007b1d */ /* 0x000fe20000010000 */
[----:B------:R-:W-:Y:S01]  /*98b0*/  PLOP3.LUT P0, PT, PT, PT, UP0, 0x40, 0x0 ;  /* 0x000000000000781c */ /* 0x000fe20003f0e808 */
[----:B------:R-:W-:-:S04]  /*98c0*/  USHF.L.U32 UR4, UR4, 0x15, URZ ;  /* 0x0000001504047899 */ /* 0x000fc8000800063f */
[----:B------:R-:W-:Y:S08]  /*98d0*/  BSSY B0, `(.L_x_603) ;  /* 0x0000109000007945 */ /* 0x000ff00003800000 */
[----:B------:R-:W-:Y:S05]  /*98e0*/  @P0 BRA `(.L_x_604) ;  /* 0x0000000400f40947 */ /* 0x000fea0003800000 */
        /* <DEDUP_REMOVED lines=11> */
[----:B---34-:R-:W0:Y:S01]  /*99a0*/  LDC R15, c[0x0][0x234] ;  /* 0x00008d00ff0f7b82 */ /* 0x018e220000000800 */
[----:B------:R-:W-:Y:S01]  /*99b0*/  ULDC UR5, c[0x0][0x230] ;  /* 0x00008c0000057ab9 */ /* 0x000fe20000000800 */
[----:B------:R-:W-:Y:S01]  /*99c0*/  ULDC.64 UR8, c[0x0][0x210] ;  /* 0x0000840000087ab9 */ /* 0x000fe20000000a00 */
[----:B0-----:R-:W-:Y:S02]  /*99d0*/  IMAD R12, R8, R15, RZ ;  /* 0x0000000f080c7224 */ /* 0x001fe400078e02ff */
[----:B------:R-:W-:-:S03]  /*99e0*/  IMAD.SHL.U32 R19, R15, 0x200, RZ ;  /* 0x000002000f137824 */ /* 0x000fc600078e00ff */
[----:B------:R-:W-:-:S03]  /*99f0*/  SHF.R.S32.HI R13, RZ, 0x1f, R12 ;  /* 0x0000001fff0d7819 */ /* 0x000fc6000001140c */
[----:B------:R-:W-:-:S03]  /*9a00*/  IMAD.WIDE R12, R9, UR5, R12 ;  /* 0x00000005090c7c25 */ /* 0x000fc6000f8e020c */
[----:B------:R-:W-:-:S04]  /*9a10*/  LEA R16, P0, R12, UR8, 0x2 ;  /* 0x000000080c107c11 */ /* 0x000fc8000f8010ff */
[----:B------:R-:W-:-:S09]  /*9a20*/  LEA.HI.X R15, R12, UR9, R13, 0x2, P0 ;  /* 0x000000090c0f7c11 */ /* 0x000fd200080f140d */
.L_x_611:
        /* <DEDUP_REMOVED lines=9> */
[----:B------:R-:W-:Y:S01]  /*9ac0*/  ISETP.NE.AND P0, PT, R12, UR4, PT ;  /* 0x000000040c007c0c */ /* 0x000fe2000bf05270 */
        /* <DEDUP_REMOVED lines=9> */
.L_x_610:
[----:B------:R-:W-:Y:S05]  /*9b60*/  BSYNC B3 ;  /* 0x0000000000037941 */ /* 0x000fea0003800000 */
.L_x_609:
[----:B0-----:R-:W-:Y:S02]  /*9b70*/  IMAD.MOV.U32 R15, RZ, RZ, R13 ;  /* 0x000000ffff0f7224 */ /* 0x001fe400078e000d */
[----:B------:R-:W-:Y:S01]  /*9b80*/  VIADD R8, R8, 0x200 ;  /* 0x0000020008087836 */ /* 0x000fe20000000000 */
[----:B------:R-:W-:Y:S06]  /*9b90*/  @P2 BRA `(.L_x_611) ;  /* 0xfffffffc00a42947 */ /* 0x000fec000383ffff */
.L_x_608:
[----:B------:R-:W-:Y:S05]  /*9ba0*/  BSYNC B2 ;  /* 0x0000000000027941 */ /* 0x000fea0003800000 */
.L_x_607:
[----:B------:R-:W-:-:S13]  /*9bb0*/  ISETP.GE.U32.AND P0, PT, R18, 0x600, PT ;  /* 0x000006001200780c */ /* 0x000fda0003f06070 */
[----:B------:R-:W-:Y:S05]  /*9bc0*/  @!P0 BRA `(.L_x_606) ;  /* 0x0000000400348947 */ /* 0x000fea0003800000 */
[----:B---34-:R-:W0:Y:S01]  /*9bd0*/  LDC.64 R14, c[0x0][0x230] ;  /* 0x00008c00ff0e7b82 */ /* 0x018e220000000a00 */
[----:B------:R-:W-:Y:S01]  /*9be0*/  ULDC.64 UR8, c[0x0][0x210] ;  /* 0x0000840000087ab9 */ /* 0x000fe20000000a00 */
[----:B0-----:R-:W-:Y:S02]  /*9bf0*/  IMAD R12, R8, R15, RZ ;  /* 0x0000000f080c7224 */ /* 0x001fe400078e02ff */
[----:B------:R-:W-:-:S03]  /*9c00*/  IMAD.SHL.U32 R11, R15, 0x200, RZ ;  /* 0x000002000f0b7824 */ /* 0x000fc600078e00ff */
[----:B------:R-:W-:-:S03]  /*9c10*/  SHF.R.S32.HI R13, RZ, 0x1f, R12 ;  /* 0x0000001fff0d7819 */ /* 0x000fc6000001140c */
[----:B------:R-:W-:-:S03]  /*9c20*/  IMAD.WIDE R12, R9, R14, R12 ;  /* 0x0000000e090c7225 */ /* 0x000fc600078e020c */
[----:B------:R-:W-:-:S04]  /*9c30*/  LEA R16, P0, R12, UR8, 0x2 ;  /* 0x000000080c107c11 */ /* 0x000fc8000f8010ff */
[----:B------:R-:W-:-:S09]  /*9c40*/  LEA.HI.X R17, R12, UR9, R13, 0x2, P0 ;  /* 0x000000090c117c11 */ /* 0x000fd200080f140d */
.L_x_620:
[----:B--2---:R-:W2:Y:S01]  /*9c50*/  LDG.E R25, desc[UR6][R16.64] ;  /* 0x0000000610197981 */ /* 0x004ea2000c1e1900 */
[----:B------:R-:W-:-:S05]  /*9c60*/  IMAD.WIDE R18, R11, 0x4, R16 ;  /* 0x000000040b127825 */ /* 0x000fca00078e0210 */
[----:B---3--:R-:W3:Y:S01]  /*9c70*/  LDG.E R26, desc[UR6][R18.64] ;  /* 0x00000006121a7981 */ /* 0x008ee2000c1e1900 */
[----:B------:R-:W-:-:S05]  /*9c80*/  IMAD.WIDE R20, R11, 0x4, R18 ;  /* 0x000000040b147825 */ /* 0x000fca00078e0212 */
[----:B------:R-:W4:Y:S01]  /*9c90*/  LDG.E R15, desc[UR6][R20.64] ;  /* 0x00000006140f7981 */ /* 0x000f22000c1e1900 */
[----:B------:R-:W-:-:S05]  /*9ca0*/  IMAD.WIDE R12, R11, 0x4, R20 ;  /* 0x000000040b0c7825 */ /* 0x000fca00078e0214 */
[----:B------:R-:W5:Y:S01]  /*9cb0*/  LDG.E R14, desc[UR6][R12.64] ;  /* 0x000000060c0e7981 */ /* 0x000f62000c1e1900 */
[----:B------:R-:W-:Y:S01]  /*9cc0*/  BSSY B2, `(.L_x_612) ;  /* 0x0000018000027945 */ /* 0x000fe20003800000 */
[C---:B--2---:R-:W-:Y:S02]  /*9cd0*/  ISETP.GE.AND P5, PT, R25.reuse, RZ, PT ;  /* 0x000000ff1900720c */ /* 0x044fe40003fa6270 */
[----:B------:R-:W-:-:S04]  /*9ce0*/  LOP3.LUT R22, R25, 0x7fe00000, RZ, 0xc, !PT ;  /* 0x7fe0000019167812 */ /* 0x000fc800078e0cff */
[----:B------:R-:W-:-:S04]  /*9cf0*/  SEL R22, R25, R22, !P5 ;  /* 0x0000001619167207 */ /* 0x000fc80006800000 */
[----:B------:R-:W-:-:S04]  /*9d00*/  LOP3.LUT R22, R22, 0xffe00000, RZ, 0xc0, !PT ;  /* 0xffe0000016167812 */ /* 0x000fc800078ec0ff */
[----:B------:R-:W-:Y:S02]  /*9d10*/  ISETP.NE.AND P6, PT, R22, UR4, PT ;  /* 0x0000000416007c0c */ /* 0x000fe4000bfc5270 */
        /* <DEDUP_REMOVED lines=13> */
[----:B------:R-:W-:-:S04]  /*9df0*/  SEL R16, R25, R16, !P5 ;  /* 0x0000001019107207 */ /* 0x000fc80006800000 */
[----:B------:R-:W-:-:S04]  /*9e00*/  SHF.R.U32.HI R16, RZ, 0x8, R16 ;  /* 0x00000008ff107819 */ /* 0x000fc80000011610 */
[----:B------:R-:W-:-:S05]  /*9e10*/  LOP3.LUT R17, R16, 0x1ffc, RZ, 0xc0, !PT ;  /* 0x00001ffc10117812 */ /* 0x000fca00078ec0ff */
[----:B------:R-:W-:-:S05]  /*9e20*/  IMAD.IADD R17, R17, 0x1, R6 ;  /* 0x0000000111117824 */ /* 0x000fca00078e0206 */
[----:B------:R0:W-:Y:S02]  /*9e30*/  ATOMS.POPC.INC.32 RZ, [R17+URZ+0x8a0] ;  /* 0x0008a00011ff7f8c */ /* 0x0001e4000d80003f */
.L_x_613:
[----:B------:R-:W-:Y:S05]  /*9e40*/  BSYNC B2 ;  /* 0x0000000000027941 */ /* 0x000fea0003800000 */
.L_x_612:
[----:B------:R-:W-:Y:S01]  /*9e50*/  ISETP.NE.AND P6, PT, R23, UR4, PT ;  /* 0x0000000417007c0c */ /* 0x000fe2000bfc5270 */
[----:B------:R-:W-:Y:S01]  /*9e60*/  BSSY B2, `(.L_x_614) ;  /* 0x000000a000027945 */ /* 0x000fe20003800000 */
[----:B------:R-:W-:Y:S02]  /*9e70*/  LOP3.LUT R18, R18, 0xffe00000, RZ, 0xc0, !PT ;  /* 0xffe0000012127812 */ /* 0x000fe400078ec0ff */
[----:B------:R-:W-:-:S09]  /*9e80*/  ISETP.NE.AND P5, PT, R24, UR4, PT ;  /* 0x0000000418007c0c */ /* 0x000fd2000bfa5270 */
[----:B------:R-:W-:Y:S05]  /*9e90*/  @P6 BRA `(.L_x_615) ;  /* 0x0000000000186947 */ /* 0x000fea0003800000 */
[----:B0-----:R-:W-:-:S04]  /*9ea0*/  LOP3.LUT R17, RZ, R26, RZ, 0x33, !PT ;  /* 0x0000001aff117212 */ /* 0x001fc800078e33ff */
[----:B------:R-:W-:-:S04]  /*9eb0*/  SEL R16, R26, R17, !P2 ;  /* 0x000000111a107207 */ /* 0x000fc80005000000 */
[----:B------:R-:W-:-:S04]  /*9ec0*/  SHF.R.U32.HI R16, RZ, 0x8, R16 ;  /* 0x00000008ff107819 */ /* 0x000fc80000011610 */
[----:B------:R-:W-:-:S05]  /*9ed0*/  LOP3.LUT R17, R16, 0x1ffc, RZ, 0xc0, !PT ;  /* 0x00001ffc10117812 */ /* 0x000fca00078ec0ff */
[----:B------:R-:W-:-:S05]  /*9ee0*/  IMAD.IADD R17, R17, 0x1, R6 ;  /* 0x0000000111117824 */ /* 0x000fca00078e0206 */
[----:B------:R1:W-:Y:S02]  /*9ef0*/  ATOMS.POPC.INC.32 RZ, [R17+URZ+0x8a0] ;  /* 0x0008a00011ff7f8c */ /* 0x0003e4000d80003f */
.L_x_615:
[----:B------:R-:W-:Y:S05]  /*9f00*/  BSYNC B2 ;  /* 0x0000000000027941 */ /* 0x000fea0003800000 */
.L_x_614:
[----:B------:R-:W-:Y:S01]  /*9f10*/  BSSY B2, `(.L_x_616) ;  /* 0x0000009000027945 */ /* 0x000fe20003800000 */
[----:B------:R-:W-:-:S03]  /*9f20*/  ISETP.NE.AND P2, PT, R18, UR4, PT ;  /* 0x0000000412007c0c */ /* 0x000fc6000bf45270 */
[----:B------:R-:W-:Y:S10]  /*9f30*/  @P5 BRA `(.L_x_617) ;  /* 0x0000000000185947 */ /* 0x000ff40003800000 */
[----:B------:R-:W-:-:S04]  /*9f40*/  LOP3.LUT R16, RZ, R15, RZ, 0x33, !PT ;  /* 0x0000000fff107212 */ /* 0x000fc800078e33ff */
[----:B------:R-:W-:-:S04]  /*9f50*/  SEL R15, R15, R16, !P1 ;  /* 0x000000100f0f7207 */ /* 0x000fc80004800000 */
[----:B------:R-:W-:-:S04]  /*9f60*/  SHF.R.U32.HI R15, RZ, 0x8, R15 ;  /* 0x00000008ff0f7819 */ /* 0x000fc8000001160f */
[----:B------:R-:W-:-:S05]  /*9f70*/  LOP3.LUT R15, R15, 0x1ffc, RZ, 0xc0, !PT ;  /* 0x00001ffc0f0f7812 */ /* 0x000fca00078ec0ff */
[----:B------:R-:W-:-:S05]  /*9f80*/  IMAD.IADD R15, R15, 0x1, R6 ;  /* 0x000000010f0f7824 */ /* 0x000fca00078e0206 */
[----:B------:R2:W-:Y:S02]  /*9f90*/  ATOMS.POPC.INC.32 RZ, [R15+URZ+0x8a0] ;  /* 0x0008a0000fff7f8c */ /* 0x0005e4000d80003f */
.L_x_617:
[----:B------:R-:W-:Y:S05]  /*9fa0*/  BSYNC B2 ;  /* 0x0000000000027941 */ /* 0x000fea0003800000 */
.L_x_616:
[----:B------:R-:W-:Y:S04]  /*9fb0*/  BSSY B2, `(.L_x_618) ;  /* 0x0000008000027945 */ /* 0x000fe80003800000 */
[----:B------:R-:W-:Y:S05]  /*9fc0*/  @P2 BRA `(.L_x_619) ;  /* 0x0000000000182947 */ /* 0x000fea0003800000 */
[----:B--2---:R-:W-:-:S04]  /*9fd0*/  LOP3.LUT R15, RZ, R14, RZ, 0x33, !PT ;  /* 0x0000000eff0f7212 */ /* 0x004fc800078e33ff */
[----:B------:R-:W-:-:S04]  /*9fe0*/  SEL R14, R14, R15, !P0 ;  /* 0x0000000f0e0e7207 */ /* 0x000fc80004000000 */
[----:B------:R-:W-:-:S04]  /*9ff0*/  SHF.R.U32.HI R14, RZ, 0x8, R14 ;  /* 0x00000008ff0e7819 */ /* 0x000fc8000001160e */
[----:B------:R-:W-:-:S05]  /*a000*/  LOP3.LUT R15, R14, 0x1ffc, RZ, 0xc0, !PT ;  /* 0x00001ffc0e0f7812 */ /* 0x000fca00078ec0ff */
[----:B------:R-:W-:-:S05]  /*a010*/  IMAD.IADD R15, R15, 0x1, R6 ;  /* 0x000000010f0f7824 */ /* 0x000fca00078e0206 */
[----:B------:R3:W-:Y:S02]  /*a020*/  ATOMS.POPC.INC.32 RZ, [R15+URZ+0x8a0] ;  /* 0x0008a0000fff7f8c */ /* 0x0007e4000d80003f */
.L_x_619:
[----:B------:R-:W-:Y:S05]  /*a030*/  BSYNC B2 ;  /* 0x0000000000027941 */ /* 0x000fea0003800000 */
.L_x_618:
[----:B------:R-:W-:Y:S02]  /*a040*/  VIADD R8, R8, 0x800 ;  /* 0x0000080008087836 */ /* 0x000fe40000000000 */
[----:B------:R-:W-:-:S03]  /*a050*/  IMAD.WIDE R12, R11, 0x4, R12 ;  /* 0x000000040b0c7825 */ /* 0x000fc600078e020c */
[----:B------:R-:W-:Y:S01]  /*a060*/  ISETP.GE.AND P0, PT, R8, R7, PT ;  /* 0x000000070800720c */ /* 0x000fe20003f06270 */
[----:B------:R-:W-:Y:S02]  /*a070*/  IMAD.MOV.U32 R16, RZ, RZ, R12 ;  /* 0x000000ffff107224 */ /* 0x000fe400078e000c */
[----:B01----:R-:W-:-:S10]  /*a080*/  IMAD.MOV.U32 R17, RZ, RZ, R13 ;  /* 0x000000ffff117224 */ /* 0x003fd400078e000d */
[----:B------:R-:W-:Y:S05]  /*a090*/  @!P0 BRA `(.L_x_620) ;  /* 0xfffffff800ec8947 */ /* 0x000fea000383ffff */
.L_x_606:
[----:B------:R-:W-:Y:S05]  /*a0a0*/  BSYNC B1 ;  /* 0x0000000000017941 */ /* 0x000fea0003800000 */
.L_x_605:
[----:B------:R-:W-:Y:S05]  /*a0b0*/  BRA `(.L_x_621) ;  /* 0x0000000800287947 */ /* 0x000fea0003800000 */
.L_x_604:
[----:B------:R-:W0:Y:S01]  /*a0c0*/  LDC R13, c[0x0][0x210] ;  /* 0x00008400ff0d7b82 */ /* 0x000e220000000800 */
[--C-:B---3--:R-:W-:Y:S01]  /*a0d0*/  SHF.R.S32.HI R17, RZ, 0x1f, R2.reuse ;  /* 0x0000001fff117819 */ /* 0x108fe20000011402 */
        /* <DEDUP_REMOVED lines=13> */
[----:B------:R-:W-:-:S04]  /*a1b0*/  VIMNMX R11, R8, R11, PT ;  /* 0x0000000b080b7248 */ /* 0x000fc80003fe0100 */
[--C-:B------:R-:W-:Y:S01]  /*a1c0*/  SHF.R.S32.HI R19, RZ, 0x1f, R11.reuse ;  /* 0x0000001fff137819 */ /* 0x100fe2000001140b */
[----:B------:R-:W-:-:S05]  /*a1d0*/  IMAD.IADD R12, R8, 0x1, -R11 ;  /* 0x00000001080c7824 */ /* 0x000fca00078e0a0b */
[----:B----4-:R-:W-:-:S04]  /*a1e0*/  SHF.R.S32.HI R15, RZ, 0x1f, R12 ;  /* 0x0000001fff0f7819 */ /* 0x010fc8000001140c */
        /* <DEDUP_REMOVED lines=10> */
.L_x_632:
[----:B-12---:R-:W-:-:S04]  /*a290*/  SHF.R.S64 R13, RZ, 0x1c, R21 ;  /* 0x0000001cff0d7819 */ /* 0x006fc80000001015 */
[----:B------:R-:W-:-:S04]  /*a2a0*/  IADD3 R12, P0, R13, R20, RZ ;  /* 0x000000140d0c7210 */ /* 0x000fc80007f1e0ff */
[----:B------:R-:W-:-:S06]  /*a2b0*/  LEA.HI.X.SX32 R13, R21, R22, 0x4, P0 ;  /* 0x00000016150d7211 */ /* 0x000fcc00000f26ff */
[----:B---3--:R-:W2:Y:S01]  /*a2c0*/  LDG.E.128 R12, desc[UR6][R12.64] ;  /* 0x000000060c0c7981 */ /* 0x008ea2000c1e1d00 */
[----:B------:R-:W-:Y:S01]  /*a2d0*/  BSSY B2, `(.L_x_624) ;  /* 0x0000018000027945 */ /* 0x000fe20003800000 */
[C---:B--2---:R-:W-:Y:S02]  /*a2e0*/  ISETP.GE.AND P5, PT, R12.reuse, RZ, PT ;  /* 0x000000ff0c00720c */ /* 0x044fe40003fa6270 */
[C---:B0-----:R-:W-:Y:S02]  /*a2f0*/  LOP3.LUT R23, R12.reuse, 0x7fe00000, RZ, 0xc, !PT ;  /* 0x7fe000000c177812 */ /* 0x041fe400078e0cff */
[----:B------:R-:W-:Y:S02]  /*a300*/  ISETP.GE.AND P2, PT, R13, RZ, PT ;  /* 0x000000ff0d00720c */ /* 0x000fe40003f46270 */
[----:B------:R-:W-:Y:S02]  /*a310*/  SEL R23, R12, R23, !P5 ;  /* 0x000000170c177207 */ /* 0x000fe40006800000 */
[----:B------:R-:W-:-:S02]  /*a320*/  ISETP.GE.AND P1, PT, R14, RZ, PT ;  /* 0x000000ff0e00720c */ /* 0x000fc40003f26270 */
[----:B------:R-:W-:Y:S02]  /*a330*/  LOP3.LUT R23, R23, 0xffe00000, RZ, 0xc0, !PT ;  /* 0xffe0000017177812 */ /* 0x000fe400078ec0ff */
[----:B------:R-:W-:Y:S02]  /*a340*/  LOP3.LUT R24, R13, 0x7fe00000, RZ, 0xc, !PT ;  /* 0x7fe000000d187812 */ /* 0x000fe400078e0cff */
[----:B------:R-:W-:Y:S02]  /*a350*/  ISETP.NE.AND P6, PT, R23, UR4, PT ;  /* 0x0000000417007c0c */ /* 0x000fe4000bfc5270 */
        /* <DEDUP_REMOVED lines=10> */
[----:B------:R-:W-:-:S04]  /*a400*/  SEL R12, R12, R23, !P5 ;  /* 0x000000170c0c7207 */ /* 0x000fc80006800000 */
[----:B------:R-:W-:-:S04]  /*a410*/  SHF.R.U32.HI R12, RZ, 0x8, R12 ;  /* 0x00000008ff0c7819 */ /* 0x000fc8000001160c */
[----:B------:R-:W-:-:S05]  /*a420*/  LOP3.LUT R23, R12, 0x1ffc, RZ, 0xc0, !PT ;  /* 0x00001ffc0c177812 */ /* 0x000fca00078ec0ff */
[----:B------:R-:W-:-:S05]  /*a430*/  IMAD.IADD R23, R23, 0x1, R6 ;  /* 0x0000000117177824 */ /* 0x000fca00078e0206 */
[----:B------:R0:W-:Y:S02]  /*a440*/  ATOMS.POPC.INC.32 RZ, [R23+URZ+0x8a0] ;  /* 0x0008a00017ff7f8c */ /* 0x0001e4000d80003f */
.L_x_625:
[----:B------:R-:W-:Y:S05]  /*a450*/  BSYNC B2 ;  /* 0x0000000000027941 */ /* 0x000fea0003800000 */
.L_x_624:
[----:B------:R-:W-:Y:S01]  /*a460*/  ISETP.NE.AND P6, PT, R24, UR4, PT ;  /* 0x0000000418007c0c */ /* 0x000fe2000bfc5270 */
[----:B------:R-:W-:Y:S01]  /*a470*/  BSSY B2, `(.L_x_626) ;  /* 0x000000a000027945 */ /* 0x000fe20003800000 */
[----:B------:R-:W-:Y:S02]  /*a480*/  LOP3.LUT R26, R26, 0xffe00000, RZ, 0xc0, !PT ;  /* 0xffe000001a1a7812 */ /* 0x000fe400078ec0ff */
[----:B------:R-:W-:-:S09]  /*a490*/  ISETP.NE.AND P5, PT, R25, UR4, PT ;  /* 0x0000000419007c0c */ /* 0x000fd2000bfa5270 */
[----:B------:R-:W-:Y:S05]  /*a4a0*/  @P6 BRA `(.L_x_627) ;  /* 0x0000000000186947 */ /* 0x000fea0003800000 */
[----:B------:R-:W-:-:S04]  /*a4b0*/  LOP3.LUT R12, RZ, R13, RZ, 0x33, !PT ;  /* 0x0000000dff0c7212 */ /* 0x000fc800078e33ff */
[----:B------:R-:W-:-:S04]  /*a4c0*/  SEL R13, R13, R12, !P2 ;  /* 0x0000000c0d0d7207 */ /* 0x000fc80005000000 */
[----:B------:R-:W-:-:S04]  /*a4d0*/  SHF.R.U32.HI R13, RZ, 0x8, R13 ;  /* 0x00000008ff0d7819 */ /* 0x000fc8000001160d */
[----:B------:R-:W-:-:S05]  /*a4e0*/  LOP3.LUT R13, R13, 0x1ffc, RZ, 0xc0, !PT ;  /* 0x00001ffc0d0d7812 */ /* 0x000fca00078ec0ff */
[----:B------:R-:W-:-:S05]  /*a4f0*/  IMAD.IADD R13, R13, 0x1, R6 ;  /* 0x000000010d0d7824 */ /* 0x000fca00078e0206 */
[----:B------:R1:W-:Y:S02]  /*a500*/  ATOMS.POPC.INC.32 RZ, [R13+URZ+0x8a0] ;  /* 0x0008a0000dff7f8c */ /* 0x0003e4000d80003f */
.L_x_627:
[----:B------:R-:W-:Y:S05]  /*a510*/  BSYNC B2 ;  /* 0x0000000000027941 */ /* 0x000fea0003800000 */
.L_x_626:
[----:B------:R-:W-:Y:S01]  /*a520*/  BSSY B2, `(.L_x_628) ;  /* 0x0000009000027945 */ /* 0x000fe20003800000 */
[----:B------:R-:W-:-:S03]  /*a530*/  ISETP.NE.AND P2, PT, R26, UR4, PT ;  /* 0x000000041a007c0c */ /* 0x000fc6000bf45270 */
[----:B------:R-:W-:Y:S10]  /*a540*/  @P5 BRA `(.L_x_629) ;  /* 0x0000000000185947 */ /* 0x000ff40003800000 */
[----:B-1----:R-:W-:-:S04]  /*a550*/  LOP3.LUT R13, RZ, R14, RZ, 0x33, !PT ;  /* 0x0000000eff0d7212 */ /* 0x002fc800078e33ff */
[----:B------:R-:W-:-:S04]  /*a560*/  SEL R14, R14, R13, !P1 ;  /* 0x0000000d0e0e7207 */ /* 0x000fc80004800000 */
[----:B------:R-:W-:-:S04]  /*a570*/  SHF.R.U32.HI R14, RZ, 0x8, R14 ;  /* 0x00000008ff0e7819 */ /* 0x000fc8000001160e */
[----:B------:R-:W-:-:S05]  /*a580*/  LOP3.LUT R13, R14, 0x1ffc, RZ, 0xc0, !PT ;  /* 0x00001ffc0e0d7812 */ /* 0x000fca00078ec0ff */
[----:B------:R-:W-:-:S05]  /*a590*/  IMAD.IADD R13, R13, 0x1, R6 ;  /* 0x000000010d0d7824 */ /* 0x000fca00078e0206 */
[----:B------:R2:W-:Y:S02]  /*a5a0*/  ATOMS.POPC.INC.32 RZ, [R13+URZ+0x8a0] ;  /* 0x0008a0000dff7f8c */ /* 0x0005e4000d80003f */
.L_x_629:
[----:B------:R-:W-:Y:S05]  /*a5b0*/  BSYNC B2 ;  /* 0x0000000000027941 */ /* 0x000fea0003800000 */
.L_x_628:
        /* <DEDUP_REMOVED lines=8> */
.L_x_631:
[----:B------:R-:W-:Y:S05]  /*a640*/  BSYNC B2 ;  /* 0x0000000000027941 */ /* 0x000fea0003800000 */
.L_x_630:
[----:B------:R-:W-:-:S05]  /*a650*/  VIADD R21, R21, 0x200 ;  /* 0x0000020015157836 */ /* 0x000fca0000000000 */
[----:B------:R-:W-:-:S13]  /*a660*/  ISETP.GT.AND P0, PT, R18, R21, PT ;  /* 0x000000151200720c */ /* 0x000fda0003f04270 */
[----:B------:R-:W-:Y:S05]  /*a670*/  @P0 BRA `(.L_x_632) ;  /* 0xfffffffc00040947 */ /* 0x000fea000383ffff */
.L_x_623:
[----:B------:R-:W-:Y:S05]  /*a680*/  BSYNC B1 ;  /* 0x0000000000017941 */ /* 0x000fea0003800000 */
.L_x_622:
[----:B------:R-:W-:Y:S01]  /*a690*/  ISETP.GT.U32.AND P0, PT, R11, R5, PT ;  /* 0x000000050b00720c */ /* 0x000fe20003f04070 */
[----:B-12---:R-:W-:Y:S01]  /*a6a0*/  IMAD.IADD R13, R5, 0x1, R11 ;  /* 0x00000001050d7824 */ /* 0x006fe200078e020b */
[----:B------:R-:W-:Y:S02]  /*a6b0*/  BSSY B1, `(.L_x_633) ;  /* 0x0000017000017945 */ /* 0x000fe40003800000 */
[----:B------:R-:W-:Y:S01]  /*a6c0*/  ISETP.GT.U32.AND.EX P0, PT, R19, RZ, PT, P0 ;  /* 0x000000ff1300720c */ /* 0x000fe20003f04100 */
[----:B---3--:R-:W-:-:S05]  /*a6d0*/  IMAD R15, R18, 0x4, R13 ;  /* 0x00000004120f7824 */ /* 0x008fca00078e020d */
[----:B------:R-:W-:-:S07]  /*a6e0*/  ISETP.GE.AND P1, PT, R15, R8, PT ;  /* 0x000000080f00720c */ /* 0x000fce0003f26270 */
[----:B------:R-:W-:Y:S06]  /*a6f0*/  @!P0 BRA `(.L_x_634) ;  /* 0x0000000000488947 */ /* 0x000fec0003800000 */
[----:B------:R-:W-:Y:S01]  /*a700*/  IADD3 R8, P0, R5, R16, RZ ;  /* 0x0000001005087210 */ /* 0x000fe20007f1e0ff */
[----:B------:R-:W-:-:S04]  /*a710*/  ULDC.64 UR8, c[0x0][0x210] ;  /* 0x0000840000087ab9 */ /* 0x000fc80000000a00 */
[----:B------:R-:W-:Y:S01]  /*a720*/  IMAD.X R11, RZ, RZ, R17, P0 ;  /* 0x000000ffff0b7224 */ /* 0x000fe200000e0611 */
[----:B------:R-:W-:-:S04]  /*a730*/  LEA R12, P0, R8, UR8, 0x2 ;  /* 0x00000008080c7c11 */ /* 0x000fc8000f8010ff */
[----:B------:R-:W-:-:S06]  /*a740*/  LEA.HI.X R13, R8, UR9, R11, 0x2, P0 ;  /* 0x00000009080d7c11 */ /* 0x000fcc00080f140b */
[----:B------:R-:W2:Y:S02]  /*a750*/  LDG.E R13, desc[UR6][R12.64] ;  /* 0x000000060c0d7981 */ /* 0x000ea4000c1e1900 */
[C---:B--2---:R-:W-:Y:S02]  /*a760*/  ISETP.GE.AND P2, PT, R13.reuse, RZ, PT ;  /* 0x000000ff0d00720c */ /* 0x044fe40003f46270 */
[----:B------:R-:W-:-:S04]  /*a770*/  LOP3.LUT R8, R13, 0x7fe00000, RZ, 0xc, !PT ;  /* 0x7fe000000d087812 */ /* 0x000fc800078e0cff */
[----:B------:R-:W-:-:S04]  /*a780*/  SEL R8, R13, R8, !P2 ;  /* 0x000000080d087207 */ /* 0x000fc80005000000 */
[----:B------:R-:W-:-:S04]  /*a790*/  LOP3.LUT R8, R8, 0xffe00000, RZ, 0xc0, !PT ;  /* 0xffe0000008087812 */ /* 0x000fc800078ec0ff */
[----:B------:R-:W-:-:S13]  /*a7a0*/  ISETP.NE.AND P0, PT, R8, UR4, PT ;  /* 0x0000000408007c0c */ /* 0x000fda000bf05270 */
[----:B------:R-:W-:Y:S05]  /*a7b0*/  @P0 BRA `(.L_x_634) ;  /* 0x0000000000180947 */ /* 0x000fea0003800000 */
[----:B------:R-:W-:-:S04]  /*a7c0*/  LOP3.LUT R8, RZ, R13, RZ, 0x33, !PT ;  /* 0x0000000dff087212 */ /* 0x000fc800078e33ff */
[----:B------:R-:W-:-:S04]  /*a7d0*/  SEL R8, R13, R8, !P2 ;  /* 0x000000080d087207 */ /* 0x000fc80005000000 */
[----:B------:R-:W-:-:S04]  /*a7e0*/  SHF.R.U32.HI R8, RZ, 0x8, R8 ;  /* 0x00000008ff087819 */ /* 0x000fc80000011608 */
[----:B------:R-:W-:-:S05]  /*a7f0*/  LOP3.LUT R11, R8, 0x1ffc, RZ, 0xc0, !PT ;  /* 0x00001ffc080b7812 */ /* 0x000fca00078ec0ff */
[----:B------:R-:W-:-:S05]  /*a800*/  IMAD.IADD R11, R11, 0x1, R6 ;  /* 0x000000010b0b7824 */ /* 0x000fca00078e0206 */
[----:B------:R1:W-:Y:S02]  /*a810*/  ATOMS.POPC.INC.32 RZ, [R11+URZ+0x8a0] ;  /* 0x0008a0000bff7f8c */ /* 0x0003e4000d80003f */
.L_x_634:
[----:B------:R-:W-:Y:S05]  /*a820*/  BSYNC B1 ;  /* 0x0000000000017941 */ /* 0x000fea0003800000 */
.L_x_633:
[----:B------:R-:W-:Y:S05]  /*a830*/  @P1 BRA `(.L_x_621) ;  /* 0x0000000000481947 */ /* 0x000fea0003800000 */
[----:B------:R-:W-:Y:S01]  /*a840*/  IADD3 R8, P0, R16, R15, RZ ;  /* 0x0000000f10087210 */ /* 0x000fe20007f1e0ff */
[----:B------:R-:W-:-:S03]  /*a850*/  ULDC.64 UR8, c[0x0][0x210] ;  /* 0x0000840000087ab9 */ /* 0x000fc60000000a00 */
[----:B------:R-:W-:Y:S02]  /*a860*/  LEA.HI.X.SX32 R17, R15, R17, 0x1, P0 ;  /* 0x000000110f117211 */ /* 0x000fe400000f0eff */
        /* <DEDUP_REMOVED lines=12> */
[----:B-1----:R-:W-:-:S05]  /*a930*/  LOP3.LUT R11, R8, 0x1ffc, RZ, 0xc0, !PT ;  /* 0x00001ffc080b7812 */ /* 0x002fca00078ec0ff */
[----:B------:R-:W-:-:S05]  /*a940*/  IMAD.IADD R11, R11, 0x1, R6 ;  /* 0x000000010b0b7824 */ /* 0x000fca00078e0206 */
[----:B------:R1:W-:Y:S02]  /*a950*/  ATOMS.POPC.INC.32 RZ, [R11+URZ+0x8a0] ;  /* 0x0008a0000bff7f8c */ /* 0x0003e4000d80003f */
.L_x_621:
[----:B------:R-:W-:Y:S05]  /*a960*/  BSYNC B0 ;  /* 0x0000000000007941 */ /* 0x000fea0003800000 */
.L_x_603:
[----:B------:R-:W5:Y:S08]  /*a970*/  S2UR UR8, SR_CgaCtaId ;  /* 0x00000000000879c3 */ /* 0x000f700000008800 */
[----:B------:R-:W-:Y:S01]  /*a980*/  BAR.SYNC.DEFER_BLOCKING 0x0 ;  /* 0x0000000000007b1d */ /* 0x000fe20000010000 */
[----:B------:R-:W-:-:S05]  /*a990*/  IMAD.MOV.U32 R16, RZ, RZ, RZ ;  /* 0x000000ffff107224 */ /* 0x000fca00078e00ff */
[----:B------:R-:W-:Y:S01]  /*a9a0*/  UMOV UR5, 0x400 ;  /* 0x0000040000057882 */ /* 0x000fe20000000000 */
[----:B------:R-:W-:Y:S01]  /*a9b0*/  ULDC UR9, c[0x0][0x238] ;  /* 0x00008e0000097ab9 */ /* 0x000fe20000000800 */
[----:B-----5:R-:W-:-:S06]  /*a9c0*/  ULEA UR5, UR8, UR5, 0x18 ;  /* 0x0000000508057291 */ /* 0x020fcc000f8ec03f */
[----:B------:R-:W-:-:S05]  /*a9d0*/  IMAD.U32 R6, RZ, RZ, UR5 ;  /* 0x00000005ff067e24 */ /* 0x000fca000f8e00ff */
[----:B---34-:R3:W4:Y:S02]  /*a9e0*/  LDS R14, [R6+0x4008] ;  /* 0x00400800060e7984 */ /* 0x0187240000000800 */
.L_x_639:
[----:B-12---:R-:W-:Y:S01]  /*a9f0*/  IMAD R15, R16, 0x200, R5 ;  /* 0x00000200100f7824 */ /* 0x006fe200078e0205 */
[----:B------:R-:W-:Y:S05]  /*aa00*/  WARPSYNC.ALL ;  /* 0x0000000000007948 */ /* 0x000fea0003800000 */
[----:B------:R-:W-:-:S05]  /*aa10*/  IMAD R17, R15, 0x4, R6 ;  /* 0x000000040f117824 */ /* 0x000fca00078e0206 */
[----:B-1----:R-:W1:Y:S01]  /*aa20*/  LDS R11, [R17+0x8a0] ;  /* 0x0008a000110b7984 */ /* 0x002e620000000800 */
[----:B------:R-:W-:Y:S06]  /*aa30*/  BAR.SYNC.DEFER_BLOCKING 0x0 ;  /* 0x0000000000007b1d */ /* 0x000fec0000010000 */
[----:B-1----:R1:W-:Y:S02]  /*aa40*/  STS [R4+0x10], R11 ;  /* 0x0000100b04007388 */ /* 0x0023e40000000800 */
[----:B------:R-:W-:Y:S06]  /*aa50*/  BAR.SYNC.DEFER_BLOCKING 0x0 ;  /* 0x0000000000007b1d */ /* 0x000fec0000010000 */
[----:B0-----:R-:W-:Y:S05]  /*aa60*/  @P3 BRA `(.L_x_635) ;  /* 0x0000000400283947 */ /* 0x001fea0003800000 */
[----:B------:R-:W-:Y:S01]  /*aa70*/  LDS R29, [R0+0x14] ;  /* 0x00001400001d7984 */ /* 0x000fe20000000800 */
[----:B------:R-:W-:-:S03]  /*aa80*/  UMOV UR5, 0xffffffff ;  /* 0xffffffff00057882 */ /* 0x000fc60000000000 */
[----:B------:R-:W-:Y:S04]  /*aa90*/  LDS R30, [R0+0x10] ;  /* 0x00001000001e7984 */ /* 0x000fe80000000800 */
[----:B------:R-:W3:Y:S04]  /*aaa0*/  LDS R31, [R0+0x18] ;  /* 0x00001800001f7984 */ /* 0x000ee80000000800 */
[----:B------:R-:W-:Y:S04]  /*aab0*/  LDS R33, [R0+0x1c] ;  /* 0x00001c0000217984 */ /* 0x000fe80000000800 */
[----:B------:R-:W2:Y:S04]  /*aac0*/  LDS R28, [R0+0x20] ;  /* 0x00002000001c7984 */ /* 0x000ea80000000800 */
[----:B------:R-:W-:Y:S04]  /*aad0*/  LDS R27, [R0+0x24] ;  /* 0x00002400001b7984 */ /* 0x000fe80000000800 */
[----:B------:R-:W5:Y:S04]  /*aae0*/  LDS R18, [R0+0x28] ;  /* 0x0000280000127984 */ /* 0x000f680000000800 */
[----:B------:R-:W-:Y:S04]  /*aaf0*/  LDS R19, [R0+0x2c] ;  /* 0x00002c0000137984 */ /* 0x000fe80000000800 */
[----:B------:R-:W4:Y:S04]  /*ab00*/  LDS R20, [R0+0x30] ;  /* 0x0000300000147984 */ /* 0x000f280000000800 */
[----:B------:R-:W-:Y:S04]  /*ab10*/  LDS R21, [R0+0x34] ;  /* 0x0000340000157984 */ /* 0x000fe80000000800 */
[----:B------:R-:W4:Y:S04]  /*ab20*/  LDS R22, [R0+0x38] ;  /* 0x0000380000167984 */ /* 0x000f280000000800 */
[----:B0-----:R-:W-:Y:S04]  /*ab30*/  LDS R23, [R0+0x3c] ;  /* 0x00003c0000177984 */ /* 0x001fe80000000800 */
[----:B------:R-:W0:Y:S01]  /*ab40*/  LDS R24, [R0+0x40] ;  /* 0x0000400000187984 */ /* 0x000e220000000800 */
[----:B---3--:R-:W-:-:S03]  /*ab50*/  IADD3 R6, R31, R29, R30 ;  /* 0x0000001d1f067210 */ /* 0x008fc60007ffe01e */
[----:B------:R-:W-:Y:S04]  /*ab60*/  LDS R25, [R0+0x44] ;  /* 0x0000440000197984 */ /* 0x000fe80000000800 */
[----:B------:R-:W3:Y:S01]  /*ab70*/  LDS R26, [R0+0x48] ;  /* 0x00004800001a7984 */ /* 0x000ee20000000800 */
[----:B--2---:R-:W-:-:S03]  /*ab80*/  IADD3 R6, R28, R6, R33 ;  /* 0x000000061c067210 */ /* 0x004fc60007ffe021 */
[----:B-1----:R-:W1:Y:S01]  /*ab90*/  LDS R11, [R0+0x4c] ;  /* 0x00004c00000b7984 */ /* 0x002e620000000800 */
[----:B-----5:R-:W-:-:S04]  /*aba0*/  IADD3 R6, R18, R6, R27 ;  /* 0x0000000612067210 */ /* 0x020fc80007ffe01b */
[----:B----4-:R-:W-:-:S04]  /*abb0*/  IADD3 R6, R20, R6, R19 ;  /* 0x0000000614067210 */ /* 0x010fc80007ffe013 */
[----:B------:R-:W-:-:S04]  /*abc0*/  IADD3 R6, R22, R6, R21 ;  /* 0x0000000616067210 */ /* 0x000fc80007ffe015 */
[----:B0-----:R-:W-:-:S04]  /*abd0*/  IADD3 R6, R24, R6, R23 ;  /* 0x0000000618067210 */ /* 0x001fc80007ffe017 */
[----:B---3--:R-:W-:-:S05]  /*abe0*/  IADD3 R6, R26, R6, R25 ;  /* 0x000000061a067210 */ /* 0x008fca0007ffe019 */
        /* <DEDUP_REMOVED lines=11> */
.L_x_839:
        /* <DEDUP_REMOVED lines=39> */
.L_x_635:
[----:B------:R-:W-:Y:S05]  /*af10*/  WARPSYNC.ALL ;  /* 0x0000000000007948 */ /* 0x000fea0003800000 */
[----:B------:R-:W-:Y:S01]  /*af20*/  BAR.SYNC.DEFER_BLOCKING 0x0 ;  /* 0x0000000000007b1d */ /* 0x000fe20000010000 */
[----:B------:R-:W-:-:S07]  /*af30*/  PLOP3.LUT P0, PT, PT, PT, PT, 0x8, 0x0 ;  /* 0x000000000000781c */ /* 0x000fce0003f0e170 */
[----:B------:R-:W2:Y:S01]  /*af40*/  S2UR UR8, SR_CgaCtaId ;  /* 0x00000000000879c3 */ /* 0x000ea20000008800 */
[----:B------:R-:W-:Y:S01]  /*af50*/  UMOV UR5, 0x400 ;  /* 0x0000040000057882 */ /* 0x000fe20000000000 */
[----:B------:R-:W-:Y:S01]  /*af60*/  BSSY B0, `(.L_x_637) ;  /* 0x0000013000007945 */ /* 0x000fe20003800000 */
[----:B-1--4-:R-:W1:Y:S01]  /*af70*/  LDS R11, [R4+0x10] ;  /* 0x00001000040b7984 */ /* 0x012e620000000800 */
[----:B--2---:R-:W-:-:S06]  /*af80*/  ULEA UR5, UR8, UR5, 0x18 ;  /* 0x0000000508057291 */ /* 0x004fcc000f8ec03f */
[----:B---3--:R-:W-:-:S05]  /*af90*/  IMAD.U32 R6, RZ, RZ, UR5 ;  /* 0x00000005ff067e24 */ /* 0x008fca000f8e00ff */
[----:B------:R-:W2:Y:S01]  /*afa0*/  LDS R13, [R6+0x890] ;  /* 0x00089000060d7984 */ /* 0x000ea20000000800 */
[----:B-1----:R-:W-:-:S05]  /*afb0*/  IMAD.IADD R11, R11, 0x1, R14 ;  /* 0x000000010b0b7824 */ /* 0x002fca00078e020e */
[----:B------:R-:W-:Y:S01]  /*afc0*/  ISETP.GE.AND P1, PT, R11, UR9, PT ;  /* 0x000000090b007c0c */ /* 0x000fe2000bf26270 */
[----:B------:R1:W-:Y:S01]  /*afd0*/  STS [R17+0x8a0], R11 ;  /* 0x0008a00b11007388 */ /* 0x0003e20000000800 */
[----:B--2---:R-:W-:Y:S01]  /*afe0*/  IMAD.IADD R14, R13, 0x1, R14 ;  /* 0x000000010d0e7824 */ /* 0x004fe200078e020e */
[----:B------:R-:W-:Y:S10]  /*aff0*/  BAR.SYNC.DEFER_BLOCKING 0x0 ;  /* 0x0000000000007b1d */ /* 0x000ff40000010000 */
[----:B-1----:R-:W-:Y:S05]  /*b000*/  @P1 BRA `(.L_x_638) ;  /* 0x0000000000201947 */ /* 0x002fea0003800000 */
[----:B------:R-:W-:Y:S01]  /*b010*/  ISETP.NE.AND P1, PT, R5, 0x1ff, PT ;  /* 0x000001ff0500780c */ /* 0x000fe20003f25270 */
[----:B------:R-:W-:-:S12]  /*b020*/  IMAD.MOV.U32 R8, RZ, RZ, R14 ;  /* 0x000000ffff087224 */ /* 0x000fd800078e000e */
[----:B------:R-:W1:Y:S02]  /*b030*/  @P1 LDS R8, [R17+0x8a4] ;  /* 0x0008a40011081984 */ /* 0x000e640000000800 */
[----:B-1----:R-:W-:-:S13]  /*b040*/  ISETP.GE.AND P1, PT, R8, UR9, PT ;  /* 0x0000000908007c0c */ /* 0x002fda000bf26270 */
[----:B------:R-:W-:Y:S01]  /*b050*/  @P1 IMAD.IADD R11, R8, 0x1, -R11 ;  /* 0x00000001080b1824 */ /* 0x000fe200078e0a0b */
[----:B------:R1:W-:Y:S01]  /*b060*/  @P1 STS [R6+0x400c], R15 ;  /* 0x00400c0f06001388 */ /* 0x0003e20000000800 */
[----:B------:R-:W-:-:S03]  /*b070*/  @P1 PLOP3.LUT P0, PT, PT, PT, PT, 0x80, 0x0 ;  /* 0x000000000000181c */ /* 0x000fc60003f0f070 */
[----:B------:R1:W-:Y:S10]  /*b080*/  @P1 STS [R6+0x4004], R11 ;  /* 0x0040040b06001388 */ /* 0x0003f40000000800 */
.L_x_638:
[----:B------:R-:W-:Y:S05]  /*b090*/  BSYNC B0 ;  /* 0x0000000000007941 */ /* 0x000fea0003800000 */
.L_x_637:
[----:B------:R-:W-:Y:S06]  /*b0a0*/  BAR.RED.OR.DEFER_BLOCKING 0x0, P0 ;  /* 0x0000000000007b1d */ /* 0x000fec0000014800 */
[----:B------:R-:W2:Y:S01]  /*b0b0*/  B2R.RESULT RZ, P0 ;  /* 0x0000000000ff731c */ /* 0x000ea20000004000 */
[----:B------:R-:W-:-:S05]  /*b0c0*/  VIADD R16, R16, 0x1 ;  /* 0x0000000110107836 */ /* 0x000fca0000000000 */
[----:B------:R-:W-:-:S13]  /*b0d0*/  ISETP.LT.U32.AND P1, PT, R16, 0x4, PT ;  /* 0x000000041000780c */ /* 0x000fda0003f21070 */
[----:B--2---:R-:W-:Y:S05]  /*b0e0*/  @!P0 BRA P1, `(.L_x_639) ;  /* 0xfffffff800408947 */ /* 0x004fea000083ffff */
[----:B------:R-:W-:Y:S05]  /*b0f0*/  WARPSYNC.ALL ;  /* 0x0000000000007948 */ /* 0x000fea0003800000 */
[----:B------:R-:W-:Y:S01]  /*b100*/  BAR.SYNC.DEFER_BLOCKING 0x0 ;  /* 0x0000000000007b1d */ /* 0x000fe20000010000 */
[----:B------:R-:W-:-:S05]  /*b110*/  PLOP3.LUT P0, PT, PT, PT, UP0, 0x40, 0x0 ;  /* 0x000000000000781c */ /* 0x000fca0003f0e808 */
[----:B------:R-:W-:Y:S01]  /*b120*/  BSSY B0, `(.L_x_640) ;  /* 0x00002f6000007945 */ /* 0x000fe20003800000 */
[----:B------:R-:W2:Y:S02]  /*b130*/  LDS R8, [R6+0x400c] ;  /* 0x00400c0006087984 */ /* 0x000ea40000000800 */
[----:B--2---:R-:W-:-:S05]  /*b140*/  R2UR UR5, R8 ;  /* 0x00000000080572ca */ /* 0x004fca00000e0000 */
[----:B------:R-:W-:Y:S10]  /*b150*/  @P0 BRA `(.L_x_641) ;  /* 0x0000001400640947 */ /* 0x000ff40003800000 */
[----:B------:R-:W-:Y:S01]  /*b160*/  IMAD.IADD R12, R2, 0x1, R5 ;  /* 0x00000001020c7824 */ /* 0x000fe200078e0205 */
[----:B------:R-:W-:Y:S04]  /*b170*/  BSSY B1, `(.L_x_642) ;  /* 0x0000156000017945 */ /* 0x000fe80003800000 */
[----:B------:R-:W-:-:S13]  /*b180*/  ISETP.GE.AND P0, PT, R12, R7, PT ;  /* 0x000000070c00720c */ /* 0x000fda0003f06270 */
[----:B------:R-:W-:Y:S05]  /*b190*/  @P0 BRA `(.L_x_643) ;  /* 0x00000014004c0947 */ /* 0x000fea0003800000 */
[----:B-1----:R-:W-:Y:S01]  /*b1a0*/  LOP3.LUT R11, RZ, R5, RZ, 0x33, !PT ;  /* 0x00000005ff0b7212 */ /* 0x002fe200078e33ff */
[----:B------:R-:W-:Y:S03]  /*b1b0*/  BSSY B2, `(.L_x_644) ;  /* 0x0000050000027945 */ /* 0x000fe60003800000 */
[----:B------:R-:W-:-:S04]  /*b1c0*/  IADD3 R11, -R2, R7, R11 ;  /* 0x00000007020b7210 */ /* 0x000fc80007ffe10b */
[----:B------:R-:W-:-:S04]  /*b1d0*/  LEA.HI R8, R11, 0x1, RZ, 0x17 ;  /* 0x000000010b087811 */ /* 0x000fc800078fb8ff */
[----:B------:R-:W-:Y:S01]  /*b1e0*/  LOP3.LUT P0, R14, R8, 0x3, RZ, 0xc0, !PT ;  /* 0x00000003080e7812 */ /* 0x000fe2000780c0ff */
[----:B------:R-:W-:-:S12]  /*b1f0*/  IMAD.MOV.U32 R8, RZ, RZ, R12 ;  /* 0x000000ffff087224 */ /* 0x000fd800078e000c */
[----:B------:R-:W-:Y:S05]  /*b200*/  @!P0 BRA `(.L_x_645) ;  /* 0x0000000400288947 */ /* 0x000fea0003800000 */
[----:B------:R-:W1:Y:S01]  /*b210*/  LDS R16, [R6+0x4004] ;  /* 0x0040040006107984 */ /* 0x000e620000000800 */
[----:B------:R-:W2:Y:S01]  /*b220*/  LDC R15, c[0x0][0x234] ;  /* 0x00008d00ff0f7b82 */ /* 0x000ea20000000800 */
[----:B------:R-:W-:Y:S01]  /*b230*/  ULDC UR8, c[0x0][0x230] ;  /* 0x00008c0000087ab9 */ /* 0x000fe20000000800 */
[----:B--2---:R-:W-:Y:S02]  /*b240*/  IMAD R12, R8, R15, RZ ;  /* 0x0000000f080c7224 */ /* 0x004fe400078e02ff */
[----:B------:R-:W-:-:S03]  /*b250*/  IMAD.SHL.U32 R15, R15, 0x200, RZ ;  /* 0x000002000f0f7824 */ /* 0x000fc600078e00ff */
[----:B------:R-:W-:-:S03]  /*b260*/  SHF.R.S32.HI R13, RZ, 0x1f, R12 ;  /* 0x0000001fff0d7819 */ /* 0x000fc6000001140c */
[----:B------:R-:W-:Y:S01]  /*b270*/  IMAD.WIDE R12, R9, UR8, R12 ;  /* 0x00000008090c7c25 */ /* 0x000fe2000f8e020c */
[----:B------:R-:W-:Y:S01]  /*b280*/  ULDC.64 UR8, c[0x0][0x210] ;  /* 0x0000840000087ab9 */ /* 0x000fe20000000a00 */
[----:B-1----:R-:W-:Y:S02]  /*b290*/  ISETP.GT.AND P0, PT, R16, 0x800, PT ;  /* 0x000008001000780c */ /* 0x002fe40003f04270 */
[----:B------:R-:W-:-:S04]  /*b2a0*/  LEA R16, P1, R12, UR8, 0x2 ;  /* 0x000000080c107c11 */ /* 0x000fc8000f8210ff */
[----:B------:R-:W-:-:S09]  /*b2b0*/  LEA.HI.X R13, R12, UR9, R13, 0x2, P1 ;  /* 0x000000090c0d7c11 */ /* 0x000fd200088f140d */
.L_x_650:
        /* <DEDUP_REMOVED lines=9> */
[----:B------:R-:W-:-:S13]  /*b350*/  ISETP.NE.AND P2, PT, R17, UR4, PT ;  /* 0x0000000411007c0c */ /* 0x000fda000bf45270 */
[----:B------:R-:W-:Y:S05]  /*b360*/  @P2 BRA `(.L_x_647) ;  /* 0x0000000000bc2947 */ /* 0x000fea0003800000 */
[----:B------:R-:W-:Y:S01]  /*b370*/  LOP3.LUT R17, RZ, R16, RZ, 0x33, !PT ;  /* 0x00000010ff117212 */ /* 0x000fe200078e33ff */
[----:B------:R-:W-:Y:S03]  /*b380*/  BSSY B4, `(.L_x_648) ;  /* 0x000001a000047945 */ /* 0x000fe60003800000 */
[----:B------:R-:W-:-:S04]  /*b390*/  SEL R17, R16, R17, !P5 ;  /* 0x0000001110117207 */ /* 0x000fc80006800000 */
[----:B------:R-:W-:-:S04]  /*b3a0*/  SHF.R.U32.HI R17, RZ, 0xa, R17 ;  /* 0x0000000aff117819 */ /* 0x000fc80000011611 */
[----:B------:R-:W-:-:S04]  /*b3b0*/  LOP3.LUT R17, R17, 0x7ff, RZ, 0xc0, !PT ;  /* 0x000007ff11117812 */ /* 0x000fc800078ec0ff */
[C---:B------:R-:W-:Y:S02]  /*b3c0*/  ISETP.GE.U32.AND P5, PT, R17.reuse, UR5, PT ;  /* 0x0000000511007c0c */ /* 0x040fe4000bfa6070 */
[----:B------:R-:W-:-:S11]  /*b3d0*/  ISETP.NE.OR P2, PT, R17, UR5, P0 ;  /* 0x0000000511007c0c */ /* 0x000fd60008745670 */
[----:B------:R-:W-:Y:S05]  /*b3e0*/  @P5 BRA `(.L_x_649) ;  /* 0x00000000004c5947 */ /* 0x000fea0003800000 */
[----:B------:R-:W1:Y:S01]  /*b3f0*/  S2R R20, SR_LANEID ;  /* 0x0000000000147919 */ /* 0x000e620000000000 */
[----:B------:R-:W2:Y:S01]  /*b400*/  S2UR UR10, SR_CgaCtaId ;  /* 0x00000000000a79c3 */ /* 0x000ea20000008800 */
[----:B------:R-:W-:Y:S01]  /*b410*/  VOTEU.ANY UR11, UPT, PT ;  /* 0x00000000000b7886 */ /* 0x000fe200038e0100 */
[----:B------:R-:W-:Y:S01]  /*b420*/  UMOV UR8, 0x400 ;  /* 0x0000040000087882 */ /* 0x000fe20000000000 */
[----:B------:R-:W1:Y:S01]  /*b430*/  FLO.U32 R19, UR11 ;  /* 0x0000000b00137d00 */ /* 0x000e6200080e0000 */
[----:B------:R-:W-:Y:S02]  /*b440*/  UIADD3 UR9, UR8, 0x4008, URZ ;  /* 0x0000400808097890 */ /* 0x000fe4000fffe03f */
[----:B------:R-:W-:-:S05]  /*b450*/  UIADD3 UR8, UR8, 0x4010, URZ ;  /* 0x0000401008087890 */ /* 0x000fca000fffe03f */
[----:B------:R-:W3:Y:S01]  /*b460*/  POPC R18, UR11 ;  /* 0x0000000b00127d09 */ /* 0x000ee20008000000 */
[----:B--2---:R-:W-:Y:S02]  /*b470*/  ULEA UR9, UR10, UR9, 0x18 ;  /* 0x000000090a097291 */ /* 0x004fe4000f8ec03f */
[----:B------:R-:W-:Y:S01]  /*b480*/  ULEA UR8, UR10, UR8, 0x18 ;  /* 0x000000080a087291 */ /* 0x000fe2000f8ec03f */
[----:B-1----:R-:W-:Y:S02]  /*b490*/  ISETP.EQ.U32.AND P5, PT, R19, R20, PT ;  /* 0x000000141300720c */ /* 0x002fe40003fa2070 */
[----:B------:R-:W1:Y:S11]  /*b4a0*/  S2R R20, SR_LTMASK ;  /* 0x0000000000147919 */ /* 0x000e760000003900 */
[----:B---3--:R-:W2:Y:S01]  /*b4b0*/  @P5 ATOMS.ADD R18, [UR9], R18 ;  /* 0x00000012ff12598c */ /* 0x008ea20008000009 */
[----:B-1----:R-:W-:-:S03]  /*b4c0*/  LOP3.LUT R20, R20, UR11, RZ, 0xc0, !PT ;  /* 0x0000000b14147c12 */ /* 0x002fc6000f8ec0ff */
[----:B--2---:R-:W1:Y:S03]  /*b4d0*/  SHFL.IDX PT, R17, R18, R19, 0x1f ;  /* 0x00001f1312117589 */ /* 0x004e6600000e0000 */
[----:B------:R-:W1:Y:S02]  /*b4e0*/  POPC R20, R20 ;  /* 0x0000001400147309 */ /* 0x000e640000000000 */
[----:B-1----:R-:W-:-:S05]  /*b4f0*/  IMAD.IADD R17, R17, 0x1, R20 ;  /* 0x0000000111117824 */ /* 0x002fca00078e0214 */
[----:B------:R-:W-:-:S05]  /*b500*/  LEA R17, R17, UR8, 0x2 ;  /* 0x0000000811117c11 */ /* 0x000fca000f8e10ff */
[----:B------:R1:W-:Y:S02]  /*b510*/  STS [R17], R8 ;  /* 0x0000000811007388 */ /* 0x0003e40000000800 */
.L_x_649:
[----:B------:R-:W-:Y:S05]  /*b520*/  BSYNC B4 ;  /* 0x0000000000047941 */ /* 0x000fea0003800000 */
.L_x_648:
        /* <DEDUP_REMOVED lines=11> */
[----:B----4-:R-:W1:Y:S01]  /*b5e0*/  @P2 ATOMS.ADD R18, [UR8], R18 ;  /* 0x00000012ff12298c */ /* 0x010e620008000008 */
[----:B--2---:R-:W-:-:S03]  /*b5f0*/  LOP3.LUT R20, R20, UR10, RZ, 0xc0, !PT ;  /* 0x0000000a14147c12 */ /* 0x004fc6000f8ec0ff */
[----:B-1----:R-:W1:Y:S03]  /*b600*/  SHFL.IDX PT, R17, R18, R19, 0x1f ;  /* 0x00001f1312117589 */ /* 0x002e6600000e0000 */
[----:B------:R-:W1:Y:S02]  /*b610*/  POPC R20, R20 ;  /* 0x0000001400147309 */ /* 0x000e640000000000 */
[----:B-1----:R-:W-:-:S04]  /*b620*/  IMAD.IADD R17, R17, 0x1, R20 ;  /* 0x0000000111117824 */ /* 0x002fc800078e0214 */
[----:B------:R-:W-:-:S05]  /*b630*/  IMAD R17, R17, 0x4, R6 ;  /* 0x0000000411117824 */ /* 0x000fca00078e0206 */
[----:B------:R2:W-:Y:S04]  /*b640*/  STS [R17+0x2000], R16 ;  /* 0x0020001011007388 */ /* 0x0005e80000000800 */
[----:B------:R2:W-:Y:S02]  /*b650*/  STS [R17], R8 ;  /* 0x0000000811007388 */ /* 0x0005e40000000800 */
.L_x_647:
[----:B------:R-:W-:Y:S05]  /*b660*/  BSYNC B3 ;  /* 0x0000000000037941 */ /* 0x000fea0003800000 */
.L_x_646:
[----:B------:R-:W-:-:S04]  /*b670*/  IMAD.WIDE R12, R15, 0x4, R12 ;  /* 0x000000040f0c7825 */ /* 0x000fc800078e020c */
[----:B-12---:R-:W-:Y:S02]  /*b680*/  VIADD R8, R8, 0x200 ;  /* 0x0000020008087836 */ /* 0x006fe40000000000 */
[----:B------:R-:W-:Y:S01]  /*b690*/  IMAD.MOV.U32 R16, RZ, RZ, R12 ;  /* 0x000000ffff107224 */ /* 0x000fe200078e000c */
[----:B------:R-:W-:Y:S06]  /*b6a0*/  @P1 BRA `(.L_x_650) ;  /* 0xfffffffc00041947 */ /* 0x000fec000383ffff */
.L_x_645:
[----:B------:R-:W-:Y:S05]  /*b6b0*/  BSYNC B2 ;  /* 0x0000000000027941 */ /* 0x000fea0003800000 */
.L_x_644:
[----:B------:R-:W-:-:S13]  /*b6c0*/  ISETP.GE.U32.AND P0, PT, R11, 0x600, PT ;  /* 0x000006000b00780c */ /* 0x000fda0003f06070 */
[----:B------:R-:W-:Y:S05]  /*b6d0*/  @!P0 BRA `(.L_x_643) ;  /* 0x0000000c00fc8947 */ /* 0x000fea0003800000 */
[----:B------:R-:W1:Y:S01]  /*b6e0*/  S2R R11, SR_CgaCtaId ;  /* 0x00000000000b7919 */ /* 0x000e620000008800 */
[----:B------:R-:W-:Y:S01]  /*b6f0*/  MOV R6, 0x400 ;  /* 0x0000040000067802 */ /* 0x000fe20000000f00 */
[----:B------:R-:W2:Y:S01]  /*b700*/  LDC.64 R14, c[0x0][0x230] ;  /* 0x00008c00ff0e7b82 */ /* 0x000ea20000000a00 */
[----:B------:R-:W-:Y:S01]  /*b710*/  ULDC.64 UR8, c[0x0][0x210] ;  /* 0x0000840000087ab9 */ /* 0x000fe20000000a00 */
[----:B--2---:R-:W-:-:S05]  /*b720*/  IMAD R12, R8, R15, RZ ;  /* 0x0000000f080c7224 */ /* 0x004fca00078e02ff */
[--C-:B------:R-:W-:Y:S02]  /*b730*/  SHF.R.S32.HI R13, RZ, 0x1f, R12.reuse ;  /* 0x0000001fff0d7819 */ /* 0x100fe4000001140c */
[----:B-1----:R-:W-:Y:S01]  /*b740*/  LEA R6, R11, R6, 0x18 ;  /* 0x000000060b067211 */ /* 0x002fe200078ec0ff */
[----:B------:R-:W-:Y:S02]  /*b750*/  IMAD.SHL.U32 R11, R15, 0x200, RZ ;  /* 0x000002000f0b7824 */ /* 0x000fe400078e00ff */
[----:B------:R-:W-:Y:S02]  /*b760*/  IMAD.WIDE R12, R9, R14, R12 ;  /* 0x0000000e090c7225 */ /* 0x000fe400078e020c */
[----:B------:R1:W2:Y:S01]  /*b770*/  LDS R16, [R6+0x4004] ;  /* 0x0040040006107984 */ /* 0x0002a20000000800 */
[----:B------:R-:W-:-:S04]  /*b780*/  LEA R14, P0, R12, UR8, 0x2 ;  /* 0x000000080c0e7c11 */ /* 0x000fc8000f8010ff */
[----:B------:R-:W-:-:S09]  /*b790*/  LEA.HI.X R13, R12, UR9, R13, 0x2, P0 ;  /* 0x000000090c0d7c11 */ /* 0x000fd200080f140d */
.L_x_667:
[----:B------:R-:W-:-:S05]  /*b7a0*/  IMAD.MOV.U32 R12, RZ, RZ, R14 ;  /* 0x000000ffff0c7224 */ /* 0x000fca00078e000e */
[----:B------:R-:W3:Y:S01]  /*b7b0*/  LDG.E R14, desc[UR6][R12.64] ;  /* 0x000000060c0e7981 */ /* 0x000ee2000c1e1900 */
[----:B------:R-:W-:Y:S01]  /*b7c0*/  BSSY B2, `(.L_x_651) ;  /* 0x0000037000027945 */ /* 0x000fe20003800000 */
[C---:B---3--:R-:W-:Y:S02]  /*b7d0*/  ISETP.GE.AND P1, PT, R14.reuse, RZ, PT ;  /* 0x000000ff0e00720c */ /* 0x048fe40003f26270 */
[----:B--2---:R-:W-:-:S04]  /*b7e0*/  LOP3.LUT R15, R14, 0x7fe00000, RZ, 0xc, !PT ;  /* 0x7fe000000e0f7812 */ /* 0x004fc800078e0cff */
[----:B------:R-:W-:-:S04]  /*b7f0*/  SEL R15, R14, R15, !P1 ;  /* 0x0000000f0e0f7207 */ /* 0x000fc80004800000 */
[----:B------:R-:W-:-:S04]  /*b800*/  LOP3.LUT R15, R15, 0xffe00000, RZ, 0xc0, !PT ;  /* 0xffe000000f0f7812 */ /* 0x000fc800078ec0ff */
[----:B------:R-:W-:-:S13]  /*b810*/  ISETP.NE.AND P0, PT, R15, UR4, PT ;  /* 0x000000040f007c0c */ /* 0x000fda000bf05270 */
[----:B------:R-:W-:Y:S05]  /*b820*/  @P0 BRA `(.L_x_652) ;  /* 0x0000000000c00947 */ /* 0x000fea0003800000 */
[----:B------:R-:W-:Y:S01]  /*b830*/  LOP3.LUT R15, RZ, R14, RZ, 0x33, !PT ;  /* 0x0000000eff0f7212 */ /* 0x000fe200078e33ff */
[----:B------:R-:W-:Y:S01]  /*b840*/  BSSY B3, `(.L_x_653) ;  /* 0x000001b000037945 */ /* 0x000fe20003800000 */
[----:B--2---:R-:W-:Y:S02]  /*b850*/  ISETP.GT.AND P0, PT, R16, 0x800, PT ;  /* 0x000008001000780c */ /* 0x004fe40003f04270 */
[----:B------:R-:W-:-:S04]  /*b860*/  SEL R15, R14, R15, !P1 ;  /* 0x0000000f0e0f7207 */ /* 0x000fc80004800000 */
[----:B------:R-:W-:-:S04]  /*b870*/  SHF.R.U32.HI R15, RZ, 0xa, R15 ;  /* 0x0000000aff0f7819 */ /* 0x000fc8000001160f */
[----:B------:R-:W-:-:S04]  /*b880*/  LOP3.LUT R15, R15, 0x7ff, RZ, 0xc0, !PT ;  /* 0x000007ff0f0f7812 */ /* 0x000fc800078ec0ff */
[C---:B------:R-:W-:Y:S02]  /*b890*/  ISETP.GE.U32.AND P1, PT, R15.reuse, UR5, PT ;  /* 0x000000050f007c0c */ /* 0x040fe4000bf26070 */
[----:B------:R-:W-:-:S11]  /*b8a0*/  ISETP.NE.OR P0, PT, R15, UR5, P0 ;  /* 0x000000050f007c0c */ /* 0x000fd60008705670 */
        /* <DEDUP_REMOVED lines=9> */
[----:B------:R-:W5:Y:S01]  /*b940*/  POPC R17, UR11 ;  /* 0x0000000b00117d09 */ /* 0x000f620008000000 */
[----:B---3--:R-:W-:Y:S02]  /*b950*/  ULEA UR9, UR10, UR9, 0x18 ;  /* 0x000000090a097291 */ /* 0x008fe4000f8ec03f */
[----:B------:R-:W-:Y:S01]  /*b960*/  ULEA UR8, UR10, UR8, 0x18 ;  /* 0x000000080a087291 */ /* 0x000fe2000f8ec03f */
[----:B--2---:R-:W-:Y:S02]  /*b970*/  ISETP.EQ.U32.AND P1, PT, R18, R15, PT ;  /* 0x0000000f1200720c */ /* 0x004fe40003f22070 */
[----:B----4-:R-:W-:-:S04]  /*b980*/  LOP3.LUT R19, R19, UR11, RZ, 0xc0, !PT ;  /* 0x0000000b13137c12 */ /* 0x010fc8000f8ec0ff */
[----:B------:R-:W2:Y:S07]  /*b990*/  POPC R20, R19 ;  /* 0x0000001300147309 */ /* 0x000eae0000000000 */
[----:B-----5:R-:W3:Y:S04]  /*b9a0*/  @P1 ATOMS.ADD R17, [UR9], R17 ;  /* 0x00000011ff11198c */ /* 0x020ee80008000009 */
[----:B---3--:R-:W2:Y:S02]  /*b9b0*/  SHFL.IDX PT, R15, R17, R18, 0x1f ;  /* 0x00001f12110f7589 */ /* 0x008ea400000e0000 */
[----:B--2---:R-:W-:-:S05]  /*b9c0*/  IMAD.IADD R15, R15, 0x1, R20 ;  /* 0x000000010f0f7824 */ /* 0x004fca00078e0214 */
[----:B------:R-:W-:-:S05]  /*b9d0*/  LEA R15, R15, UR8, 0x2 ;  /* 0x000000080f0f7c11 */ /* 0x000fca000f8e10ff */
[----:B------:R2:W-:Y:S02]  /*b9e0*/  STS [R15], R8 ;  /* 0x000000080f007388 */ /* 0x0005e40000000800 */
.L_x_654:
[----:B------:R-:W-:Y:S05]  /*b9f0*/  BSYNC B3 ;  /* 0x0000000000037941 */ /* 0x000fea0003800000 */
.L_x_653:
[----:B------:R-:W-:Y:S05]  /*ba00*/  @P0 BRA `(.L_x_652) ;  /* 0x0000000000480947 */ /* 0x000fea0003800000 */
[----:B--2---:R-:W2:Y:S01]  /*ba10*/  S2R R15, SR_LANEID ;  /* 0x00000000000f7919 */ /* 0x004ea20000000000 */
        /* <DEDUP_REMOVED lines=10> */
[----:B------:R-:W2:Y:S07]  /*bac0*/  POPC R20, R19 ;  /* 0x0000001300147309 */ /* 0x000eae0000000000 */
[----:B-----5:R-:W3:Y:S04]  /*bad0*/  @P0 ATOMS.ADD R17, [UR8], R17 ;  /* 0x00000011ff11098c */ /* 0x020ee80008000008 */
[----:B---3--:R-:W2:Y:S02]  /*bae0*/  SHFL.IDX PT, R15, R17, R18, 0x1f ;  /* 0x00001f12110f7589 */ /* 0x008ea400000e0000 */
[----:B--2---:R-:W-:-:S04]  /*baf0*/  IMAD.IADD R15, R15, 0x1, R20 ;  /* 0x000000010f0f7824 */ /* 0x004fc800078e0214 */
[----:B------:R-:W-:-:S05]  /*bb00*/  IMAD R15, R15, 0x4, R6 ;  /* 0x000000040f0f7824 */ /* 0x000fca00078e0206 */
[----:B------:R3:W-:Y:S04]  /*bb10*/  STS [R15+0x2000], R14 ;  /* 0x0020000e0f007388 */ /* 0x0007e80000000800 */
[----:B------:R3:W-:Y:S02]  /*bb20*/  STS [R15], R8 ;  /* 0x000000080f007388 */ /* 0x0007e40000000800 */
.L_x_652:
[----:B------:R-:W-:Y:S05]  /*bb30*/  BSYNC B2 ;  /* 0x0000000000027941 */ /* 0x000fea0003800000 */
.L_x_651:
[----:B------:R-:W-:-:S05]  /*bb40*/  IMAD.WIDE R12, R11, 0x4, R12 ;  /* 0x000000040b0c7825 */ /* 0x000fca00078e020c */
[----:B---3--:R-:W3:Y:S01]  /*bb50*/  LDG.E R14, desc[UR6][R12.64] ;  /* 0x000000060c0e7981 */ /* 0x008ee2000c1e1900 */
        /* <DEDUP_REMOVED lines=9> */
[----:B------:R-:W-:Y:S02]  /*bbf0*/  ISETP.GT.AND P0, PT, R16, 0x800, PT ;  /* 0x000008001000780c */ /* 0x000fe40003f04270 */
        /* <DEDUP_REMOVED lines=22> */
[----:B--2---:R-:W-:-:S02]  /*bd60*/  IMAD.IADD R15, R15, 0x1, R18 ;  /* 0x000000010f0f7824 */ /* 0x004fc400078e0212 */
[----:B------:R-:W-:-:S03]  /*bd70*/  VIADD R18, R8, 0x200 ;  /* 0x0000020008127836 */ /* 0x000fc60000000000 */
[----:B------:R-:W-:-:S05]  /*bd80*/  LEA R15, R15, UR8, 0x2 ;  /* 0x000000080f0f7c11 */ /* 0x000fca000f8e10ff */
[----:B------:R2:W-:Y:S02]  /*bd90*/  STS [R15], R18 ;  /* 0x000000120f007388 */ /* 0x0005e40000000800 */
.L_x_658:
[----:B------:R-:W-:Y:S05]  /*bda0*/  BSYNC B3 ;  /* 0x0000000000037941 */ /* 0x000fea0003800000 */
.L_x_657:
        /* <DEDUP_REMOVED lines=15> */
[----:B--2---:R-:W-:-:S02]  /*bea0*/  IMAD.IADD R15, R15, 0x1, R20 ;  /* 0x000000010f0f7824 */ /* 0x004fc400078e0214 */
[----:B------:R-:W-:Y:S02]  /*beb0*/  VIADD R20, R8, 0x200 ;  /* 0x0000020008147836 */ /* 0x000fe40000000000 */
[----:B------:R-:W-:-:S05]  /*bec0*/  IMAD R15, R15, 0x4, R6 ;  /* 0x000000040f0f7824 */ /* 0x000fca00078e0206 */
[----:B------:R3:W-:Y:S04]  /*bed0*/  STS [R15+0x2000], R14 ;  /* 0x0020000e0f007388 */ /* 0x0007e80000000800 */
[----:B------:R3:W-:Y:S02]  /*bee0*/  STS [R15], R20 ;  /* 0x000000140f007388 */ /* 0x0007e40000000800 */
.L_x_656:
[----:B------:R-:W-:Y:S05]  /*bef0*/  BSYNC B2 ;  /* 0x0000000000027941 */ /* 0x000fea0003800000 */
.L_x_655:
        /* <DEDUP_REMOVED lines=38> */
.L_x_662:
[----:B------:R-:W-:Y:S05]  /*c160*/  BSYNC B3 ;  /* 0x0000000000037941 */ /* 0x000fea0003800000 */
.L_x_661:
        /* <DEDUP_REMOVED lines=20> */
.L_x_660:
[----:B------:R-:W-:Y:S05]  /*c2b0*/  BSYNC B2 ;  /* 0x0000000000027941 */ /* 0x000fea0003800000 */
.L_x_659:
        /* <DEDUP_REMOVED lines=38> */
.L_x_666:
[----:B------:R-:W-:Y:S05]  /*c520*/  BSYNC B3 ;  /* 0x0000000000037941 */ /* 0x000fea0003800000 */
.L_x_665:
        /* <DEDUP_REMOVED lines=20> */
.L_x_664:
[----:B------:R-:W-:Y:S05]  /*c670*/  BSYNC B2 ;  /* 0x0000000000027941 */ /* 0x000fea0003800000 */
.L_x_663:
[----:B------:R-:W-:Y:S02]  /*c680*/  VIADD R8, R8, 0x800 ;  /* 0x0000080008087836 */ /* 0x000fe40000000000 */
[----:B------:R-:W-:-:S03]  /*c690*/  IMAD.WIDE R12, R11, 0x4, R12 ;  /* 0x000000040b0c7825 */ /* 0x000fc600078e020c */
[----:B------:R-:W-:Y:S01]  /*c6a0*/  ISETP.GE.AND P0, PT, R8, R7, PT ;  /* 0x000000070800720c */ /* 0x000fe20003f06270 */
[----:B---3--:R-:W-:-:S12]  /*c6b0*/  IMAD.MOV.U32 R14, RZ, RZ, R12 ;  /* 0x000000ffff0e7224 */ /* 0x008fd800078e000c */
[----:B------:R-:W-:Y:S05]  /*c6c0*/  @!P0 BRA `(.L_x_667) ;  /* 0xfffffff000348947 */ /* 0x000fea000383ffff */
.L_x_643:
[----:B------:R-:W-:Y:S05]  /*c6d0*/  BSYNC B1 ;  /* 0x0000000000017941 */ /* 0x000fea0003800000 */
.L_x_642:
[----:B------:R-:W-:Y:S05]  /*c6e0*/  BRA `(.L_x_668) ;  /* 0x0000001800647947 */ /* 0x000fea0003800000 */
.L_x_641:
[----:B-1----:R-:W1:Y:S01]  /*c6f0*/  LDC R11, c[0x0][0x210] ;  /* 0x00008400ff0b7b82 */ /* 0x002e620000000800 */
[--C-:B------:R-:W-:Y:S01]  /*c700*/  SHF.R.S32.HI R17, RZ, 0x1f, R2.reuse ;  /* 0x0000001fff117819 */ /* 0x100fe20000011402 */
[----:B------:R-:W-:Y:S01]  /*c710*/  IMAD.MOV.U32 R16, RZ, RZ, R2 ;  /* 0x000000ffff107224 */ /* 0x000fe200078e0002 */
[----:B------:R-:W-:Y:S01]  /*c720*/  ULDC UR8, c[0x0][0x230] ;  /* 0x00008c0000087ab9 */ /* 0x000fe20000000800 */
[----:B------:R-:W-:Y:S02]  /*c730*/  BSSY B1, `(.L_x_669) ;  /* 0x000010a000017945 */ /* 0x000fe40003800000 */
[----:B------:R-:W-:-:S04]  /*c740*/  IMAD.WIDE R12, R9, UR8, R16 ;  /* 0x00000008090c7c25 */ /* 0x000fc8000f8e0210 */
[----:B-1----:R-:W-:-:S05]  /*c750*/  IMAD.U32 R8, R12, 0x4, R11 ;  /* 0x000000040c087824 */ /* 0x002fca00078e000b */
        /* <DEDUP_REMOVED lines=16> */
[----:B------:R1:W2:Y:S01]  /*c860*/  LDS R25, [R6+0x4004] ;  /* 0x0040040006197984 */ /* 0x0002a20000000800 */
[----:B------:R-:W-:Y:S01]  /*c870*/  IADD3 R22, P0, R12, R18, RZ ;  /* 0x000000120c167210 */ /* 0x000fe20007f1e0ff */
[----:B------:R-:W-:Y:S01]  /*c880*/  ULDC UR8, c[0x0][0x214] ;  /* 0x0000850000087ab9 */ /* 0x000fe20000000800 */
[----:B------:R-:W-:Y:S02]  /*c890*/  IMAD.MOV.U32 R19, RZ, RZ, R5 ;  /* 0x000000ffff137224 */ /* 0x000fe400078e0005 */
[----:B------:R-:W-:Y:S01]  /*c8a0*/  LEA R11, P1, R22, R11, 0x2 ;  /* 0x0000000b160b7211 */ /* 0x000fe200078210ff */
[----:B------:R-:W-:Y:S02]  /*c8b0*/  IMAD.X R15, R13, 0x1, R15, P0 ;  /* 0x000000010d0f7824 */ /* 0x000fe400000e060f */
[----:B------:R-:W-:-:S03]  /*c8c0*/  IMAD.MOV.U32 R21, RZ, RZ, R5 ;  /* 0x000000ffff157224 */ /* 0x000fc600078e0005 */
[----:B-1----:R-:W-:-:S07]  /*c8d0*/  LEA.HI.X R22, R22, UR8, R15, 0x2, P1 ;  /* 0x0000000816167c11 */ /* 0x002fce00088f140f */
.L_x_687:
[----:B-1----:R-:W-:-:S04]  /*c8e0*/  SHF.R.S64 R12, RZ, 0x1c, R19 ;  /* 0x0000001cff0c7819 */ /* 0x002fc80000001013 */
[----:B------:R-:W-:-:S04]  /*c8f0*/  IADD3 R12, P0, R12, R11, RZ ;  /* 0x0000000b0c0c7210 */ /* 0x000fc80007f1e0ff */
[----:B---3--:R-:W-:-:S06]  /*c900*/  LEA.HI.X.SX32 R13, R19, R22, 0x4, P0 ;  /* 0x00000016130d7211 */ /* 0x008fcc00000f26ff */
[----:B------:R-:W3:Y:S01]  /*c910*/  LDG.E.128 R12, desc[UR6][R12.64] ;  /* 0x000000060c0c7981 */ /* 0x000ee2000c1e1d00 */
[----:B------:R-:W-:Y:S01]  /*c920*/  BSSY B2, `(.L_x_671) ;  /* 0x0000038000027945 */ /* 0x000fe20003800000 */
[----:B------:R-:W-:Y:S01]  /*c930*/  IMAD R21, R21, 0x4, R18 ;  /* 0x0000000415157824 */ /* 0x000fe200078e0212 */
[C---:B---3--:R-:W-:Y:S02]  /*c940*/  ISETP.GE.AND P1, PT, R12.reuse, RZ, PT ;  /* 0x000000ff0c00720c */ /* 0x048fe40003f26270 */
[----:B0-----:R-:W-:-:S04]  /*c950*/  LOP3.LUT R23, R12, 0x7fe00000, RZ, 0xc, !PT ;  /* 0x7fe000000c177812 */ /* 0x001fc800078e0cff */
        /* <DEDUP_REMOVED lines=32> */
.L_x_674:
[----:B------:R-:W-:Y:S05]  /*cb60*/  BSYNC B3 ;  /* 0x0000000000037941 */ /* 0x000fea0003800000 */
.L_x_673:
[----:B------:R-:W-:Y:S05]  /*cb70*/  @P0 BRA `(.L_x_672) ;  /* 0x0000000000480947 */ /* 0x000fea0003800000 */
[----:B------:R-:W1:Y:S01]  /*cb80*/  S2R R23, SR_LANEID ;  /* 0x0000000000177919 */ /* 0x000e620000000000 */
[----:B------:R-:W2:Y:S01]  /*cb90*/  S2UR UR9, SR_CgaCtaId ;  /* 0x00000000000979c3 */ /* 0x000ea20000008800 */
[----:B------:R-:W-:Y:S01]  /*cba0*/  VOTEU.ANY UR10, UPT, PT ;  /* 0x00000000000a7886 */ /* 0x000fe200038e0100 */
[----:B------:R-:W-:Y:S01]  /*cbb0*/  UMOV UR8, 0x400 ;  /* 0x0000040000087882 */ /* 0x000fe20000000000 */
[----:B------:R-:W1:Y:S01]  /*cbc0*/  FLO.U32 R26, UR10 ;  /* 0x0000000a001a7d00 */ /* 0x000e6200080e0000 */
[----:B------:R-:W-:Y:S01]  /*cbd0*/  UIADD3 UR8, UR8, 0x4000, URZ ;  /* 0x0000400008087890 */ /* 0x000fe2000fffe03f */
[----:B------:R-:W3:Y:S06]  /*cbe0*/  S2R R28, SR_LTMASK ;  /* 0x00000000001c7919 */ /* 0x000eec0000003900 */
[----:B0-----:R-:W0:Y:S01]  /*cbf0*/  POPC R24, UR10 ;  /* 0x0000000a00187d09 */ /* 0x001e220008000000 */
[----:B--2---:R-:W-:Y:S01]  /*cc00*/  ULEA UR8, UR9, UR8, 0x18 ;  /* 0x0000000809087291 */ /* 0x004fe2000f8ec03f */
[----:B-1----:R-:W-:-:S02]  /*cc10*/  ISETP.EQ.U32.AND P0, PT, R26, R23, PT ;  /* 0x000000171a00720c */ /* 0x002fc40003f02070 */
[----:B---3--:R-:W-:-:S06]  /*cc20*/  LOP3.LUT R28, R28, UR10, RZ, 0xc0, !PT ;  /* 0x0000000a1c1c7c12 */ /* 0x008fcc000f8ec0ff */
[----:B------:R-:W1:Y:S05]  /*cc30*/  POPC R28, R28 ;  /* 0x0000001c001c7309 */ /* 0x000e6a0000000000 */
[----:B0-----:R-:W0:Y:S04]  /*cc40*/  @P0 ATOMS.ADD R27, [UR8], R24 ;  /* 0x00000018ff1b098c */ /* 0x001e280008000008 */
[----:B0-----:R-:W1:Y:S02]  /*cc50*/  SHFL.IDX PT, R23, R27, R26, 0x1f ;  /* 0x00001f1a1b177589 */ /* 0x001e6400000e0000 */
[----:B-1----:R-:W-:-:S04]  /*cc60*/  IMAD.IADD R23, R23, 0x1, R28 ;  /* 0x0000000117177824 */ /* 0x002fc800078e021c */
[----:B------:R-:W-:-:S05]  /*cc70*/  IMAD R23, R23, 0x4, R6 ;  /* 0x0000000417177824 */ /* 0x000fca00078e0206 */
[----:B------:R1:W-:Y:S04]  /*cc80*/  STS [R23+0x2000], R12 ;  /* 0x0020000c17007388 */ /* 0x0003e80000000800 */
[----:B------:R1:W-:Y:S02]  /*cc90*/  STS [R23], R21 ;  /* 0x0000001517007388 */ /* 0x0003e40000000800 */
.L_x_672:
[----:B------:R-:W-:Y:S05]  /*cca0*/  BSYNC B2 ;  /* 0x0000000000027941 */ /* 0x000fea0003800000 */
.L_x_671:
[C---:B------:R-:W-:Y:S01]  /*ccb0*/  ISETP.GE.AND P1, PT, R13.reuse, RZ, PT ;  /* 0x000000ff0d00720c */ /* 0x040fe20003f26270 */
[----:B------:R-:W-:Y:S01]  /*ccc0*/  BSSY B2, `(.L_x_675) ;  /* 0x0000038000027945 */ /* 0x000fe20003800000 */
[----:B-1----:R-:W-:-:S04]  /*ccd0*/  LOP3.LUT R12, R13, 0x7fe00000, RZ, 0xc, !PT ;  /* 0x7fe000000d0c7812 */ /* 0x002fc800078e0cff */
        /* <DEDUP_REMOVED lines=33> */
.L_x_678:
[----:B------:R-:W-:Y:S05]  /*cef0*/  BSYNC B3 ;  /* 0x0000000000037941 */ /* 0x000fea0003800000 */
.L_x_677:
[----:B------:R-:W-:Y:S05]  /*cf00*/  @P0 BRA `(.L_x_676) ;  /* 0x00000000004c0947 */ /* 0x000fea0003800000 */
[----:B-1----:R-:W1:Y:S01]  /*cf10*/  S2R R23, SR_LANEID ;  /* 0x0000000000177919 */ /* 0x002e620000000000 */
        /* <DEDUP_REMOVED lines=14> */
[----:B------:R-:W-:Y:S02]  /*d000*/  IMAD R12, R23, 0x4, R6 ;  /* 0x00000004170c7824 */ /* 0x000fe400078e0206 */
[----:B------:R-:W-:-:S03]  /*d010*/  VIADD R23, R21, 0x1 ;  /* 0x0000000115177836 */ /* 0x000fc60000000000 */
[----:B------:R3:W-:Y:S04]  /*d020*/  STS [R12+0x2000], R13 ;  /* 0x0020000d0c007388 */ /* 0x0007e80000000800 */
[----:B------:R3:W-:Y:S02]  /*d030*/  STS [R12], R23 ;  /* 0x000000170c007388 */ /* 0x0007e40000000800 */
.L_x_676:
[----:B------:R-:W-:Y:S05]  /*d040*/  BSYNC B2 ;  /* 0x0000000000027941 */ /* 0x000fea0003800000 */
.L_x_675:
[C---:B------:R-:W-:Y:S01]  /*d050*/  ISETP.GE.AND P1, PT, R14.reuse, RZ, PT ;  /* 0x000000ff0e00720c */ /* 0x040fe20003f26270 */
[----:B------:R-:W-:Y:S01]  /*d060*/  BSSY B2, `(.L_x_679) ;  /* 0x0000038000027945 */ /* 0x000fe20003800000 */
[----:B---3--:R-:W-:-:S04]  /*d070*/  LOP3.LUT R13, R14, 0x7fe00000, RZ, 0xc, !PT ;  /* 0x7fe000000e0d7812 */ /* 0x008fc800078e0cff */
[----:B------:R-:W-:-:S04]  /*d080*/  SEL R13, R14, R13, !P1 ;  /* 0x0000000d0e0d7207 */ /* 0x000fc80004800000 */
[----:B------:R-:W-:-:S04]  /*d090*/  LOP3.LUT R13, R13, 0xffe00000, RZ, 0xc0, !PT ;  /* 0xffe000000d0d7812 */ /* 0x000fc800078ec0ff */
[----:B------:R-:W-:-:S13]  /*d0a0*/  ISETP.NE.AND P0, PT, R13, UR4, PT ;  /* 0x000000040d007c0c */ /* 0x000fda000bf05270 */
[----:B------:R-:W-:Y:S05]  /*d0b0*/  @P0 BRA `(.L_x_680) ;  /* 0x0000000000c80947 */ /* 0x000fea0003800000 */
[----:B------:R-:W-:Y:S01]  /*d0c0*/  LOP3.LUT R13, RZ, R14, RZ, 0x33, !PT ;  /* 0x0000000eff0d7212 */ /* 0x000fe200078e33ff */
[----:B------:R-:W-:Y:S01]  /*d0d0*/  BSSY B3, `(.L_x_681) ;  /* 0x000001c000037945 */ /* 0x000fe20003800000 */
[----:B--2---:R-:W-:Y:S02]  /*d0e0*/  ISETP.GT.AND P0, PT, R25, 0x800, PT ;  /* 0x000008001900780c */ /* 0x004fe40003f04270 */
[----:B-1----:R-:W-:-:S04]  /*d0f0*/  SEL R12, R14, R13, !P1 ;  /* 0x0000000d0e0c7207 */ /* 0x002fc80004800000 */
        /* <DEDUP_REMOVED lines=25> */
.L_x_682:
[----:B------:R-:W-:Y:S05]  /*d290*/  BSYNC B3 ;  /* 0x0000000000037941 */ /* 0x000fea0003800000 */
.L_x_681:
[----:B------:R-:W-:Y:S05]  /*d2a0*/  @P0 BRA `(.L_x_680) ;  /* 0x00000000004c0947 */ /* 0x000fea0003800000 */
[----:B0-----:R-:W0:Y:S01]  /*d2b0*/  S2R R24, SR_LANEID ;  /* 0x0000000000187919 */ /* 0x001e220000000000 */
[----:B------:R-:W2:Y:S01]  /*d2c0*/  S2UR UR9, SR_CgaCtaId ;  /* 0x00000000000979c3 */ /* 0x000ea20000008800 */
[----:B------:R-:W-:Y:S01]  /*d2d0*/  VOTEU.ANY UR10, UPT, PT ;  /* 0x00000000000a7886 */ /* 0x000fe200038e0100 */
[----:B------:R-:W-:Y:S01]  /*d2e0*/  UMOV UR8, 0x400 ;  /* 0x0000040000087882 */ /* 0x000fe20000000000 */
[----:B------:R-:W0:Y:S01]  /*d2f0*/  FLO.U32 R23, UR10 ;  /* 0x0000000a00177d00 */ /* 0x000e2200080e0000 */
[----:B------:R-:W-:Y:S01]  /*d300*/  UIADD3 UR8, UR8, 0x4000, URZ ;  /* 0x0000400008087890 */ /* 0x000fe2000fffe03f */
[----:B------:R-:W-:-:S06]  /*d310*/  VIADD R26, R21, 0x2 ;  /* 0x00000002151a7836 */ /* 0x000fcc0000000000 */
[----:B-1----:R-:W1:Y:S01]  /*d320*/  POPC R12, UR10 ;  /* 0x0000000a000c7d09 */ /* 0x002e620008000000 */
[----:B--2---:R-:W-:Y:S01]  /*d330*/  ULEA UR8, UR9, UR8, 0x18 ;  /* 0x0000000809087291 */ /* 0x004fe2000f8ec03f */
[----:B0-----:R-:W-:Y:S02]  /*d340*/  ISETP.EQ.U32.AND P0, PT, R23, R24, PT ;  /* 0x000000181700720c */ /* 0x001fe40003f02070 */
[----:B------:R-:W0:Y:S11]  /*d350*/  S2R R24, SR_LTMASK ;  /* 0x0000000000187919 */ /* 0x000e360000003900 */
[----:B-1----:R-:W1:Y:S01]  /*d360*/  @P0 ATOMS.ADD R12, [UR8], R12 ;  /* 0x0000000cff0c098c */ /* 0x002e620008000008 */
[----:B0-----:R-:W-:-:S03]  /*d370*/  LOP3.LUT R24, R24, UR10, RZ, 0xc0, !PT ;  /* 0x0000000a18187c12 */ /* 0x001fc6000f8ec0ff */
[----:B-1----:R-:W0:Y:S03]  /*d380*/  SHFL.IDX PT, R13, R12, R23, 0x1f ;  /* 0x00001f170c0d7589 */ /* 0x002e2600000e0000 */
[----:B------:R-:W0:Y:S02]  /*d390*/  POPC R24, R24 ;  /* 0x0000001800187309 */ /* 0x000e240000000000 */
[----:B0-----:R-:W-:-:S04]  /*d3a0*/  IMAD.IADD R13, R13, 0x1, R24 ;  /* 0x000000010d0d7824 */ /* 0x001fc800078e0218 */
[----:B------:R-:W-:-:S05]  /*d3b0*/  IMAD R13, R13, 0x4, R6 ;  /* 0x000000040d0d7824 */ /* 0x000fca00078e0206 */
[----:B------:R3:W-:Y:S04]  /*d3c0*/  STS [R13+0x2000], R14 ;  /* 0x0020000e0d007388 */ /* 0x0007e80000000800 */
[----:B------:R3:W-:Y:S02]  /*d3d0*/  STS [R13], R26 ;  /* 0x0000001a0d007388 */ /* 0x0007e40000000800 */
.L_x_680:
[----:B------:R-:W-:Y:S05]  /*d3e0*/  BSYNC B2 ;  /* 0x0000000000027941 */ /* 0x000fea0003800000 */
.L_x_679:
        /* <DEDUP_REMOVED lines=24> */
[----:B---3--:R-:W3:Y:S01]  /*d570*/  POPC R14, UR11 ;  /* 0x0000000b000e7d09 */ /* 0x008ee20008000000 */
        /* <DEDUP_REMOVED lines=11> */
.L_x_686:
[----:B------:R-:W-:Y:S05]  /*d630*/  BSYNC B3 ;  /* 0x0000000000037941 */ /* 0x000fea0003800000 */
.L_x_685:
[----:B------:R-:W-:Y:S05]  /*d640*/  @P0 BRA `(.L_x_684) ;  /* 0x00000000004c0947 */ /* 0x000fea0003800000 */
[----:B-1----:R-:W1:Y:S01]  /*d650*/  S2R R12, SR_LANEID ;  /* 0x00000000000c7919 */ /* 0x002e620000000000 */
[----:B------:R-:W2:Y:S01]  /*d660*/  S2UR UR9, SR_CgaCtaId ;  /* 0x00000000000979c3 */ /* 0x000ea20000008800 */
[----:B------:R-:W-:Y:S01]  /*d670*/  VOTEU.ANY UR10, UPT, PT ;  /* 0x00000000000a7886 */ /* 0x000fe200038e0100 */
[----:B------:R-:W-:Y:S01]  /*d680*/  UMOV UR8, 0x400 ;  /* 0x0000040000087882 */ /* 0x000fe20000000000 */
[----:B------:R-:W1:Y:S01]  /*d690*/  FLO.U32 R23, UR10 ;  /* 0x0000000a00177d00 */ /* 0x000e6200080e0000 */
[----:B------:R-:W-:Y:S01]  /*d6a0*/  UIADD3 UR8, UR8, 0x4000, URZ ;  /* 0x0000400008087890 */ /* 0x000fe2000fffe03f */
[----:B0-----:R-:W0:Y:S01]  /*d6b0*/  S2R R24, SR_LTMASK ;  /* 0x0000000000187919 */ /* 0x001e220000003900 */
[----:B------:R-:W-:-:S05]  /*d6c0*/  VIADD R21, R21, 0x3 ;  /* 0x0000000315157836 */ /* 0x000fca0000000000 */
[----:B---3--:R-:W3:Y:S01]  /*d6d0*/  POPC R14, UR10 ;  /* 0x0000000a000e7d09 */ /* 0x008ee20008000000 */
[----:B--2---:R-:W-:Y:S01]  /*d6e0*/  ULEA UR8, UR9, UR8, 0x18 ;  /* 0x0000000809087291 */ /* 0x004fe2000f8ec03f */
[----:B-1----:R-:W-:Y:S02]  /*d6f0*/  ISETP.EQ.U32.AND P0, PT, R23, R12, PT ;  /* 0x0000000c1700720c */ /* 0x002fe40003f02070 */
[----:B0-----:R-:W-:-:S06]  /*d700*/  LOP3.LUT R24, R24, UR10, RZ, 0xc0, !PT ;  /* 0x0000000a18187c12 */ /* 0x001fcc000f8ec0ff */
[----:B------:R-:W0:Y:S05]  /*d710*/  POPC R24, R24 ;  /* 0x0000001800187309 */ /* 0x000e2a0000000000 */
[----:B---3--:R-:W1:Y:S04]  /*d720*/  @P0 ATOMS.ADD R14, [UR8], R14 ;  /* 0x0000000eff0e098c */ /* 0x008e680008000008 */
[----:B-1----:R-:W0:Y:S02]  /*d730*/  SHFL.IDX PT, R13, R14, R23, 0x1f ;  /* 0x00001f170e0d7589 */ /* 0x002e2400000e0000 */
[----:B0-----:R-:W-:-:S04]  /*d740*/  IMAD.IADD R13, R13, 0x1, R24 ;  /* 0x000000010d0d7824 */ /* 0x001fc800078e0218 */
[----:B------:R-:W-:-:S05]  /*d750*/  IMAD R12, R13, 0x4, R6 ;  /* 0x000000040d0c7824 */ /* 0x000fca00078e0206 */
[----:B------:R4:W-:Y:S04]  /*d760*/  STS [R12+0x2000], R15 ;  /* 0x0020000f0c007388 */ /* 0x0009e80000000800 */
[----:B------:R4:W-:Y:S02]  /*d770*/  STS [R12], R21 ;  /* 0x000000150c007388 */ /* 0x0009e40000000800 */
.L_x_684:
[----:B------:R-:W-:Y:S05]  /*d780*/  BSYNC B2 ;  /* 0x0000000000027941 */ /* 0x000fea0003800000 */
.L_x_683:
[----:B0---4-:R-:W-:-:S04]  /*d790*/  VIADD R21, R19, 0x200 ;  /* 0x0000020013157836 */ /* 0x011fc80000000000 */
[----:B------:R-:W-:Y:S01]  /*d7a0*/  IMAD.MOV.U32 R19, RZ, RZ, R21 ;  /* 0x000000ffff137224 */ /* 0x000fe200078e0015 */
[----:B------:R-:W-:-:S13]  /*d7b0*/  ISETP.GT.AND P0, PT, R20, R21, PT ;  /* 0x000000151400720c */ /* 0x000fda0003f04270 */
[----:B------:R-:W-:Y:S05]  /*d7c0*/  @P0 BRA `(.L_x_687) ;  /* 0xfffffff000440947 */ /* 0x000fea000383ffff */
.L_x_670:
[----:B------:R-:W-:Y:S05]  /*d7d0*/  BSYNC B1 ;  /* 0x0000000000017941 */ /* 0x000fea0003800000 */
.L_x_669:
[----:B------:R-:W-:Y:S01]  /*d7e0*/  ISETP.GT.U32.AND P0, PT, R18, R5, PT ;  /* 0x000000051200720c */ /* 0x000fe20003f04070 */
[----:B-1----:R-:W-:Y:S01]  /*d7f0*/  IMAD.MOV.U32 R12, RZ, RZ, R2 ;  /* 0x000000ffff0c7224 */ /* 0x002fe200078e0002 */
[----:B------:R-:W-:Y:S01]  /*d800*/  SHF.R.S32.HI R6, RZ, 0x1f, R18 ;  /* 0x0000001fff067819 */ /* 0x000fe20000011412 */
[----:B---3--:R-:W-:Y:S01]  /*d810*/  IMAD.MOV.U32 R13, RZ, RZ, R17 ;  /* 0x000000ffff0d7224 */ /* 0x008fe200078e0011 */
        /* <DEDUP_REMOVED lines=10> */
[----:B------:R-:W3:Y:S02]  /*d8c0*/  LDG.E R6, desc[UR6][R14.64] ;  /* 0x000000060e067981 */ /* 0x000ee4000c1e1900 */
[C---:B---3--:R-:W-:Y:S02]  /*d8d0*/  ISETP.GE.AND P1, PT, R6.reuse, RZ, PT ;  /* 0x000000ff0600720c */ /* 0x048fe40003f26270 */
[----:B------:R-:W-:-:S04]  /*d8e0*/  LOP3.LUT R11, R6, 0x7fe00000, RZ, 0xc, !PT ;  /* 0x7fe00000060b7812 */ /* 0x000fc800078e0cff */
[----:B------:R-:W-:-:S04]  /*d8f0*/  SEL R11, R6, R11, !P1 ;  /* 0x0000000b060b7207 */ /* 0x000fc80004800000 */
[----:B------:R-:W-:-:S04]  /*d900*/  LOP3.LUT R11, R11, 0xffe00000, RZ, 0xc0, !PT ;  /* 0xffe000000b0b7812 */ /* 0x000fc800078ec0ff */
[----:B------:R-:W-:-:S13]  /*d910*/  ISETP.NE.AND P0, PT, R11, UR4, PT ;  /* 0x000000040b007c0c */ /* 0x000fda000bf05270 */
        /* <DEDUP_REMOVED lines=8> */
[----:B------:R-:W-:Y:S02]  /*d9a0*/  ISETP.GE.U32.AND P0, PT, R19, UR5, PT ;  /* 0x0000000513007c0c */ /* 0x000fe4000bf06070 */
[----:B-1----:R-:W-:-:S11]  /*d9b0*/  LEA R11, R22, R21, 0x18 ;  /* 0x00000015160b7211 */ /* 0x002fd600078ec0ff */
        /* <DEDUP_REMOVED lines=20> */
.L_x_691:
[----:B------:R-:W-:Y:S05]  /*db00*/  BSYNC B2 ;  /* 0x0000000000027941 */ /* 0x000fea0003800000 */
.L_x_690:
[----:B-1----:R-:W1:Y:S02]  /*db10*/  LDS R14, [R11+0x4004] ;  /* 0x004004000b0e7984 */ /* 0x002e640000000800 */
[----:B-1----:R-:W-:-:S04]  /*db20*/  ISETP.GT.AND P0, PT, R14, 0x800, PT ;  /* 0x000008000e00780c */ /* 0x002fc80003f04270 */
[----:B------:R-:W-:-:S13]  /*db30*/  ISETP.NE.OR P0, PT, R19, UR5, P0 ;  /* 0x0000000513007c0c */ /* 0x000fda0008705670 */
[----:B------:R-:W-:Y:S05]  /*db40*/  @P0 BRA `(.L_x_689) ;  /* 0x0000000000400947 */ /* 0x000fea0003800000 */
[----:B------:R-:W1:Y:S01]  /*db50*/  S2R R17, SR_LANEID ;  /* 0x0000000000117919 */ /* 0x000e620000000000 */
[----:B------:R-:W-:Y:S01]  /*db60*/  VOTEU.ANY UR8, UPT, PT ;  /* 0x0000000000087886 */ /* 0x000fe200038e0100 */
[----:B------:R-:W-:Y:S01]  /*db70*/  VIADD R21, R21, 0x4000 ;  /* 0x0000400015157836 */ /* 0x000fe20000000000 */
[----:B------:R-:W1:Y:S04]  /*db80*/  FLO.U32 R16, UR8 ;  /* 0x0000000800107d00 */ /* 0x000e6800080e0000 */
[----:B------:R-:W-:-:S04]  /*db90*/  LEA R22, R22, R21, 0x18 ;  /* 0x0000001516167211 */ /* 0x000fc800078ec0ff */
[----:B------:R-:W3:Y:S01]  /*dba0*/  POPC R15, UR8 ;  /* 0x00000008000f7d09 */ /* 0x000ee20008000000 */
[----:B-1----:R-:W-:Y:S02]  /*dbb0*/  ISETP.EQ.U32.AND P0, PT, R16, R17, PT ;  /* 0x000000111000720c */ /* 0x002fe40003f02070 */
[----:B------:R-:W1:Y:S11]  /*dbc0*/  S2R R17, SR_LTMASK ;  /* 0x0000000000117919 */ /* 0x000e760000003900 */
[----:B---3--:R-:W3:Y:S01]  /*dbd0*/  @P0 ATOMS.ADD R15, [R22], R15 ;  /* 0x0000000f160f038c */ /* 0x008ee20000000000 */
[----:B-1----:R-:W-:-:S03]  /*dbe0*/  LOP3.LUT R17, R17, UR8, RZ, 0xc0, !PT ;  /* 0x0000000811117c12 */ /* 0x002fc6000f8ec0ff */
[----:B---3--:R-:W1:Y:S03]  /*dbf0*/  SHFL.IDX PT, R14, R15, R16, 0x1f ;  /* 0x00001f100f0e7589 */ /* 0x008e6600000e0000 */
[----:B------:R-:W1:Y:S02]  /*dc00*/  POPC R17, R17 ;  /* 0x0000001100117309 */ /* 0x000e640000000000 */
[----:B-1----:R-:W-:-:S04]  /*dc10*/  IMAD.IADD R14, R14, 0x1, R17 ;  /* 0x000000010e0e7824 */ /* 0x002fc800078e0211 */
[----:B------:R-:W-:-:S05]  /*dc20*/  IMAD R14, R14, 0x4, R11 ;  /* 0x000000040e0e7824 */ /* 0x000fca00078e020b */
[----:B------:R1:W-:Y:S04]  /*dc30*/  STS [R14+0x2000], R6 ;  /* 0x002000060e007388 */ /* 0x0003e80000000800 */
[----:B------:R1:W-:Y:S02]  /*dc40*/  STS [R14], R5 ;  /* 0x000000050e007388 */ /* 0x0003e40000000800 */
.L_x_689:
[----:B------:R-:W-:Y:S05]  /*dc50*/  BSYNC B1 ;  /* 0x0000000000017941 */ /* 0x000fea0003800000 */
.L_x_688:
[----:B------:R-:W-:-:S04]  /*dc60*/  IMAD.IADD R11, R5, 0x1, R18 ;  /* 0x00000001050b7824 */ /* 0x000fc800078e0212 */
[----:B------:R-:W-:-:S05]  /*dc70*/  IMAD R11, R20, 0x4, R11 ;  /* 0x00000004140b7824 */ /* 0x000fca00078e020b */
[----:B------:R-:W-:-:S13]  /*dc80*/  ISETP.GE.AND P0, PT, R11, R8, PT ;  /* 0x000000080b00720c */ /* 0x000fda0003f06270 */
[----:B------:R-:W-:Y:S05]  /*dc90*/  @P0 BRA `(.L_x_668) ;  /* 0x0000000000f80947 */ /* 0x000fea0003800000 */
[----:B-1----:R-:W-:Y:S01]  /*dca0*/  IADD3 R6, P0, R12, R11, RZ ;  /* 0x0000000b0c067210 */ /* 0x002fe20007f1e0ff */
        /* <DEDUP_REMOVED lines=35> */
[----:B-----5:R-:W3:Y:S04]  /*dee0*/  @P0 ATOMS.ADD R12, [UR9], R12 ;  /* 0x0000000cff0c098c */ /* 0x020ee80008000009 */
[----:B---3--:R-:W1:Y:S02]  /*def0*/  SHFL.IDX PT, R8, R12, R13, 0x1f ;  /* 0x00001f0d0c087589 */ /* 0x008e6400000e0000 */
[----:B-1----:R-:W-:-:S05]  /*df00*/  IMAD.IADD R8, R8, 0x1, R15 ;  /* 0x0000000108087824 */ /* 0x002fca00078e020f */
[----:B------:R-:W-:-:S05]  /*df10*/  LEA R8, R8, UR8, 0x2 ;  /* 0x0000000808087c11 */ /* 0x000fca000f8e10ff */
[----:B------:R1:W-:Y:S02]  /*df20*/  STS [R8], R11 ;  /* 0x0000000b08007388 */ /* 0x0003e40000000800 */
.L_x_693:
[----:B------:R-:W-:Y:S05]  /*df30*/  BSYNC B1 ;  /* 0x0000000000017941 */ /* 0x000fea0003800000 */
.L_x_692:
[----:B-1----:R-:W1:Y:S02]  /*df40*/  LDS R8, [R19+0x4004] ;  /* 0x0040040013087984 */ /* 0x002e640000000800 */
[----:B-1----:R-:W-:-:S04]  /*df50*/  ISETP.GT.AND P0, PT, R8, 0x800, PT ;  /* 0x000008000800780c */ /* 0x002fc80003f04270 */
[----:B------:R-:W-:-:S13]  /*df60*/  ISETP.NE.OR P0, PT, R16, UR5, P0 ;  /* 0x0000000510007c0c */ /* 0x000fda0008705670 */
[----:B------:R-:W-:Y:S05]  /*df70*/  @P0 BRA `(.L_x_668) ;  /* 0x0000000000400947 */ /* 0x000fea0003800000 */
[----:B------:R-:W1:Y:S01]  /*df80*/  S2R R8, SR_LANEID ;  /* 0x0000000000087919 */ /* 0x000e620000000000 */
[----:B------:R-:W-:Y:S01]  /*df90*/  VOTEU.ANY UR8, UPT, PT ;  /* 0x0000000000087886 */ /* 0x000fe200038e0100 */
[----:B------:R-:W-:Y:S01]  /*dfa0*/  VIADD R17, R17, 0x4000 ;  /* 0x0000400011117836 */ /* 0x000fe20000000000 */
[----:B------:R-:W1:Y:S01]  /*dfb0*/  FLO.U32 R13, UR8 ;  /* 0x00000008000d7d00 */ /* 0x000e6200080e0000 */
[----:B------:R-:W3:Y:S03]  /*dfc0*/  S2R R14, SR_LTMASK ;  /* 0x00000000000e7919 */ /* 0x000ee60000003900 */
[----:B------:R-:W-:-:S04]  /*dfd0*/  LEA R17, R18, R17, 0x18 ;  /* 0x0000001112117211 */ /* 0x000fc800078ec0ff */
[----:B------:R-:W4:Y:S01]  /*dfe0*/  POPC R12, UR8 ;  /* 0x00000008000c7d09 */ /* 0x000f220008000000 */
[----:B-1----:R-:W-:Y:S02]  /*dff0*/  ISETP.EQ.U32.AND P0, PT, R13, R8, PT ;  /* 0x000000080d00720c */ /* 0x002fe40003f02070 */
[----:B---3--:R-:W-:-:S05]  /*e000*/  LOP3.LUT R14, R14, UR8, RZ, 0xc0, !PT ;  /* 0x000000080e0e7c12 */ /* 0x008fca000f8ec0ff */
[----:B------:R-:W1:Y:S06]  /*e010*/  POPC R15, R14 ;  /* 0x0000000e000f7309 */ /* 0x000e6c0000000000 */
[----:B----4-:R-:W3:Y:S04]  /*e020*/  @P0 ATOMS.ADD R12, [R17], R12 ;  /* 0x0000000c110c038c */ /* 0x010ee80000000000 */
[----:B---3--:R-:W1:Y:S02]  /*e030*/  SHFL.IDX PT, R8, R12, R13, 0x1f ;  /* 0x00001f0d0c087589 */ /* 0x008e6400000e0000 */
[----:B-1----:R-:W-:-:S04]  /*e040*/  IMAD.IADD R8, R8, 0x1, R15 ;  /* 0x0000000108087824 */ /* 0x002fc800078e020f */
[----:B------:R-:W-:-:S05]  /*e050*/  IMAD R8, R8, 0x4, R19 ;  /* 0x0000000408087824 */ /* 0x000fca00078e0213 */
[----:B------:R3:W-:Y:S04]  /*e060*/  STS [R8+0x2000], R6 ;  /* 0x0020000608007388 */ /* 0x0007e80000000800 */
[----:B------:R3:W-:Y:S02]  /*e070*/  STS [R8], R11 ;  /* 0x0000000b08007388 */ /* 0x0007e40000000800 */
.L_x_668:
[----:B------:R-:W-:Y:S05]  /*e080*/  BSYNC B0 ;  /* 0x0000000000007941 */ /* 0x000fea0003800000 */
.L_x_640:
[----:B------:R-:W4:Y:S08]  /*e090*/  S2UR UR9, SR_CgaCtaId ;  /* 0x00000000000979c3 */ /* 0x000f300000008800 */
[----:B------:R-:W-:Y:S06]  /*e0a0*/  BAR.SYNC.DEFER_BLOCKING 0x0 ;  /* 0x0000000000007b1d */ /* 0x000fec0000010000 */
[----:B------:R-:W-:-:S02]  /*e0b0*/  UMOV UR8, 0x400 ;  /* 0x0000040000087882 */ /* 0x000fc40000000000 */
[----:B----4-:R-:W-:-:S06]  /*e0c0*/  ULEA UR10, UR9, UR8, 0x18 ;  /* 0x00000008090a7291 */ /* 0x010fcc000f8ec03f */
[----:B-1-3--:R-:W-:-:S05]  /*e0d0*/  IMAD.U32 R6, RZ, RZ, UR10 ;  /* 0x0000000aff067e24 */ /* 0x00afca000f8e00ff */
[----:B------:R-:W1:Y:S02]  /*e0e0*/  LDS R8, [R6+0x4004] ;  /* 0x0040040006087984 */ /* 0x000e640000000800 */
[----:B-1----:R-:W-:-:S13]  /*e0f0*/  ISETP.GT.AND P0, PT, R8, 0x800, PT ;  /* 0x000008000800780c */ /* 0x002fda0003f04270 */
[----:B------:R-:W-:Y:S05]  /*e100*/  @P0 BRA `(.L_x_694) ;  /* 0x0000000800380947 */ /* 0x000fea0003800000 */
.L_x_517:
[----:B------:R-:W1:Y:S01]  /*e110*/  LDS R0, [R6+0x4000] ;  /* 0x0040000006007984 */ /* 0x000e620000000800 */
[----:B------:R-:W-:Y:S01]  /*e120*/  BSSY B0, `(.L_x_695) ;  /* 0x000008a000007945 */ /* 0x000fe20003800000 */
[----:B-1----:R-:W-:-:S13]  /*e130*/  ISETP.GE.AND P0, PT, R5, R0, PT ;  /* 0x000000000500720c */ /* 0x002fda0003f06270 */
[----:B------:R-:W-:Y:S05]  /*e140*/  @P0 BRA `(.L_x_696) ;  /* 0x00000008001c0947 */ /* 0x000fea0003800000 */
[----:B------:R1:W0:Y:S01]  /*e150*/  LDS R4, [R6+0x4008] ;  /* 0x0040080006047984 */ /* 0x0002220000000800 */
[----:B------:R-:W-:-:S13]  /*e160*/  ISETP.GT.AND P0, PT, R0, RZ, PT ;  /* 0x000000ff0000720c */ /* 0x000fda0003f04270 */
[----:B-1----:R-:W-:Y:S05]  /*e170*/  @P0 BRA `(.L_x_697) ;  /* 0x0000000000b40947 */ /* 0x002fea0003800000 */
[----:B------:R-:W-:Y:S01]  /*e180*/  VIADDMNMX R7, R5, 0x200, R0, !PT ;  /* 0x0000020005077846 */ /* 0x000fe20007800100 */
[----:B------:R-:W-:Y:S01]  /*e190*/  UIADD3 UR4, UR8, 0x4010, URZ ;  /* 0x0000401008047890 */ /* 0x000fe2000fffe03f */
[----:B------:R-:W-:Y:S01]  /*e1a0*/  LOP3.LUT R8, RZ, R5, RZ, 0x33, !PT ;  /* 0x00000005ff087212 */ /* 0x000fe200078e33ff */
[----:B------:R-:W-:Y:S01]  /*e1b0*/  BSSY B1, `(.L_x_698) ;  /* 0x0000014000017945 */ /* 0x000fe20003800000 */
[----:B------:R-:W-:Y:S01]  /*e1c0*/  IMAD.MOV.U32 R11, RZ, RZ, R5 ;  /* 0x000000ffff0b7224 */ /* 0x000fe200078e0005 */
[----:B------:R-:W-:Y:S02]  /*e1d0*/  ULEA UR4, UR9, UR4, 0x18 ;  /* 0x0000000409047291 */ /* 0x000fe4000f8ec03f */
[----:B------:R-:W-:-:S05]  /*e1e0*/  IMAD.IADD R8, R8, 0x1, R7 ;  /* 0x0000000108087824 */ /* 0x000fca00078e0207 */
[C---:B------:R-:W-:Y:S02]  /*e1f0*/  LEA.HI R7, R8.reuse, 0x1, RZ, 0x17 ;  /* 0x0000000108077811 */ /* 0x040fe400078fb8ff */
[----:B------:R-:W-:Y:S02]  /*e200*/  ISETP.GE.U32.AND P1, PT, R8, 0x600, PT ;  /* 0x000006000800780c */ /* 0x000fe40003f26070 */
[----:B------:R-:W-:Y:S02]  /*e210*/  LOP3.LUT P0, R7, R7, 0x3, RZ, 0xc0, !PT ;  /* 0x0000000307077812 */ /* 0x000fe4000780c0ff */
[----:B0-----:R-:W-:-:S11]  /*e220*/  LEA R8, R4, UR4, 0x2 ;  /* 0x0000000404087c11 */ /* 0x001fd6000f8e10ff */
[----:B------:R-:W-:Y:S05]  /*e230*/  @!P0 BRA `(.L_x_699) ;  /* 0x00000000002c8947 */ /* 0x000fea0003800000 */
[----:B------:R-:W-:Y:S01]  /*e240*/  ULDC UR4, c[0x0][0x238] ;  /* 0x00008e0000047ab9 */ /* 0x000fe20000000800 */
[----:B------:R-:W-:Y:S01]  /*e250*/  IMAD R10, R5, 0x4, R6 ;  /* 0x00000004050a7824 */ /* 0x000fe200078e0206 */
[----:B------:R-:W-:Y:S01]  /*e260*/  ISETP.GE.AND P0, PT, R4, UR4, PT ;  /* 0x0000000404007c0c */ /* 0x000fe2000bf06270 */
[----:B------:R-:W-:-:S12]  /*e270*/  IMAD.MOV.U32 R11, RZ, RZ, R5 ;  /* 0x000000ffff0b7224 */ /* 0x000fd800078e0005 */
.L_x_700:
[----:B0-----:R0:W1:Y:S01]  /*e280*/  @!P0 LDS R13, [R10] ;  /* 0x000000000a0d8984 */ /* 0x0010620000000800 */
[----:B------:R-:W-:Y:S02]  /*e290*/  VIADD R7, R7, 0xffffffff ;  /* 0xffffffff07077836 */ /* 0x000fe40000000000 */
[----:B------:R-:W-:-:S03]  /*e2a0*/  VIADD R11, R11, 0x200 ;  /* 0x000002000b0b7836 */ /* 0x000fc60000000000 */
[----:B------:R-:W-:Y:S01]  /*e2b0*/  ISETP.NE.AND P2, PT, R7, RZ, PT ;  /* 0x000000ff0700720c */ /* 0x000fe20003f45270 */
[----:B0-----:R-:W-:Y:S01]  /*e2c0*/  VIADD R10, R10, 0x800 ;  /* 0x000008000a0a7836 */ /* 0x001fe20000000000 */
[----:B-1----:R0:W-:Y:S11]  /*e2d0*/  @!P0 STS [R8], R13 ;  /* 0x0000000d08008388 */ /* 0x0021f60000000800 */
[----:B------:R-:W-:Y:S05]  /*e2e0*/  @P2 BRA `(.L_x_700) ;  /* 0xfffffffc00e42947 */ /* 0x000fea000383ffff */
.L_x_699:
[----:B------:R-:W-:Y:S05]  /*e2f0*/  BSYNC B1 ;  /* 0x0000000000017941 */ /* 0x000fea0003800000 */
.L_x_698:
[----:B------:R-:W-:Y:S05]  /*e300*/  @!P1 BRA `(.L_x_696) ;  /* 0x0000000400ac9947 */ /* 0x000fea0003800000 */
[----:B------:R-:W-:Y:S01]  /*e310*/  IMAD R6, R11, 0x4, R6 ;  /* 0x000000040b067824 */ /* 0x000fe200078e0206 */
[----:B------:R-:W-:Y:S01]  /*e320*/  ULDC UR4, c[0x0][0x238] ;  /* 0x00008e0000047ab9 */ /* 0x000fe20000000800 */
[----:B------:R-:W-:Y:S01]  /*e330*/  BSSY B1, `(.L_x_701) ;  /* 0x0000010000017945 */ /* 0x000fe20003800000 */
[----:B------:R-:W-:Y:S01]  /*e340*/  ISETP.GE.AND P1, PT, R4, UR4, PT ;  /* 0x0000000404007c0c */ /* 0x000fe2000bf26270 */
[----:B------:R-:W-:-:S12]  /*e350*/  VIADD R6, R6, 0x1000 ;  /* 0x0000100006067836 */ /* 0x000fd80000000000 */
.L_x_703:
[----:B------:R-:W-:-:S05]  /*e360*/  VIADD R11, R11, 0x800 ;  /* 0x000008000b0b7836 */ /* 0x000fca0000000000 */
[----:B------:R-:W-:Y:S01]  /*e370*/  ISETP.GE.AND P0, PT, R11, R0, PT ;  /* 0x000000000b00720c */ /* 0x000fe20003f06270 */
[----:B-1----:R-:W-:-:S12]  /*e380*/  @P1 BRA `(.L_x_702) ;  /* 0x0000000000201947 */ /* 0x002fd80003800000 */
[----:B------:R-:W1:Y:S04]  /*e390*/  LDS R7, [R6+-0x1000] ;  /* 0xfff0000006077984 */ /* 0x000e680000000800 */
[----:B-1----:R-:W-:Y:S04]  /*e3a0*/  STS [R8], R7 ;  /* 0x0000000708007388 */ /* 0x002fe80000000800 */
[----:B0-----:R-:W0:Y:S04]  /*e3b0*/  LDS R13, [R6+-0x800] ;  /* 0xfff80000060d7984 */ /* 0x001e280000000800 */
[----:B0-----:R-:W-:Y:S04]  /*e3c0*/  STS [R8], R13 ;  /* 0x0000000d08007388 */ /* 0x001fe80000000800 */
[----:B--234-:R-:W0:Y:S04]  /*e3d0*/  LDS R15, [R6] ;  /* 0x00000000060f7984 */ /* 0x01ce280000000800 */
[----:B0-----:R-:W-:Y:S04]  /*e3e0*/  STS [R8], R15 ;  /* 0x0000000f08007388 */ /* 0x001fe80000000800 */
[----:B------:R-:W0:Y:S04]  /*e3f0*/  LDS R17, [R6+0x800] ;  /* 0x0008000006117984 */ /* 0x000e280000000800 */
[----:B0-----:R1:W-:Y:S02]  /*e400*/  STS [R8], R17 ;  /* 0x0000001108007388 */ /* 0x0013e40000000800 */
.L_x_702:
[----:B------:R-:W-:Y:S01]  /*e410*/  VIADD R6, R6, 0x2000 ;  /* 0x0000200006067836 */ /* 0x000fe20000000000 */
[----:B------:R-:W-:Y:S06]  /*e420*/  @!P0 BRA `(.L_x_703) ;  /* 0xfffffffc00cc8947 */ /* 0x000fec000383ffff */
[----:B------:R-:W-:Y:S05]  /*e430*/  BSYNC B1 ;  /* 0x0000000000017941 */ /* 0x000fea0003800000 */
.L_x_701:
[----:B------:R-:W-:Y:S05]  /*e440*/  BRA `(.L_x_696) ;  /* 0x00000004005c7947 */ /* 0x000fea0003800000 */
.L_x_697:
[----:B------:R-:W-:Y:S02]  /*e450*/  VIADD R7, R0, 0xffffffff ;  /* 0xffffffff00077836 */ /* 0x000fe40000000000 */
[----:B------:R-:W-:-:S03]  /*e460*/  IMAD.MOV.U32 R11, RZ, RZ, R5 ;  /* 0x000000ffff0b7224 */ /* 0x000fc600078e0005 */
[----:B------:R-:W-:Y:S02]  /*e470*/  ISETP.GE.U32.AND P2, PT, R7, 0x3, PT ;  /* 0x000000030700780c */ /* 0x000fe40003f46070 */
[----:B------:R-:W-:-:S05]  /*e480*/  LOP3.LUT R7, R0, 0x3, RZ, 0xc0, !PT ;  /* 0x0000000300077812 */ /* 0x000fca00078ec0ff */
[----:B------:R-:W-:-:S07]  /*e490*/  IMAD.IADD R8, R0, 0x1, -R7 ;  /* 0x0000000100087824 */ /* 0x000fce00078e0a07 */
.L_x_707:
[----:B-12---:R-:W-:Y:S01]  /*e4a0*/  IMAD R18, R11, 0x4, R6 ;  /* 0x000000040b127824 */ /* 0x006fe200078e0206 */
[----:B------:R-:W-:Y:S01]  /*e4b0*/  ISETP.NE.AND P3, PT, R7, RZ, PT ;  /* 0x000000ff0700720c */ /* 0x000fe20003f65270 */
[----:B------:R-:W-:Y:S02]  /*e4c0*/  IMAD.MOV.U32 R10, RZ, RZ, RZ ;  /* 0x000000ffff0a7224 */ /* 0x000fe400078e00ff */
[----:B---3--:R-:W-:Y:S01]  /*e4d0*/  IMAD.MOV.U32 R17, RZ, RZ, RZ ;  /* 0x000000ffff117224 */ /* 0x008fe200078e00ff */
[----:B------:R1:W2:Y:S01]  /*e4e0*/  LDS R19, [R18+0x2000] ;  /* 0x0020000012137984 */ /* 0x0002a20000000800 */
[----:B------:R-:W-:Y:S08]  /*e4f0*/  @!P2 BRA `(.L_x_704) ;  /* 0x000000000088a947 */ /* 0x000ff00003800000 */
[----:B------:R-:W-:Y:S02]  /*e500*/  IMAD.MOV.U32 R10, RZ, RZ, RZ ;  /* 0x000000ffff0a7224 */ /* 0x000fe400078e00ff */
[----:B------:R-:W-:-:S07]  /*e510*/  IMAD.MOV.U32 R16, RZ, RZ, R8 ;  /* 0x000000ffff107224 */ /* 0x000fce00078e0008 */
.L_x_705:
[----:B------:R-:W-:Y:S01]  /*e520*/  IMAD R12, R10, 0x4, R6 ;  /* 0x000000040a0c7824 */ /* 0x000fe200078e0206 */
[----:B------:R-:W-:Y:S01]  /*e530*/  PLOP3.LUT P1, PT, PT, PT, PT, 0x80, 0x0 ;  /* 0x000000000000781c */ /* 0x000fe20003f2f070 */
[----:B------:R-:W-:-:S04]  /*e540*/  VIADD R16, R16, 0xfffffffc ;  /* 0xfffffffc10107836 */ /* 0x000fc80000000000 */
[----:B----4-:R-:W2:Y:S02]  /*e550*/  LDS.128 R12, [R12+0x2000] ;  /* 0x002000000c0c7984 */ /* 0x010ea40000000c00 */
[C---:B--2---:R-:W-:Y:S02]  /*e560*/  FSETP.GEU.FTZ.AND P0, PT, R19.reuse, R12, PT ;  /* 0x0000000c1300720b */ /* 0x044fe40003f1e000 */
[C---:B------:R-:W-:Y:S02]  /*e570*/  FSETP.GEU.FTZ.AND P5, PT, R19.reuse, R13, PT ;  /* 0x0000000d1300720b */ /* 0x040fe40003fbe000 */
[----:B------:R-:W-:-:S09]  /*e580*/  FSETP.GEU.FTZ.AND P4, PT, R19, R14, PT ;  /* 0x0000000e1300720b */ /* 0x000fd20003f9e000 */
[----:B------:R-:W-:-:S04]  /*e590*/  @P0 FSETP.NEU.FTZ.AND P6, PT, R19, R12, PT ;  /* 0x0000000c1300020b */ /* 0x000fc80003fdd000 */
[-C--:B------:R-:W-:Y:S01]  /*e5a0*/  @P0 ISETP.LT.AND P1, PT, R11, R10.reuse, !P6 ;  /* 0x0000000a0b00020c */ /* 0x080fe20007721270 */
[----:B------:R-:W-:Y:S01]  /*e5b0*/  @P4 VIADD R12, R10, 0x2 ;  /* 0x000000020a0c4836 */ /* 0x000fe20000000000 */
[----:B------:R-:W-:Y:S01]  /*e5c0*/  @P5 FSETP.NEU.FTZ.AND P6, PT, R19, R13, PT ;  /* 0x0000000d1300520b */ /* 0x000fe20003fdd000 */
[----:B------:R-:W-:Y:S01]  /*e5d0*/  VIADD R13, R17, 0x1 ;  /* 0x00000001110d7836 */ /* 0x000fe20000000000 */
[----:B------:R-:W-:Y:S02]  /*e5e0*/  PLOP3.LUT P0, PT, PT, PT, PT, 0x80, 0x0 ;  /* 0x000000000000781c */ /* 0x000fe40003f0f070 */
[----:B------:R-:W-:Y:S02]  /*e5f0*/  @P5 ISETP.LE.AND P0, PT, R11, R10, !P6 ;  /* 0x0000000a0b00520c */ /* 0x000fe40007703270 */
[C---:B------:R-:W-:Y:S02]  /*e600*/  FSETP.GEU.FTZ.AND P5, PT, R19.reuse, R15, PT ;  /* 0x0000000f1300720b */ /* 0x040fe40003fbe000 */
[----:B------:R-:W-:-:S03]  /*e610*/  @P4 FSETP.NEU.FTZ.AND P6, PT, R19, R14, PT ;  /* 0x0000000e1300420b */ /* 0x000fc60003fdd000 */
[----:B------:R-:W-:Y:S01]  /*e620*/  @!P1 IMAD.MOV R13, RZ, RZ, R17 ;  /* 0x000000ffff0d9224 */ /* 0x000fe200078e0211 */
[----:B------:R-:W-:Y:S02]  /*e630*/  PLOP3.LUT P1, PT, PT, PT, PT, 0x80, 0x0 ;  /* 0x000000000000781c */ /* 0x000fe40003f2f070 */
[----:B------:R-:W-:Y:S01]  /*e640*/  @P4 ISETP.LT.AND P1, PT, R11, R12, !P6 ;  /* 0x0000000c0b00420c */ /* 0x000fe20007721270 */
[----:B------:R-:W-:Y:S02]  /*e650*/  VIADD R14, R13, 0x1 ;  /* 0x000000010d0e7836 */ /* 0x000fe40000000000 */
[----:B------:R-:W-:Y:S01]  /*e660*/  @!P0 IMAD.MOV R14, RZ, RZ, R13 ;  /* 0x000000ffff0e8224 */ /* 0x000fe200078e020d */
[----:B------:R-:W-:Y:S01]  /*e670*/  PLOP3.LUT P0, PT, PT, PT, PT, 0x80, 0x0 ;  /* 0x000000000000781c */ /* 0x000fe20003f0f070 */
[C---:B------:R-:W-:Y:S01]  /*e680*/  @P5 VIADD R12, R10.reuse, 0x3 ;  /* 0x000000030a0c5836 */ /* 0x040fe20000000000 */
[----:B------:R-:W-:Y:S01]  /*e690*/  @P5 FSETP.NEU.FTZ.AND P4, PT, R19, R15, PT ;  /* 0x0000000f1300520b */ /* 0x000fe20003f9d000 */
[----:B------:R-:W-:-:S03]  /*e6a0*/  VIADD R10, R10, 0x4 ;  /* 0x000000040a0a7836 */ /* 0x000fc60000000000 */
[----:B------:R-:W-:Y:S01]  /*e6b0*/  @P5 ISETP.LT.AND P0, PT, R11, R12, !P4 ;  /* 0x0000000c0b00520c */ /* 0x000fe20006701270 */
[----:B------:R-:W-:Y:S02]  /*e6c0*/  VIADD R12, R14, 0x1 ;  /* 0x000000010e0c7836 */ /* 0x000fe40000000000 */
[----:B------:R-:W-:Y:S01]  /*e6d0*/  @!P1 IMAD.MOV R12, RZ, RZ, R14 ;  /* 0x000000ffff0c9224 */ /* 0x000fe200078e020e */
[----:B------:R-:W-:-:S03]  /*e6e0*/  ISETP.NE.AND P1, PT, R16, RZ, PT ;  /* 0x000000ff1000720c */ /* 0x000fc60003f25270 */
[----:B------:R-:W-:-:S06]  /*e6f0*/  VIADD R17, R12, 0x1 ;  /* 0x000000010c117836 */ /* 0x000fcc0000000000 */
[----:B------:R-:W-:-:S04]  /*e700*/  @!P0 IMAD.MOV R17, RZ, RZ, R12 ;  /* 0x000000ffff118224 */ /* 0x000fc800078e020c */
[----:B------:R-:W-:Y:S05]  /*e710*/  @P1 BRA `(.L_x_705) ;  /* 0xfffffffc00801947 */ /* 0x000fea000383ffff */
.L_x_704:
[----:B------:R-:W-:Y:S05]  /*e720*/  @!P3 BRA `(.L_x_706) ;  /* 0x000000000070b947 */ /* 0x000fea0003800000 */
[----:B------:R-:W-:Y:S01]  /*e730*/  IMAD R13, R10, 0x4, R6 ;  /* 0x000000040a0d7824 */ /* 0x000fe200078e0206 */
[----:B------:R-:W-:-:S05]  /*e740*/  PLOP3.LUT P0, PT, PT, PT, PT, 0x80, 0x0 ;  /* 0x000000000000781c */ /* 0x000fca0003f0f070 */
[----:B----4-:R-:W2:Y:S02]  /*e750*/  LDS.128 R12, [R13+0x2000] ;  /* 0x002000000d0c7984 */ /* 0x010ea40000000c00 */
[----:B--2---:R-:W-:-:S13]  /*e760*/  FSETP.GEU.FTZ.AND P1, PT, R19, R12, PT ;  /* 0x0000000c1300720b */ /* 0x004fda0003f3e000 */
[----:B------:R-:W-:Y:S01]  /*e770*/  @P1 FSETP.NEU.FTZ.AND P3, PT, R19, R12, PT ;  /* 0x0000000c1300120b */ /* 0x000fe20003f7d000 */
[----:B------:R-:W-:-:S03]  /*e780*/  VIADD R12, R17, 0x1 ;  /* 0x00000001110c7836 */ /* 0x000fc60000000000 */
[----:B------:R-:W-:Y:S02]  /*e790*/  @P1 ISETP.LT.AND P0, PT, R11, R10, !P3 ;  /* 0x0000000a0b00120c */ /* 0x000fe40005f01270 */
[----:B------:R-:W-:-:S11]  /*e7a0*/  ISETP.NE.AND P1, PT, R7, 0x1, PT ;  /* 0x000000010700780c */ /* 0x000fd60003f25270 */
[----:B------:R-:W-:-:S04]  /*e7b0*/  @!P0 IMAD.MOV R12, RZ, RZ, R17 ;  /* 0x000000ffff0c8224 */ /* 0x000fc800078e0211 */
[----:B------:R-:W-:Y:S01]  /*e7c0*/  IMAD.MOV.U32 R17, RZ, RZ, R12 ;  /* 0x000000ffff117224 */ /* 0x000fe200078e000c */
[----:B------:R-:W-:Y:S06]  /*e7d0*/  @!P1 BRA `(.L_x_706) ;  /* 0x0000000000449947 */ /* 0x000fec0003800000 */
[----:B------:R-:W-:Y:S01]  /*e7e0*/  FSETP.GEU.FTZ.AND P1, PT, R19, R13, PT ;  /* 0x0000000d1300720b */ /* 0x000fe20003f3e000 */
[----:B------:R-:W-:Y:S01]  /*e7f0*/  VIADD R12, R17, 0x1 ;  /* 0x00000001110c7836 */ /* 0x000fe20000000000 */
[----:B------:R-:W-:-:S11]  /*e800*/  PLOP3.LUT P0, PT, PT, PT, PT, 0x80, 0x0 ;  /* 0x000000000000781c */ /* 0x000fd60003f0f070 */
[----:B------:R-:W-:-:S04]  /*e810*/  @P1 FSETP.NEU.FTZ.AND P3, PT, R19, R13, PT ;  /* 0x0000000d1300120b */ /* 0x000fc80003f7d000 */
[----:B------:R-:W-:Y:S02]  /*e820*/  @P1 ISETP.LE.AND P0, PT, R11, R10, !P3 ;  /* 0x0000000a0b00120c */ /* 0x000fe40005f03270 */
[----:B------:R-:W-:-:S11]  /*e830*/  ISETP.NE.AND P1, PT, R7, 0x2, PT ;  /* 0x000000020700780c */ /* 0x000fd60003f25270 */
[----:B------:R-:W-:-:S04]  /*e840*/  @!P0 IMAD.MOV R12, RZ, RZ, R17 ;  /* 0x000000ffff0c8224 */ /* 0x000fc800078e0211 */
[----:B------:R-:W-:Y:S01]  /*e850*/  IMAD.MOV.U32 R17, RZ, RZ, R12 ;  /* 0x000000ffff117224 */ /* 0x000fe200078e000c */
[----:B------:R-:W-:Y:S06]  /*e860*/  @!P1 BRA `(.L_x_706) ;  /* 0x0000000000209947 */ /* 0x000fec0003800000 */
[----:B------:R-:W-:Y:S02]  /*e870*/  FSETP.GEU.FTZ.AND P1, PT, R19, R14, PT ;  /* 0x0000000e1300720b */ /* 0x000fe40003f3e000 */
[----:B------:R-:W-:-:S11]  /*e880*/  PLOP3.LUT P0, PT, PT, PT, PT, 0x80, 0x0 ;  /* 0x000000000000781c */ /* 0x000fd60003f0f070 */
[----:B------:R-:W-:Y:S01]  /*e890*/  @P1 VIADD R10, R10, 0x2 ;  /* 0x000000020a0a1836 */ /* 0x000fe20000000000 */
[----:B------:R-:W-:-:S04]  /*e8a0*/  @P1 FSETP.NEU.FTZ.AND P3, PT, R19, R14, PT ;  /* 0x0000000e1300120b */ /* 0x000fc80003f7d000 */
[----:B------:R-:W-:Y:S01]  /*e8b0*/  @P1 ISETP.LT.AND P0, PT, R11, R10, !P3 ;  /* 0x0000000a0b00120c */ /* 0x000fe20005f01270 */
[----:B------:R-:W-:-:S12]  /*e8c0*/  VIADD R10, R17, 0x1 ;  /* 0x00000001110a7836 */ /* 0x000fd80000000000 */
[----:B------:R-:W-:-:S04]  /*e8d0*/  @!P0 IMAD.MOV R10, RZ, RZ, R17 ;  /* 0x000000ffff0a8224 */ /* 0x000fc800078e0211 */
[----:B------:R-:W-:-:S07]  /*e8e0*/  IMAD.MOV.U32 R17, RZ, RZ, R10 ;  /* 0x000000ffff117224 */ /* 0x000fce00078e000a */
.L_x_706:
[----:B0-----:R-:W-:Y:S01]  /*e8f0*/  IMAD.IADD R13, R4, 0x1, R17 ;  /* 0x00000001040d7824 */ /* 0x001fe200078e0211 */
[----:B------:R-:W-:Y:S01]  /*e900*/  ULDC UR4, c[0x0][0x238] ;  /* 0x00008e0000047ab9 */ /* 0x000fe20000000800 */
[----:B------:R-:W-:-:S03]  /*e910*/  VIADD R11, R11, 0x200 ;  /* 0x000002000b0b7836 */ /* 0x000fc60000000000 */
[----:B------:R-:W-:-:S13]  /*e920*/  ISETP.GE.AND P0, PT, R13, UR4, PT ;  /* 0x000000040d007c0c */ /* 0x000fda000bf06270 */
[----:B----4-:R-:W0:Y:S01]  /*e930*/  @!P0 S2R R15, SR_CgaCtaId ;  /* 0x00000000000f8919 */ /* 0x010e220000008800 */
[----:B------:R-:W-:Y:S01]  /*e940*/  @!P0 MOV R12, 0x400 ;  /* 0x00000400000c8802 */ /* 0x000fe20000000f00 */
[----:B------:R-:W3:Y:S04]  /*e950*/  @!P0 LDS R10, [R18] ;  /* 0x00000000120a8984 */ /* 0x000ee80000000800 */
[----:B------:R-:W-:-:S05]  /*e960*/  @!P0 VIADD R12, R12, 0x4010 ;  /* 0x000040100c0c8836 */ /* 0x000fca0000000000 */
[----:B0-----:R-:W-:-:S05]  /*e970*/  @!P0 LEA R12, R15, R12, 0x18 ;  /* 0x0000000c0f0c8211 */ /* 0x001fca00078ec0ff */
[----:B------:R-:W-:-:S05]  /*e980*/  @!P0 IMAD R13, R13, 0x4, R12 ;  /* 0x000000040d0d8824 */ /* 0x000fca00078e020c */
[----:B---3--:R0:W-:Y:S01]  /*e990*/  @!P0 STS [R13], R10 ;  /* 0x0000000a0d008388 */ /* 0x0081e20000000800 */
[----:B------:R-:W-:-:S13]  /*e9a0*/  ISETP.GE.AND P0, PT, R11, R0, PT ;  /* 0x000000000b00720c */ /* 0x000fda0003f06270 */
[----:B0-----:R-:W-:Y:S05]  /*e9b0*/  @!P0 BRA `(.L_x_707) ;  /* 0xfffffff800b88947 */ /* 0x001fea000383ffff */
.L_x_696:
[----:B------:R-:W-:Y:S05]  /*e9c0*/  BSYNC B0 ;  /* 0x0000000000007941 */ /* 0x000fea0003800000 */
.L_x_695:
[----:B------:R-:W-:Y:S06]  /*e9d0*/  BAR.SYNC.DEFER_BLOCKING 0x0 ;  /* 0x0000000000007b1d */ /* 0x000fec0000010000 */
[----:B------:R-:W-:Y:S05]  /*e9e0*/  BRA `(.L_x_708) ;  /* 0x0000004800407947 */ /* 0x000fea0003800000 */
.L_x_694:
[----:B------:R-:W-:Y:S01]  /*e9f0*/  ISETP.NE.AND P0, PT, R10, RZ, PT ;  /* 0x000000ff0a00720c */ /* 0x000fe20003f05270 */
[----:B------:R-:W-:-:S12]  /*ea00*/  BSSY B0, `(.L_x_709) ;  /* 0x0000020000007945 */ /* 0x000fd80003800000 */
[----:B------:R-:W-:Y:S05]  /*ea10*/  @P0 BRA `(.L_x_710) ;  /* 0x0000000000780947 */ /* 0x000fea0003800000 */
[C---:B------:R-:W-:Y:S01]  /*ea20*/  VIMNMX R8, R5.reuse, 0x600, !PT ;  /* 0x0000060005087848 */ /* 0x040fe20007fe0100 */
[----:B------:R-:W-:Y:S01]  /*ea30*/  BSSY B1, `(.L_x_711) ;  /* 0x0000010000017945 */ /* 0x000fe20003800000 */
[----:B------:R-:W-:Y:S02]  /*ea40*/  IMAD.MOV.U32 R11, RZ, RZ, R5 ;  /* 0x000000ffff0b7224 */ /* 0x000fe400078e0005 */
[----:B------:R-:W-:-:S04]  /*ea50*/  IADD3 R10, -R5, 0x1ff, R8 ;  /* 0x000001ff050a7810 */ /* 0x000fc80007ffe108 */
[C---:B------:R-:W-:Y:S02]  /*ea60*/  LEA.HI R8, R10.reuse, 0x1, RZ, 0x17 ;  /* 0x000000010a087811 */ /* 0x040fe400078fb8ff */
[----:B------:R-:W-:Y:S02]  /*ea70*/  ISETP.GE.U32.AND P1, PT, R10, 0x600, PT ;  /* 0x000006000a00780c */ /* 0x000fe40003f26070 */
[----:B------:R-:W-:-:S13]  /*ea80*/  LOP3.LUT P0, R8, R8, 0x3, RZ, 0xc0, !PT ;  /* 0x0000000308087812 */ /* 0x000fda000780c0ff */
[----:B------:R-:W-:Y:S05]  /*ea90*/  @!P0 BRA `(.L_x_712) ;  /* 0x0000000000248947 */ /* 0x000fea0003800000 */
[----:B------:R-:W-:Y:S02]  /*eaa0*/  IMAD R10, R5, 0x4, R6 ;  /* 0x00000004050a7824 */ /* 0x000fe400078e0206 */
[----:B------:R-:W-:Y:S02]  /*eab0*/  IMAD.MOV.U32 R11, RZ, RZ, R5 ;  /* 0x000000ffff0b7224 */ /* 0x000fe400078e0005 */
[----:B------:R-:W-:-:S07]  /*eac0*/  VIADD R10, R10, 0x8a0 ;  /* 0x000008a00a0a7836 */ /* 0x000fce0000000000 */
.L_x_713:
[----:B------:R-:W-:Y:S01]  /*ead0*/  VIADD R8, R8, 0xffffffff ;  /* 0xffffffff08087836 */ /* 0x000fe20000000000 */
[----:B------:R1:W-:Y:S01]  /*eae0*/  STS [R10], RZ ;  /* 0x000000ff0a007388 */ /* 0x0003e20000000800 */
[----:B------:R-:W-:-:S03]  /*eaf0*/  VIADD R11, R11, 0x200 ;  /* 0x000002000b0b7836 */ /* 0x000fc60000000000 */
[----:B------:R-:W-:Y:S01]  /*eb00*/  ISETP.NE.AND P0, PT, R8, RZ, PT ;  /* 0x000000ff0800720c */ /* 0x000fe20003f05270 */
[----:B-1----:R-:W-:-:S12]  /*eb10*/  VIADD R10, R10, 0x800 ;  /* 0x000008000a0a7836 */ /* 0x002fd80000000000 */
[----:B------:R-:W-:Y:S05]  /*eb20*/  @P0 BRA `(.L_x_713) ;  /* 0xfffffffc00e80947 */ /* 0x000fea000383ffff */
.L_x_712:
[----:B------:R-:W-:Y:S05]  /*eb30*/  BSYNC B1 ;  /* 0x0000000000017941 */ /* 0x000fea0003800000 */
.L_x_711:
[----:B------:R-:W-:Y:S05]  /*eb40*/  @!P1 BRA `(.L_x_710) ;  /* 0x00000000002c9947 */ /* 0x000fea0003800000 */
[C---:B------:R-:W-:Y:S02]  /*eb50*/  IMAD R8, R11.reuse, 0x4, R6 ;  /* 0x000000040b087824 */ /* 0x040fe400078e0206 */
[----:B------:R-:W-:Y:S02]  /*eb60*/  VIADD R10, R11, 0xfffff800 ;  /* 0xfffff8000b0a7836 */ /* 0x000fe40000000000 */
[----:B------:R-:W-:-:S07]  /*eb70*/  VIADD R8, R8, 0x20a0 ;  /* 0x000020a008087836 */ /* 0x000fce0000000000 */
.L_x_714:
        /* <DEDUP_REMOVED lines=8> */
.L_x_710:
[----:B------:R-:W-:Y:S05]  /*ec00*/  BSYNC B0 ;  /* 0x0000000000007941 */ /* 0x000fea0003800000 */
.L_x_709:
[----:B------:R-:W-:Y:S01]  /*ec10*/  BAR.SYNC.DEFER_BLOCKING 0x0 ;  /* 0x0000000000007b1d */ /* 0x000fe20000010000 */
[----:B------:R-:W-:Y:S01]  /*ec20*/  PLOP3.LUT P0, PT, PT, PT, UP0, 0x40, 0x0 ;  /* 0x000000000000781c */ /* 0x000fe20003f0e808 */
[----:B------:R-:W-:-:S04]  /*ec30*/  USHF.L.U32 UR5, UR5, 0xa, URZ ;  /* 0x0000000a05057899 */ /* 0x000fc8000800063f */
[----:B------:R-:W-:Y:S01]  /*ec40*/  ULOP3.LUT UR4, UR4, 0x1ffc00, UR5, 0xf8, !UPT ;  /* 0x001ffc0004047892 */ /* 0x000fe2000f8ef805 */
[----:B------:R-:W-:Y:S07]  /*ec50*/  BSSY B0, `(.L_x_715) ;  /* 0x0000112000007945 */ /* 0x000fee0003800000 */
        /* <DEDUP_REMOVED lines=12> */
[----:B------:R-:W1:Y:S01]  /*ed20*/  LDC R13, c[0x0][0x234] ;  /* 0x00008d00ff0d7b82 */ /* 0x000e620000000800 */
[----:B------:R-:W-:Y:S01]  /*ed30*/  ULDC UR5, c[0x0][0x230] ;  /* 0x00008c0000057ab9 */ /* 0x000fe20000000800 */
[----:B------:R-:W-:Y:S01]  /*ed40*/  ULDC.64 UR8, c[0x0][0x210] ;  /* 0x0000840000087ab9 */ /* 0x000fe20000000a00 */
[----:B------:R-:W-:Y:S02]  /*ed50*/  IMAD.MOV.U32 R14, RZ, RZ, R12 ;  /* 0x000000ffff0e7224 */ /* 0x000fe400078e000c */
[----:B-1----:R-:W-:Y:S02]  /*ed60*/  IMAD R10, R8, R13, RZ ;  /* 0x0000000d080a7224 */ /* 0x002fe400078e02ff */
[----:B------:R-:W-:-:S03]  /*ed70*/  IMAD.SHL.U32 R19, R13, 0x200, RZ ;  /* 0x000002000d137824 */ /* 0x000fc600078e00ff */
[----:B------:R-:W-:-:S03]  /*ed80*/  SHF.R.S32.HI R11, RZ, 0x1f, R10 ;  /* 0x0000001fff0b7819 */ /* 0x000fc6000001140a */
[----:B------:R-:W-:-:S03]  /*ed90*/  IMAD.WIDE R10, R9, UR5, R10 ;  /* 0x00000005090a7c25 */ /* 0x000fc6000f8e020a */
[----:B--2---:R-:W-:-:S04]  /*eda0*/  LEA R15, P0, R10, UR8, 0x2 ;  /* 0x000000080a0f7c11 */ /* 0x004fc8000f8010ff */
[----:B------:R-:W-:-:S09]  /*edb0*/  LEA.HI.X R13, R10, UR9, R11, 0x2, P0 ;  /* 0x000000090a0d7c11 */ /* 0x000fd200080f140b */
.L_x_723:
        /* <DEDUP_REMOVED lines=14> */
[----:B------:R-:W-:-:S05]  /*eea0*/  SEL R12, R17, R12, !P1 ;  /* 0x0000000c110c7207 */ /* 0x000fca0004800000 */
[----:B------:R-:W-:-:S05]  /*eeb0*/  IMAD.SHL.U32 R12, R12, 0x4, RZ ;  /* 0x000000040c0c7824 */ /* 0x000fca00078e00ff */
[----:B------:R-:W-:-:S05]  /*eec0*/  LOP3.LUT R13, R12, 0xffc, RZ, 0xc0, !PT ;  /* 0x00000ffc0c0d7812 */ /* 0x000fca00078ec0ff */
[----:B------:R-:W-:-:S05]  /*eed0*/  IMAD.IADD R13, R13, 0x1, R6 ;  /* 0x000000010d0d7824 */ /* 0x000fca00078e0206 */
[----:B------:R1:W-:Y:S02]  /*eee0*/  ATOMS.POPC.INC.32 RZ, [R13+URZ+0x8a0] ;  /* 0x0008a0000dff7f8c */ /* 0x0003e4000d80003f */
.L_x_722:
[----:B------:R-:W-:Y:S05]  /*eef0*/  BSYNC B3 ;  /* 0x0000000000037941 */ /* 0x000fea0003800000 */
.L_x_721:
[----:B-1----:R-:W-:Y:S02]  /*ef00*/  IMAD.MOV.U32 R13, RZ, RZ, R11 ;  /* 0x000000ffff0d7224 */ /* 0x002fe400078e000b */
[----:B------:R-:W-:Y:S01]  /*ef10*/  VIADD R8, R8, 0x200 ;  /* 0x0000020008087836 */ /* 0x000fe20000000000 */
[----:B------:R-:W-:Y:S06]  /*ef20*/  @P2 BRA `(.L_x_723) ;  /* 0xfffffffc00a42947 */ /* 0x000fec000383ffff */
.L_x_720:
[----:B------:R-:W-:Y:S05]  /*ef30*/  BSYNC B2 ;  /* 0x0000000000027941 */ /* 0x000fea0003800000 */
.L_x_719:
        /* <DEDUP_REMOVED lines=10> */
.L_x_732:
[----:B0--3--:R-:W3:Y:S01]  /*efe0*/  LDG.E R23, desc[UR6][R16.64] ;  /* 0x0000000610177981 */ /* 0x009ee2000c1e1900 */
[----:B--2---:R-:W-:-:S05]  /*eff0*/  IMAD.WIDE R18, R13, 0x4, R16 ;  /* 0x000000040d127825 */ /* 0x004fca00078e0210 */
[----:B------:R-:W2:Y:S01]  /*f000*/  LDG.E R22, desc[UR6][R18.64] ;  /* 0x0000000612167981 */ /* 0x000ea2000c1e1900 */
[----:B-1----:R-:W-:-:S04]  /*f010*/  IMAD.WIDE R14, R13, 0x4, R18 ;  /* 0x000000040d0e7825 */ /* 0x002fc800078e0212 */
[----:B------:R-:W-:Y:S02]  /*f020*/  IMAD.WIDE R10, R13, 0x4, R14 ;  /* 0x000000040d0a7825 */ /* 0x000fe400078e020e */
[----:B------:R-:W4:Y:S04]  /*f030*/  LDG.E R14, desc[UR6][R14.64] ;  /* 0x000000060e0e7981 */ /* 0x000f28000c1e1900 */
[----:B------:R-:W5:Y:S01]  /*f040*/  LDG.E R12, desc[UR6][R10.64] ;  /* 0x000000060a0c7981 */ /* 0x000f62000c1e1900 */
[----:B------:R-:W-:Y:S01]  /*f050*/  BSSY B2, `(.L_x_724) ;  /* 0x0000019000027945 */ /* 0x000fe20003800000 */
[C---:B---3--:R-:W-:Y:S02]  /*f060*/  ISETP.GE.AND P6, PT, R23.reuse, RZ, PT ;  /* 0x000000ff1700720c */ /* 0x048fe40003fc6270 */
[----:B------:R-:W-:-:S04]  /*f070*/  LOP3.LUT R20, R23, 0x7ffffc00, RZ, 0xc, !PT ;  /* 0x7ffffc0017147812 */ /* 0x000fc800078e0cff */
[----:B------:R-:W-:-:S04]  /*f080*/  SEL R20, R23, R20, !P6 ;  /* 0x0000001417147207 */ /* 0x000fc80007000000 */
[----:B------:R-:W-:-:S04]  /*f090*/  LOP3.LUT R20, R20, 0xfffffc00, RZ, 0xc0, !PT ;  /* 0xfffffc0014147812 */ /* 0x000fc800078ec0ff */
[----:B------:R-:W-:Y:S02]  /*f0a0*/  ISETP.NE.AND P5, PT, R20, UR4, PT ;  /* 0x0000000414007c0c */ /* 0x000fe4000bfa5270 */
[C---:B--2---:R-:W-:Y:S02]  /*f0b0*/  ISETP.GE.AND P0, PT, R22.reuse, RZ, PT ;  /* 0x000000ff1600720c */ /* 0x044fe40003f06270 */
[----:B------:R-:W-:Y:S02]  /*f0c0*/  LOP3.LUT R21, R22, 0x7ffffc00, RZ, 0xc, !PT ;  /* 0x7ffffc0016157812 */ /* 0x000fe400078e0cff */
[C---:B----4-:R-:W-:Y:S02]  /*f0d0*/  ISETP.GE.AND P1, PT, R14.reuse, RZ, PT ;  /* 0x000000ff0e00720c */ /* 0x050fe40003f26270 */
[----:B------:R-:W-:Y:S02]  /*f0e0*/  LOP3.LUT R17, R14, 0x7ffffc00, RZ, 0xc, !PT ;  /* 0x7ffffc000e117812 */ /* 0x000fe400078e0cff */
[----:B-----5:R-:W-:-:S02]  /*f0f0*/  ISETP.GE.AND P2, PT, R12, RZ, PT ;  /* 0x000000ff0c00720c */ /* 0x020fc40003f46270 */
[----:B------:R-:W-:Y:S02]  /*f100*/  LOP3.LUT R15, R12, 0x7ffffc00, RZ, 0xc, !PT ;  /* 0x7ffffc000c0f7812 */ /* 0x000fe400078e0cff */
[----:B------:R-:W-:Y:S02]  /*f110*/  SEL R21, R22, R21, !P0 ;  /* 0x0000001516157207 */ /* 0x000fe40004000000 */
[----:B------:R-:W-:Y:S02]  /*f120*/  SEL R17, R14, R17, !P1 ;  /* 0x000000110e117207 */ /* 0x000fe40004800000 */
[----:B------:R-:W-:Y:S02]  /*f130*/  SEL R15, R12, R15, !P2 ;  /* 0x0000000f0c0f7207 */ /* 0x000fe40005000000 */
[----:B------:R-:W-:Y:S02]  /*f140*/  LOP3.LUT R21, R21, 0xfffffc00, RZ, 0xc0, !PT ;  /* 0xfffffc0015157812 */ /* 0x000fe400078ec0ff */
[----:B------:R-:W-:-:S02]  /*f150*/  LOP3.LUT R17, R17, 0xfffffc00, RZ, 0xc0, !PT ;  /* 0xfffffc0011117812 */ /* 0x000fc400078ec0ff */
        /* <DEDUP_REMOVED lines=8> */
.L_x_725:
[----:B------:R-:W-:Y:S05]  /*f1e0*/  BSYNC B2 ;  /* 0x0000000000027941 */ /* 0x000fea0003800000 */
.L_x_724:
[----:B------:R-:W-:Y:S01]  /*f1f0*/  ISETP.NE.AND P6, PT, R21, UR4, PT ;  /* 0x0000000415007c0c */ /* 0x000fe2000bfc5270 */
[----:B------:R-:W-:Y:S01]  /*f200*/  BSSY B2, `(.L_x_726) ;  /* 0x000000b000027945 */ /* 0x000fe20003800000 */
[----:B------:R-:W-:-:S04]  /*f210*/  ISETP.NE.AND P5, PT, R17, UR4, PT ;  /* 0x0000000411007c0c */ /* 0x000fc8000bfa5270 */
[----:B------:R-:W-:Y:S02]  /*f220*/  P2R R17, PR, RZ, 0x20 ;  /* 0x00000020ff117803 */ /* 0x000fe40000000000 */
[----:B------:R-:W-:-:S05]  /*f230*/  ISETP.NE.AND P5, PT, R16, UR4, PT ;  /* 0x0000000410007c0c */ /* 0x000fca000bfa5270 */
[----:B------:R-:W-:Y:S08]  /*f240*/  @P6 BRA `(.L_x_727) ;  /* 0x0000000000186947 */ /* 0x000ff00003800000 */
[----:B0-----:R-:W-:-:S04]  /*f250*/  LOP3.LUT R15, RZ, R22, RZ, 0x33, !PT ;  /* 0x00000016ff0f7212 */ /* 0x001fc800078e33ff */
[----:B------:R-:W-:-:S05]  /*f260*/  SEL R15, R22, R15, !P0 ;  /* 0x0000000f160f7207 */ /* 0x000fca0004000000 */
[----:B------:R-:W-:-:S05]  /*f270*/  IMAD.SHL.U32 R15, R15, 0x4, RZ ;  /* 0x000000040f0f7824 */ /* 0x000fca00078e00ff */
[----:B------:R-:W-:-:S05]  /*f280*/  LOP3.LUT R15, R15, 0xffc, RZ, 0xc0, !PT ;  /* 0x00000ffc0f0f7812 */ /* 0x000fca00078ec0ff */
[----:B------:R-:W-:-:S05]  /*f290*/  IMAD.IADD R15, R15, 0x1, R6 ;  /* 0x000000010f0f7824 */ /* 0x000fca00078e0206 */
[----:B------:R1:W-:Y:S02]  /*f2a0*/  ATOMS.POPC.INC.32 RZ, [R15+URZ+0x8a0] ;  /* 0x0008a0000fff7f8c */ /* 0x0003e4000d80003f */
.L_x_727:
[----:B------:R-:W-:Y:S05]  /*f2b0*/  BSYNC B2 ;  /* 0x0000000000027941 */ /* 0x000fea0003800000 */
.L_x_726:
[----:B------:R-:W-:Y:S01]  /*f2c0*/  ISETP.NE.AND P0, PT, R17, RZ, PT ;  /* 0x000000ff1100720c */ /* 0x000fe20003f05270 */
[----:B------:R-:W-:-:S12]  /*f2d0*/  BSSY B2, `(.L_x_728) ;  /* 0x0000008000027945 */ /* 0x000fd80003800000 */
[----:B------:R-:W-:Y:S05]  /*f2e0*/  @P0 BRA `(.L_x_729) ;  /* 0x0000000000180947 */ /* 0x000fea0003800000 */
[----:B01----:R-:W-:-:S04]  /*f2f0*/  LOP3.LUT R15, RZ, R14, RZ, 0x33, !PT ;  /* 0x0000000eff0f7212 */ /* 0x003fc800078e33ff */
[----:B------:R-:W-:-:S05]  /*f300*/  SEL R14, R14, R15, !P1 ;  /* 0x0000000f0e0e7207 */ /* 0x000fca0004800000 */
[----:B------:R-:W-:-:S05]  /*f310*/  IMAD.SHL.U32 R14, R14, 0x4, RZ ;  /* 0x000000040e0e7824 */ /* 0x000fca00078e00ff */
[----:B------:R-:W-:-:S05]  /*f320*/  LOP3.LUT R15, R14, 0xffc, RZ, 0xc0, !PT ;  /* 0x00000ffc0e0f7812 */ /* 0x000fca00078ec0ff */
[----:B------:R-:W-:-:S05]  /*f330*/  IMAD.IADD R15, R15, 0x1, R6 ;  /* 0x000000010f0f7824 */ /* 0x000fca00078e0206 */
[----:B------:R2:W-:Y:S02]  /*f340*/  ATOMS.POPC.INC.32 RZ, [R15+URZ+0x8a0] ;  /* 0x0008a0000fff7f8c */ /* 0x0005e4000d80003f */
.L_x_729:
[----:B------:R-:W-:Y:S05]  /*f350*/  BSYNC B2 ;  /* 0x0000000000027941 */ /* 0x000fea0003800000 */
.L_x_728:
[----:B------:R-:W-:Y:S04]  /*f360*/  BSSY B2, `(.L_x_730) ;  /* 0x0000008000027945 */ /* 0x000fe80003800000 */
[----:B------:R-:W-:Y:S05]  /*f370*/  @P5 BRA `(.L_x_731) ;  /* 0x0000000000185947 */ /* 0x000fea0003800000 */
[----:B012---:R-:W-:-:S04]  /*f380*/  LOP3.LUT R15, RZ, R12, RZ, 0x33, !PT ;  /* 0x0000000cff0f7212 */ /* 0x007fc800078e33ff */
[----:B------:R-:W-:-:S05]  /*f390*/  SEL R12, R12, R15, !P2 ;  /* 0x0000000f0c0c7207 */ /* 0x000fca0005000000 */
[----:B------:R-:W-:-:S05]  /*f3a0*/  IMAD.SHL.U32 R12, R12, 0x4, RZ ;  /* 0x000000040c0c7824 */ /* 0x000fca00078e00ff */
[----:B------:R-:W-:-:S05]  /*f3b0*/  LOP3.LUT R15, R12, 0xffc, RZ, 0xc0, !PT ;  /* 0x00000ffc0c0f7812 */ /* 0x000fca00078ec0ff */
[----:B------:R-:W-:-:S05]  /*f3c0*/  IMAD.IADD R15, R15, 0x1, R6 ;  /* 0x000000010f0f7824 */ /* 0x000fca00078e0206 */
[----:B------:R3:W-:Y:S02]  /*f3d0*/  ATOMS.POPC.INC.32 RZ, [R15+URZ+0x8a0] ;  /* 0x0008a0000fff7f8c */ /* 0x0007e4000d80003f */
.L_x_731:
[----:B------:R-:W-:Y:S05]  /*f3e0*/  BSYNC B2 ;  /* 0x0000000000027941 */ /* 0x000fea0003800000 */
.L_x_730:
[----:B------:R-:W-:Y:S02]  /*f3f0*/  VIADD R8, R8, 0x800 ;  /* 0x0000080008087836 */ /* 0x000fe40000000000 */
[----:B------:R-:W-:-:S03]  /*f400*/  IMAD.WIDE R10, R13, 0x4, R10 ;  /* 0x000000040d0a7825 */ /* 0x000fc600078e020a */
[----:B------:R-:W-:Y:S01]  /*f410*/  ISETP.GE.AND P0, PT, R8, R7, PT ;  /* 0x000000070800720c */ /* 0x000fe20003f06270 */
[----:B------:R-:W-:Y:S02]  /*f420*/  IMAD.MOV.U32 R16, RZ, RZ, R10 ;  /* 0x000000ffff107224 */ /* 0x000fe400078e000a */
[----:B------:R-:W-:-:S10]  /*f430*/  IMAD.MOV.U32 R17, RZ, RZ, R11 ;  /* 0x000000ffff117224 */ /* 0x000fd400078e000b */
[----:B------:R-:W-:Y:S05]  /*f440*/  @!P0 BRA `(.L_x_732) ;  /* 0xfffffff800e48947 */ /* 0x000fea000383ffff */
.L_x_718:
[----:B------:R-:W-:Y:S05]  /*f450*/  BSYNC B1 ;  /* 0x0000000000017941 */ /* 0x000fea0003800000 */
.L_x_717:
[----:B------:R-:W-:Y:S05]  /*f460*/  BRA `(.L_x_733) ;  /* 0x0000000800407947 */ /* 0x000fea0003800000 */
.L_x_716:
[----:B------:R-:W1:Y:S01]  /*f470*/  LDC R19, c[0x0][0x210] ;  /* 0x00008400ff137b82 */ /* 0x000e620000000800 */
        /* <DEDUP_REMOVED lines=19> */
[----:B--2---:R-:W-:-:S04]  /*f5b0*/  SHF.R.S32.HI R18, RZ, 0x2, R13 ;  /* 0x00000002ff127819 */ /* 0x004fc8000001140d */
        /* <DEDUP_REMOVED lines=8> */
.L_x_744:
[----:B------:R-:W-:Y:S02]  /*f640*/  SHF.R.S64 R12, RZ, 0x1c, R21 ;  /* 0x0000001cff0c7819 */ /* 0x000fe40000001015 */
[----:B------:R-:W-:Y:S02]  /*f650*/  P2R R26, PR, RZ, 0x8 ;  /* 0x00000008ff1a7803 */ /* 0x000fe40000000000 */
[----:B------:R-:W-:-:S04]  /*f660*/  IADD3 R12, P0, R12, R19, RZ ;  /* 0x000000130c0c7210 */ /* 0x000fc80007f1e0ff */
[----:B-12---:R-:W-:-:S06]  /*f670*/  LEA.HI.X.SX32 R13, R21, R20, 0x4, P0 ;  /* 0x00000014150d7211 */ /* 0x006fcc00000f26ff */
[----:B---3--:R-:W2:Y:S01]  /*f680*/  LDG.E.128 R12, desc[UR6][R12.64] ;  /* 0x000000060c0c7981 */ /* 0x008ea2000c1e1d00 */
[----:B------:R-:W-:Y:S01]  /*f690*/  BSSY B2, `(.L_x_736) ;  /* 0x000001c000027945 */ /* 0x000fe20003800000 */
[C---:B--2---:R-:W-:Y:S02]  /*f6a0*/  ISETP.GE.AND P5, PT, R12.reuse, RZ, PT ;  /* 0x000000ff0c00720c */ /* 0x044fe40003fa6270 */
[C---:B0-----:R-:W-:Y:S02]  /*f6b0*/  LOP3.LUT R23, R12.reuse, 0x7ffffc00, RZ, 0xc, !PT ;  /* 0x7ffffc000c177812 */ /* 0x041fe400078e0cff */
[C---:B------:R-:W-:Y:S02]  /*f6c0*/  ISETP.GE.AND P2, PT, R13.reuse, RZ, PT ;  /* 0x000000ff0d00720c */ /* 0x040fe40003f46270 */
[----:B------:R-:W-:Y:S02]  /*f6d0*/  SEL R23, R12, R23, !P5 ;  /* 0x000000170c177207 */ /* 0x000fe40006800000 */
[----:B------:R-:W-:-:S02]  /*f6e0*/  LOP3.LUT R22, R13, 0x7ffffc00, RZ, 0xc, !PT ;  /* 0x7ffffc000d167812 */ /* 0x000fc400078e0cff */
[----:B------:R-:W-:Y:S02]  /*f6f0*/  LOP3.LUT R23, R23, 0xfffffc00, RZ, 0xc0, !PT ;  /* 0xfffffc0017177812 */ /* 0x000fe400078ec0ff */
[----:B------:R-:W-:Y:S02]  /*f700*/  SEL R22, R13, R22, !P2 ;  /* 0x000000160d167207 */ /* 0x000fe40005000000 */
[----:B------:R-:W-:Y:S02]  /*f710*/  ISETP.NE.AND P6, PT, R23, UR4, PT ;  /* 0x0000000417007c0c */ /* 0x000fe4000bfc5270 */
[----:B------:R-:W-:Y:S02]  /*f720*/  LOP3.LUT R22, R22, 0xfffffc00, RZ, 0xc0, !PT ;  /* 0xfffffc0016167812 */ /* 0x000fe400078ec0ff */
[----:B------:R-:W-:Y:S02]  /*f730*/  ISETP.GE.AND P1, PT, R14, RZ, PT ;  /* 0x000000ff0e00720c */ /* 0x000fe40003f26270 */
[----:B------:R-:W-:-:S02]  /*f740*/  ISETP.GE.AND P0, PT, R15, RZ, PT ;  /* 0x000000ff0f00720c */ /* 0x000fc40003f06270 */
[----:B------:R-:W-:Y:S02]  /*f750*/  LOP3.LUT R25, R14, 0x7ffffc00, RZ, 0xc, !PT ;  /* 0x7ffffc000e197812 */ /* 0x000fe400078e0cff */
[C---:B------:R-:W-:Y:S02]  /*f760*/  LOP3.LUT R24, R15.reuse, 0x7ffffc00, RZ, 0xc, !PT ;  /* 0x7ffffc000f187812 */ /* 0x040fe400078e0cff */
[----:B------:R-:W-:Y:S02]  /*f770*/  ISETP.NE.AND P3, PT, R22, UR4, PT ;  /* 0x0000000416007c0c */ /* 0x000fe4000bf65270 */
[----:B------:R-:W-:Y:S02]  /*f780*/  SEL R25, R14, R25, !P1 ;  /* 0x000000190e197207 */ /* 0x000fe40004800000 */
[----:B------:R-:W-:Y:S02]  /*f790*/  SEL R24, R15, R24, !P0 ;  /* 0x000000180f187207 */ /* 0x000fe40004000000 */
[----:B------:R-:W-:-:S02]  /*f7a0*/  P2R R22, PR, RZ, 0x8 ;  /* 0x00000008ff167803 */ /* 0x000fc40000000000 */
[----:B------:R-:W-:Y:S02]  /*f7b0*/  LOP3.LUT R25, R25, 0xfffffc00, RZ, 0xc0, !PT ;  /* 0xfffffc0019197812 */ /* 0x000fe400078ec0ff */
[----:B------:R-:W-:Y:S02]  /*f7c0*/  LOP3.LUT R24, R24, 0xfffffc00, RZ, 0xc0, !PT ;  /* 0xfffffc0018187812 */ /* 0x000fe400078ec0ff */
[----:B------:R-:W-:Y:S01]  /*f7d0*/  ISETP.NE.AND P3, PT, R26, RZ, PT ;  /* 0x000000ff1a00720c */ /* 0x000fe20003f65270 */
[----:B------:R-:W-:-:S12]  /*f7e0*/  @P6 BRA `(.L_x_737) ;  /* 0x0000000000186947 */ /* 0x000fd80003800000 */
[----:B------:R-:W-:-:S04]  /*f7f0*/  LOP3.LUT R23, RZ, R12, RZ, 0x33, !PT ;  /* 0x0000000cff177212 */ /* 0x000fc800078e33ff */
[----:B------:R-:W-:-:S05]  /*f800*/  SEL R12, R12, R23, !P5 ;  /* 0x000000170c0c7207 */ /* 0x000fca0006800000 */
[----:B------:R-:W-:-:S05]  /*f810*/  IMAD.SHL.U32 R12, R12, 0x4, RZ ;  /* 0x000000040c0c7824 */ /* 0x000fca00078e00ff */
[----:B------:R-:W-:-:S05]  /*f820*/  LOP3.LUT R23, R12, 0xffc, RZ, 0xc0, !PT ;  /* 0x00000ffc0c177812 */ /* 0x000fca00078ec0ff */
[----:B------:R-:W-:-:S05]  /*f830*/  IMAD.IADD R23, R23, 0x1, R6 ;  /* 0x0000000117177824 */ /* 0x000fca00078e0206 */
[----:B------:R0:W-:Y:S02]  /*f840*/  ATOMS.POPC.INC.32 RZ, [R23+URZ+0x8a0] ;  /* 0x0008a00017ff7f8c */ /* 0x0001e4000d80003f */
.L_x_737:
[----:B------:R-:W-:Y:S05]  /*f850*/  BSYNC B2 ;  /* 0x0000000000027941 */ /* 0x000fea0003800000 */
.L_x_736:
[----:B------:R-:W-:Y:S01]  /*f860*/  ISETP.NE.AND P6, PT, R22, RZ, PT ;  /* 0x000000ff1600720c */ /* 0x000fe20003fc5270 */
[----:B------:R-:W-:Y:S01]  /*f870*/  BSSY B2, `(.L_x_738) ;  /* 0x000000b000027945 */ /* 0x000fe20003800000 */
[----:B------:R-:W-:-:S04]  /*f880*/  ISETP.NE.AND P5, PT, R25, UR4, PT ;  /* 0x0000000419007c0c */ /* 0x000fc8000bfa5270 */
[----:B------:R-:W-:Y:S02]  /*f890*/  P2R R22, PR, RZ, 0x20 ;  /* 0x00000020ff167803 */ /* 0x000fe40000000000 */
[----:B------:R-:W-:-:S05]  /*f8a0*/  ISETP.NE.AND P5, PT, R24, UR4, PT ;  /* 0x0000000418007c0c */ /* 0x000fca000bfa5270 */
[----:B------:R-:W-:Y:S08]  /*f8b0*/  @P6 BRA `(.L_x_739) ;  /* 0x0000000000186947 */ /* 0x000ff00003800000 */
[----:B------:R-:W-:-:S04]  /*f8c0*/  LOP3.LUT R12, RZ, R13, RZ, 0x33, !PT ;  /* 0x0000000dff0c7212 */ /* 0x000fc800078e33ff */
[----:B------:R-:W-:-:S05]  /*f8d0*/  SEL R13, R13, R12, !P2 ;  /* 0x0000000c0d0d7207 */ /* 0x000fca0005000000 */
[----:B------:R-:W-:-:S05]  /*f8e0*/  IMAD.SHL.U32 R13, R13, 0x4, RZ ;  /* 0x000000040d0d7824 */ /* 0x000fca00078e00ff */
[----:B------:R-:W-:-:S05]  /*f8f0*/  LOP3.LUT R13, R13, 0xffc, RZ, 0xc0, !PT ;  /* 0x00000ffc0d0d7812 */ /* 0x000fca00078ec0ff */
[----:B------:R-:W-:-:S05]  /*f900*/  IMAD.IADD R13, R13, 0x1, R6 ;  /* 0x000000010d0d7824 */ /* 0x000fca00078e0206 */
[----:B------:R1:W-:Y:S02]  /*f910*/  ATOMS.POPC.INC.32 RZ, [R13+URZ+0x8a0] ;  /* 0x0008a0000dff7f8c */ /* 0x0003e4000d80003f */
.L_x_739:
[----:B------:R-:W-:Y:S05]  /*f920*/  BSYNC B2 ;  /* 0x0000000000027941 */ /* 0x000fea0003800000 */
.L_x_738:
[----:B------:R-:W-:Y:S01]  /*f930*/  ISETP.NE.AND P2, PT, R22, RZ, PT ;  /* 0x000000ff1600720c */ /* 0x000fe20003f45270 */
[----:B------:R-:W-:-:S12]  /*f940*/  BSSY B2, `(.L_x_740) ;  /* 0x0000008000027945 */ /* 0x000fd80003800000 */
[----:B------:R-:W-:Y:S05]  /*f950*/  @P2 BRA `(.L_x_741) ;  /* 0x0000000000182947 */ /* 0x000fea0003800000 */
[----:B-1----:R-:W-:-:S04]  /*f960*/  LOP3.LUT R13, RZ, R14, RZ, 0x33, !PT ;  /* 0x0000000eff0d7212 */ /* 0x002fc800078e33ff */
[----:B------:R-:W-:-:S05]  /*f970*/  SEL R14, R14, R13, !P1 ;  /* 0x0000000d0e0e7207 */ /* 0x000fca0004800000 */
[----:B------:R-:W-:-:S05]  /*f980*/  IMAD.SHL.U32 R14, R14, 0x4, RZ ;  /* 0x000000040e0e7824 */ /* 0x000fca00078e00ff */
[----:B------:R-:W-:-:S05]  /*f990*/  LOP3.LUT R13, R14, 0xffc, RZ, 0xc0, !PT ;  /* 0x00000ffc0e0d7812 */ /* 0x000fca00078ec0ff */
[----:B------:R-:W-:-:S05]  /*f9a0*/  IMAD.IADD R13, R13, 0x1, R6 ;  /* 0x000000010d0d7824 */ /* 0x000fca00078e0206 */
[----:B------:R2:W-:Y:S02]  /*f9b0*/  ATOMS.POPC.INC.32 RZ, [R13+URZ+0x8a0] ;  /* 0x0008a0000dff7f8c */ /* 0x0005e4000d80003f */
.L_x_741:
[----:B------:R-:W-:Y:S05]  /*f9c0*/  BSYNC B2 ;  /* 0x0000000000027941 */ /* 0x000fea0003800000 */
.L_x_740:
        /* <DEDUP_REMOVED lines=8> */
.L_x_743:
[----:B------:R-:W-:Y:S05]  /*fa50*/  BSYNC B2 ;  /* 0x0000000000027941 */ /* 0x000fea0003800000 */
.L_x_742:
[----:B------:R-:W-:-:S05]  /*fa60*/  VIADD R21, R21, 0x200 ;  /* 0x0000020015157836 */ /* 0x000fca0000000000 */
[----:B------:R-:W-:-:S13]  /*fa70*/  ISETP.GT.AND P0, PT, R18, R21, PT ;  /* 0x000000151200720c */ /* 0x000fda0003f04270 */
[----:B------:R-:W-:Y:S05]  /*fa80*/  @P0 BRA `(.L_x_744) ;  /* 0xfffffff800ec0947 */ /* 0x000fea000383ffff */
.L_x_735:
[----:B------:R-:W-:Y:S05]  /*fa90*/  BSYNC B1 ;  /* 0x0000000000017941 */ /* 0x000fea0003800000 */
.L_x_734:
        /* <DEDUP_REMOVED lines=20> */
[----:B------:R-:W-:-:S05]  /*fbe0*/  SEL R8, R13, R8, !P2 ;  /* 0x000000080d087207 */ /* 0x000fca0005000000 */
[----:B------:R-:W-:-:S05]  /*fbf0*/  IMAD.SHL.U32 R8, R8, 0x4, RZ ;  /* 0x0000000408087824 */ /* 0x000fca00078e00ff */
[----:B------:R-:W-:-:S05]  /*fc00*/  LOP3.LUT R13, R8, 0xffc, RZ, 0xc0, !PT ;  /* 0x00000ffc080d7812 */ /* 0x000fca00078ec0ff */
[----:B------:R-:W-:-:S05]  /*fc10*/  IMAD.IADD R13, R13, 0x1, R6 ;  /* 0x000000010d0d7824 */ /* 0x000fca00078e0206 */
[----:B------:R1:W-:Y:S02]  /*fc20*/  ATOMS.POPC.INC.32 RZ, [R13+URZ+0x8a0] ;  /* 0x0008a0000dff7f8c */ /* 0x0003e4000d80003f */
.L_x_746:
[----:B------:R-:W-:Y:S05]  /*fc30*/  BSYNC B1 ;  /* 0x0000000000017941 */ /* 0x000fea0003800000 */
.L_x_745:
        /* <DEDUP_REMOVED lines=19> */
.L_x_733:
[----:B------:R-:W-:Y:S05]  /*fd70*/  BSYNC B0 ;  /* 0x0000000000007941 */ /* 0x000fea0003800000 */
.L_x_715:
[----:B------:R-:W5:Y:S08]  /*fd80*/  S2UR UR8, SR_CgaCtaId ;  /* 0x00000000000879c3 */ /* 0x000f700000008800 */
[----:B------:R-:W-:Y:S01]  /*fd90*/  BAR.SYNC.DEFER_BLOCKING 0x0 ;  /* 0x0000000000007b1d */ /* 0x000fe20000010000 */
[----:B------:R-:W-:-:S05]  /*fda0*/  IMAD.MOV.U32 R14, RZ, RZ, RZ ;  /* 0x000000ffff0e7224 */ /* 0x000fca00078e00ff */
[----:B------:R-:W-:Y:S01]  /*fdb0*/  UMOV UR5, 0x400 ;  /* 0x0000040000057882 */ /* 0x000fe20000000000 */
[----:B------:R-:W-:Y:S01]  /*fdc0*/  ULDC UR9, c[0x0][0x238] ;  /* 0x00008e0000097ab9 */ /* 0x000fe20000000800 */
[----:B-----5:R-:W-:-:S06]  /*fdd0*/  ULEA UR5, UR8, UR5, 0x18 ;  /* 0x0000000508057291 */ /* 0x020fcc000f8ec03f */
[----:B------:R-:W-:-:S05]  /*fde0*/  IMAD.U32 R17, RZ, RZ, UR5 ;  /* 0x00000005ff117e24 */ /* 0x000fca000f8e00ff */
[----:B------:R0:W0:Y:S02]  /*fdf0*/  LDS R10, [R17+0x4008] ;  /* 0x00400800110a7984 */ /* 0x0000240000000800 */
.L_x_751:
[----:B0-----:R-:W-:Y:S01]  /*fe00*/  IMAD R16, R14, 0x200, R5 ;  /* 0x000002000e107824 */ /* 0x001fe200078e0205 */
[----:B------:R-:W-:Y:S05]  /*fe10*/  WARPSYNC.ALL ;  /* 0x0000000000007948 */ /* 0x000fea0003800000 */
[----:B0123--:R-:W-:-:S05]  /*fe20*/  IMAD R15, R16, 0x4, R17 ;  /* 0x00000004100f7824 */ /* 0x00ffca00078e0211 */
[----:B----4-:R-:W0:Y:S01]  /*fe30*/  LDS R11, [R15+0x8a0] ;  /* 0x0008a0000f0b7984 */ /* 0x010e220000000800 */
[----:B------:R-:W-:Y:S06]  /*fe40*/  BAR.SYNC.DEFER_BLOCKING 0x0 ;  /* 0x0000000000007b1d */ /* 0x000fec0000010000 */
[----:B0-----:R0:W-:Y:S02]  /*fe50*/  STS [R4+0x10], R11 ;  /* 0x0000100b04007388 */ /* 0x0011e40000000800 */
[----:B------:R-:W-:Y:S06]  /*fe60*/  BAR.SYNC.DEFER_BLOCKING 0x0 ;  /* 0x0000000000007b1d */ /* 0x000fec0000010000 */
[----:B------:R-:W-:Y:S05]  /*fe70*/  @P3 BRA `(.L_x_747) ;  /* 0x0000000400283947 */ /* 0x000fea0003800000 */
[----:B------:R-:W-:Y:S01]  /*fe80*/  LDS R28, [R0+0x14] ;  /* 0x00001400001c7984 */ /* 0x000fe20000000800 */
[----:B------:R-:W-:-:S03]  /*fe90*/  UMOV UR5, 0xffffffff ;  /* 0xffffffff00057882 */ /* 0x000fc60000000000 */
[----:B------:R-:W-:Y:S04]  /*fea0*/  LDS R29, [R0+0x10] ;  /* 0x00001000001d7984 */ /* 0x000fe80000000800 */
[----:B------:R-:W1:Y:S04]  /*feb0*/  LDS R30, [R0+0x18] ;  /* 0x00001800001e7984 */ /* 0x000e680000000800 */
[----:B------:R-:W-:Y:S04]  /*fec0*/  LDS R32, [R0+0x1c] ;  /* 0x00001c0000207984 */ /* 0x000fe80000000800 */
[----:B------:R-:W2:Y:S04]  /*fed0*/  LDS R27, [R0+0x20] ;  /* 0x00002000001b7984 */ /* 0x000ea80000000800 */
[----:B------:R-:W-:Y:S04]  /*fee0*/  LDS R17, [R0+0x24] ;  /* 0x0000240000117984 */ /* 0x000fe80000000800 */
[----:B------:R-:W3:Y:S04]  /*fef0*/  LDS R18, [R0+0x28] ;  /* 0x0000280000127984 */ /* 0x000ee80000000800 */
[----:B------:R-:W-:Y:S04]  /*ff00*/  LDS R19, [R0+0x2c] ;  /* 0x00002c0000137984 */ /* 0x000fe80000000800 */
[----:B------:R-:W4:Y:S04]  /*ff10*/  LDS R20, [R0+0x30] ;  /* 0x0000300000147984 */ /* 0x000f280000000800 */
[----:B------:R-:W-:Y:S04]  /*ff20*/  LDS R21, [R0+0x34] ;  /* 0x0000340000157984 */ /* 0x000fe80000000800 */
[----:B------:R-:W5:Y:S04]  /*ff30*/  LDS R22, [R0+0x38] ;  /* 0x0000380000167984 */ /* 0x000f680000000800 */
[----:B------:R-:W-:Y:S04]  /*ff40*/  LDS R23, [R0+0x3c] ;  /* 0x00003c0000177984 */ /* 0x000fe80000000800 */
[----:B------:R-:W5:Y:S01]  /*ff50*/  LDS R24, [R0+0x40] ;  /* 0x0000400000187984 */ /* 0x000f620000000800 */
[----:B-1----:R-:W-:-:S03]  /*ff60*/  IADD3 R6, R30, R28, R29 ;  /* 0x0000001c1e067210 */ /* 0x002fc60007ffe01d */
[----:B------:R-:W-:Y:S04]  /*ff70*/  LDS R25, [R0+0x44] ;  /* 0x0000440000197984 */ /* 0x000fe80000000800 */
[----:B------:R-:W1:Y:S01]  /*ff80*/  LDS R26, [R0+0x48] ;  /* 0x00004800001a7984 */ /* 0x000e620000000800 */
[----:B--2---:R-:W-:-:S03]  /*ff90*/  IADD3 R6, R27, R6, R32 ;  /* 0x000000061b067210 */ /* 0x004fc60007ffe020 */
[----:B0-----:R-:W0:Y:S01]  /*ffa0*/  LDS R11, [R0+0x4c] ;  /* 0x00004c00000b7984 */ /* 0x001e220000000800 */
[----:B---3--:R-:W-:-:S04]  /*ffb0*/  IADD3 R6, R18, R6, R17 ;  /* 0x0000000612067210 */ /* 0x008fc80007ffe011 */
[----:B----4-:R-:W-:-:S04]  /*ffc0*/  IADD3 R6, R20, R6, R19 ;  /* 0x0000000614067210 */ /* 0x010fc80007ffe013 */
[----:B-----5:R-:W-:-:S04]  /*ffd0*/  IADD3 R6, R22, R6, R21 ;  /* 0x0000000616067210 */ /* 0x020fc80007ffe015 */
[----:B------:R-:W-:-:S04]  /*ffe0*/  IADD3 R6, R24, R6, R23 ;  /* 0x0000000618067210 */ /* 0x000fc80007ffe017 */
[----:B-1----:R-:W-:-:S05]  /*fff0*/  IADD3 R6, R26, R6, R25 ;  /* 0x000000061a067210 */ /* 0x002fca0007ffe019 */
        /* <DEDUP_REMOVED lines=11> */
.L_x_845:
        /* <DEDUP_REMOVED lines=39> */
.L_x_747:
        /* <DEDUP_REMOVED lines=24> */
.L_x_750:
[----:B------:R-:W-:Y:S05]  /*104a0*/  BSYNC B0 ;  /* 0x0000000000007941 */ /* 0x000fea0003800000 */
.L_x_749:
        /* <DEDUP_REMOVED lines=12> */
[----:B------:R-:W-:Y:S01]  /*10570*/  ULDC UR11, c[0x0][0x238] ;  /* 0x00008e00000b7ab9 */ /* 0x000fe20000000800 */
[----:B------:R-:W-:-:S03]  /*10580*/  ULDC UR12, c[0x0][0x238] ;  /* 0x00008e00000c7ab9 */ /* 0x000fc60000000800 */
        /* <DEDUP_REMOVED lines=9> */
[----:B------:R-:W0:Y:S01]  /*10620*/  LDC R13, c[0x0][0x234] ;  /* 0x00008d00ff0d7b82 */ /* 0x000e220000000800 */
[----:B------:R-:W-:Y:S01]  /*10630*/  ULDC UR5, c[0x0][0x230] ;  /* 0x00008c0000057ab9 */ /* 0x000fe20000000800 */
[----:B------:R-:W-:Y:S01]  /*10640*/  ULDC.64 UR8, c[0x0][0x210] ;  /* 0x0000840000087ab9 */ /* 0x000fe20000000a00 */
[----:B--2---:R-:W-:Y:S02]  /*10650*/  IMAD R12, R0, 0x4, R17 ;  /* 0x00000004000c7824 */ /* 0x004fe400078e0211 */
[----:B0-----:R-:W-:Y:S02]  /*10660*/  IMAD R10, R4, R13, RZ ;  /* 0x0000000d040a7224 */ /* 0x001fe400078e02ff */
[----:B------:R-:W-:-:S03]  /*10670*/  IMAD.SHL.U32 R13, R13, 0x200, RZ ;  /* 0x000002000d0d7824 */ /* 0x000fc600078e00ff */
[----:B------:R-:W-:-:S03]  /*10680*/  SHF.R.S32.HI R11, RZ, 0x1f, R10 ;  /* 0x0000001fff0b7819 */ /* 0x000fc6000001140a */
[----:B------:R-:W-:-:S03]  /*10690*/  IMAD.WIDE R10, R9, UR5, R10 ;  /* 0x00000005090a7c25 */ /* 0x000fc6000f8e020a */
[----:B------:R-:W-:-:S04]  /*106a0*/  LEA R14, P0, R10, UR8, 0x2 ;  /* 0x000000080a0e7c11 */ /* 0x000fc8000f8010ff */
[----:B------:R-:W-:-:S09]  /*106b0*/  LEA.HI.X R11, R10, UR9, R11, 0x2, P0 ;  /* 0x000000090a0b7c11 */ /* 0x000fd200080f140b */
.L_x_761:
        /* <DEDUP_REMOVED lines=37> */
.L_x_760:
[----:B------:R-:W-:Y:S05]  /*10910*/  BSYNC B3 ;  /* 0x0000000000037941 */ /* 0x000fea0003800000 */
.L_x_759:
[----:B------:R-:W-:Y:S05]  /*10920*/  @P2 BRA `(.L_x_758) ;  /* 0x0000000000482947 */ /* 0x000fea0003800000 */
[----:B0-----:R-:W0:Y:S01]  /*10930*/  S2R R15, SR_LANEID ;  /* 0x00000000000f7919 */ /* 0x001e220000000000 */
[----:B------:R-:W-:Y:S02]  /*10940*/  VOTEU.ANY UR5, UPT, PT ;  /* 0x0000000000057886 */ /* 0x000fe400038e0100 */
[----:B------:R-:W0:Y:S01]  /*10950*/  FLO.U32 R16, UR5 ;  /* 0x0000000500107d00 */ /* 0x000e2200080e0000 */
[----:B------:R-:W2:Y:S07]  /*10960*/  S2R R18, SR_LTMASK ;  /* 0x0000000000127919 */ /* 0x000eae0000003900 */
[----:B------:R-:W3:Y:S01]  /*10970*/  POPC R19, UR5 ;  /* 0x0000000500137d09 */ /* 0x000ee20008000000 */
[----:B0-----:R-:W-:-:S02]  /*10980*/  ISETP.EQ.U32.AND P1, PT, R16, R15, PT ;  /* 0x0000000f1000720c */ /* 0x001fc40003f22070 */
[----:B--2---:R-:W-:-:S05]  /*10990*/  LOP3.LUT R18, R18, UR5, RZ, 0xc0, !PT ;  /* 0x0000000512127c12 */ /* 0x004fca000f8ec0ff */
[----:B------:R-:W0:Y:S06]  /*109a0*/  POPC R15, R18 ;  /* 0x00000012000f7309 */ /* 0x000e2c0000000000 */
[----:B---3--:R-:W2:Y:S04]  /*109b0*/  @P1 ATOMS.ADD R19, [R12+0x8a0], R19 ;  /* 0x0008a0130c13138c */ /* 0x008ea80000000000 */
[----:B--2---:R-:W0:Y:S02]  /*109c0*/  SHFL.IDX PT, R14, R19, R16, 0x1f ;  /* 0x00001f10130e7589 */ /* 0x004e2400000e0000 */
        /* <DEDUP_REMOVED lines=8> */
.L_x_758:
[----:B------:R-:W-:Y:S05]  /*10a50*/  BSYNC B2 ;  /* 0x0000000000027941 */ /* 0x000fea0003800000 */
.L_x_757:
[----:B------:R-:W-:-:S04]  /*10a60*/  IMAD.WIDE R10, R13, 0x4, R10 ;  /* 0x000000040d0a7825 */ /* 0x000fc800078e020a */
[----:B0-2---:R-:W-:Y:S02]  /*10a70*/  VIADD R4, R4, 0x200 ;  /* 0x0000020004047836 */ /* 0x005fe40000000000 */
[----:B------:R-:W-:Y:S01]  /*10a80*/  IMAD.MOV.U32 R14, RZ, RZ, R10 ;  /* 0x000000ffff0e7224 */ /* 0x000fe200078e000a */
[----:B------:R-:W-:Y:S06]  /*10a90*/  @P0 BRA `(.L_x_761) ;  /* 0xfffffffc00080947 */ /* 0x000fec000383ffff */
.L_x_756:
[----:B------:R-:W-:Y:S05]  /*10aa0*/  BSYNC B1 ;  /* 0x0000000000017941 */ /* 0x000fea0003800000 */
.L_x_755:
[----:B------:R-:W-:-:S13]  /*10ab0*/  ISETP.GE.U32.AND P0, PT, R6, 0x600, PT ;  /* 0x000006000600780c */ /* 0x000fda0003f06070 */
[----:B------:R-:W-:Y:S05]  /*10ac0*/  @!P0 BRA `(.L_x_754) ;  /* 0x0000002800008947 */ /* 0x000fea0003800000 */
[----:B------:R-:W0:Y:S01]  /*10ad0*/  LDC.64 R12, c[0x0][0x230] ;  /* 0x00008c00ff0c7b82 */ /* 0x000e220000000a00 */
[----:B------:R-:W-:Y:S01]  /*10ae0*/  ULDC.64 UR8, c[0x0][0x210] ;  /* 0x0000840000087ab9 */ /* 0x000fe20000000a00 */
[----:B------:R-:W-:Y:S01]  /*10af0*/  BSSY B1, `(.L_x_762) ;  /* 0x00000f3000017945 */ /* 0x000fe20003800000 */
[----:B-12---:R-:W-:Y:S02]  /*10b00*/  IMAD R17, R0, 0x4, R17 ;  /* 0x0000000400117824 */ /* 0x006fe400078e0211 */
[----:B0-----:R-:W-:Y:S02]  /*10b10*/  IMAD R10, R4, R13, RZ ;  /* 0x0000000d040a7224 */ /* 0x001fe400078e02ff */
[----:B------:R-:W-:-:S03]  /*10b20*/  IMAD.SHL.U32 R6, R13, 0x200, RZ ;  /* 0x000002000d067824 */ /* 0x000fc600078e00ff */
[----:B------:R-:W-:-:S03]  /*10b30*/  SHF.R.S32.HI R11, RZ, 0x1f, R10 ;  /* 0x0000001fff0b7819 */ /* 0x000fc6000001140a */
[----:B------:R-:W-:-:S03]  /*10b40*/  IMAD.WIDE R10, R9, R12, R10 ;  /* 0x0000000c090a7225 */ /* 0x000fc600078e020a */
[----:B------:R-:W-:-:S04]  /*10b50*/  LEA R8, P0, R10, UR8, 0x2 ;  /* 0x000000080a087c11 */ /* 0x000fc8000f8010ff */
[----:B------:R-:W-:-:S09]  /*10b60*/  LEA.HI.X R11, R10, UR9, R11, 0x2, P0 ;  /* 0x000000090a0b7c11 */ /* 0x000fd200080f140b */
.L_x_779:
[----:B------:R-:W-:-:S05]  /*10b70*/  IMAD.MOV.U32 R10, RZ, RZ, R8 ;  /* 0x000000ffff0a7224 */ /* 0x000fca00078e0008 */
[----:B------:R-:W2:Y:S01]  /*10b80*/  LDG.E R13, desc[UR6][R10.64] ;  /* 0x000000060a0d7981 */ /* 0x000ea2000c1e1900 */
[----:B------:R-:W-:Y:S01]  /*10b90*/  BSSY B2, `(.L_x_763) ;  /* 0x0000035000027945 */ /* 0x000fe20003800000 */
        /* <DEDUP_REMOVED lines=32> */
.L_x_766:
[----:B------:R-:W-:Y:S05]  /*10da0*/  BSYNC B3 ;  /* 0x0000000000037941 */ /* 0x000fea0003800000 */
.L_x_765:
        /* <DEDUP_REMOVED lines=19> */
.L_x_764:
[----:B------:R-:W-:Y:S05]  /*10ee0*/  BSYNC B2 ;  /* 0x0000000000027941 */ /* 0x000fea0003800000 */
.L_x_763:
[----:B------:R-:W-:-:S05]  /*10ef0*/  IMAD.WIDE R10, R6, 0x4, R10 ;  /* 0x00000004060a7825 */ /* 0x000fca00078e020a */
[----:B01----:R-:W2:Y:S01]  /*10f00*/  LDG.E R13, desc[UR6][R10.64] ;  /* 0x000000060a0d7981 */ /* 0x003ea2000c1e1900 */
        /* <DEDUP_REMOVED lines=34> */
.L_x_770:
[----:B------:R-:W-:Y:S05]  /*11130*/  BSYNC B3 ;  /* 0x0000000000037941 */ /* 0x000fea0003800000 */
.L_x_769:
        /* <DEDUP_REMOVED lines=20> */
.L_x_768:
[----:B------:R-:W-:Y:S05]  /*11280*/  BSYNC B2 ;  /* 0x0000000000027941 */ /* 0x000fea0003800000 */
.L_x_767:
[----:B------:R-:W-:-:S05]  /*11290*/  IMAD.WIDE R10, R6, 0x4, R10 ;  /* 0x00000004060a7825 */ /* 0x000fca00078e020a */
[----:B0-----:R-:W2:Y:S01]  /*112a0*/  LDG.E R13, desc[UR6][R10.64] ;  /* 0x000000060a0d7981 */ /* 0x001ea2000c1e1900 */
[----:B------:R-:W-:Y:S01]  /*112b0*/  BSSY B2, `(.L_x_771) ;  /* 0x0000037000027945 */ /* 0x000fe20003800000 */
[C---:B--2---:R-:W-:Y:S02]  /*112c0*/  ISETP.GE.AND P1, PT, R13.reuse, RZ, PT ;  /* 0x000000ff0d00720c */ /* 0x044fe40003f26270 */
[----:B-1----:R-:W-:-:S04]  /*112d0*/  LOP3.LUT R8, R13, 0x7ffffc00, RZ, 0xc, !PT ;  /* 0x7ffffc000d087812 */ /* 0x002fc800078e0cff */
        /* <DEDUP_REMOVED lines=31> */
.L_x_774:
[----:B------:R-:W-:Y:S05]  /*114d0*/  BSYNC B3 ;  /* 0x0000000000037941 */ /* 0x000fea0003800000 */
.L_x_773:
        /* <DEDUP_REMOVED lines=20> */
.L_x_772:
[----:B------:R-:W-:Y:S05]  /*11620*/  BSYNC B2 ;  /* 0x0000000000027941 */ /* 0x000fea0003800000 */
.L_x_771:
        /* <DEDUP_REMOVED lines=36> */
.L_x_778:
[----:B------:R-:W-:Y:S05]  /*11870*/  BSYNC B3 ;  /* 0x0000000000037941 */ /* 0x000fea0003800000 */
.L_x_777:
        /* <DEDUP_REMOVED lines=20> */
.L_x_776:
[----:B------:R-:W-:Y:S05]  /*119c0*/  BSYNC B2 ;  /* 0x0000000000027941 */ /* 0x000fea0003800000 */
.L_x_775:
[----:B------:R-:W-:Y:S02]  /*119d0*/  VIADD R4, R4, 0x800 ;  /* 0x0000080004047836 */ /* 0x000fe40000000000 */
[----:B------:R-:W-:-:S03]  /*119e0*/  IMAD.WIDE R10, R6, 0x4, R10 ;  /* 0x00000004060a7825 */ /* 0x000fc600078e020a */
[----:B------:R-:W-:Y:S01]  /*119f0*/  ISETP.GE.AND P0, PT, R4, R7, PT ;  /* 0x000000070400720c */ /* 0x000fe20003f06270 */
[----:B01----:R-:W-:-:S12]  /*11a00*/  IMAD.MOV.U32 R8, RZ, RZ, R10 ;  /* 0x000000ffff087224 */ /* 0x003fd800078e000a */
[----:B------:R-:W-:Y:S05]  /*11a10*/  @!P0 BRA `(.L_x_779) ;  /* 0xfffffff000548947 */ /* 0x000fea000383ffff */
[----:B------:R-:W-:Y:S05]  /*11a20*/  BSYNC B1 ;  /* 0x0000000000017941 */ /* 0x000fea0003800000 */
.L_x_762:
[----:B------:R-:W-:Y:S05]  /*11a30*/  BRA `(.L_x_754) ;  /* 0x0000001800247947 */ /* 0x000fea0003800000 */
.L_x_753:
[----:B------:R-:W3:Y:S01]  /*11a40*/  LDC R13, c[0x0][0x210] ;  /* 0x00008400ff0d7b82 */ /* 0x000ee20000000800 */
[--C-:B------:R-:W-:Y:S01]  /*11a50*/  SHF.R.S32.HI R11, RZ, 0x1f, R2.reuse ;  /* 0x0000001fff0b7819 */ /* 0x100fe20000011402 */
[--C-:B------:R-:W-:Y:S01]  /*11a60*/  IMAD.MOV.U32 R10, RZ, RZ, R2.reuse ;  /* 0x000000ffff0a7224 */ /* 0x100fe200078e0002 */
[----:B------:R-:W-:Y:S01]  /*11a70*/  ULDC UR5, c[0x0][0x230] ;  /* 0x00008c0000057ab9 */ /* 0x000fe20000000800 */
[----:B------:R-:W-:Y:S01]  /*11a80*/  IMAD.IADD R7, R7, 0x1, -R2 ;  /* 0x0000000107077824 */ /* 0x000fe200078e0a02 */
[----:B------:R-:W-:Y:S01]  /*11a90*/  ULDC UR11, c[0x0][0x238] ;  /* 0x00008e00000b7ab9 */ /* 0x000fe20000000800 */
[----:B------:R-:W-:Y:S01]  /*11aa0*/  IMAD.WIDE R10, R9, UR5, R10 ;  /* 0x00000005090a7c25 */ /* 0x000fe2000f8e020a */
[----:B------:R-:W-:Y:S03]  /*11ab0*/  BSSY B1, `(.L_x_780) ;  /* 0x0000100000017945 */ /* 0x000fe60003800000 */
[----:B---3--:R-:W-:-:S05]  /*11ac0*/  IMAD.U32 R4, R10, 0x4, R13 ;  /* 0x000000040a047824 */ /* 0x008fca00078e000d */
[----:B------:R-:W-:-:S04]  /*11ad0*/  LOP3.LUT R4, R4, 0xf, RZ, 0xc0, !PT ;  /* 0x0000000f04047812 */ /* 0x000fc800078ec0ff */
[C---:B0-----:R-:W-:Y:S02]  /*11ae0*/  IADD3 R6, P1, -R4.reuse, 0x10, RZ ;  /* 0x0000001004067810 */ /* 0x041fe40007f3e1ff */
        /* <DEDUP_REMOVED lines=15> */
[----:B--2---:R-:W-:Y:S02]  /*11be0*/  IMAD R16, R0, 0x4, R17 ;  /* 0x0000000400107824 */ /* 0x004fe400078e0211 */
[C---:B------:R-:W-:Y:S01]  /*11bf0*/  LEA R8, P1, R12.reuse, R13, 0x2 ;  /* 0x0000000d0c087211 */ /* 0x040fe200078210ff */
[----:B------:R-:W-:Y:S02]  /*11c00*/  IMAD.X R21, R11, 0x1, R19, P0 ;  /* 0x000000010b157824 */ /* 0x000fe400000e0613 */
[--C-:B------:R-:W-:Y:S02]  /*11c10*/  IMAD.MOV.U32 R18, RZ, RZ, R5.reuse ;  /* 0x000000ffff127224 */ /* 0x100fe400078e0005 */
[----:B------:R-:W-:Y:S01]  /*11c20*/  IMAD.MOV.U32 R23, RZ, RZ, R5 ;  /* 0x000000ffff177224 */ /* 0x000fe200078e0005 */
[----:B------:R-:W-:-:S07]  /*11c30*/  LEA.HI.X R21, R12, UR5, R21, 0x2, P1 ;  /* 0x000000050c157c11 */ /* 0x000fce00088f1415 */
.L_x_798:
[----:B0-----:R-:W-:-:S04]  /*11c40*/  SHF.R.S64 R13, RZ, 0x1c, R18 ;  /* 0x0000001cff0d7819 */ /* 0x001fc80000001012 */
[----:B---3--:R-:W-:-:S04]  /*11c50*/  IADD3 R12, P0, R13, R8, RZ ;  /* 0x000000080d0c7210 */ /* 0x008fc80007f1e0ff */
        /* <DEDUP_REMOVED lines=36> */
.L_x_785:
[----:B------:R-:W-:Y:S05]  /*11ea0*/  BSYNC B3 ;  /* 0x0000000000037941 */ /* 0x000fea0003800000 */
.L_x_784:
        /* <DEDUP_REMOVED lines=19> */
.L_x_783:
[----:B------:R-:W-:Y:S05]  /*11fe0*/  BSYNC B2 ;  /* 0x0000000000027941 */ /* 0x000fea0003800000 */
.L_x_782:
[C---:B------:R-:W-:Y:S01]  /*11ff0*/  ISETP.GE.AND P1, PT, R13.reuse, RZ, PT ;  /* 0x000000ff0d00720c */ /* 0x040fe20003f26270 */
[----:B------:R-:W-:Y:S01]  /*12000*/  BSSY B2, `(.L_x_786) ;  /* 0x0000036000027945 */ /* 0x000fe20003800000 */
        /* <DEDUP_REMOVED lines=12> */
[----:B------:R-:W3:Y:S01]  /*120d0*/  S2R R12, SR_LANEID ;  /* 0x00000000000c7919 */ /* 0x000ee20000000000 */
[----:B------:R-:W4:Y:S01]  /*120e0*/  S2UR UR9, SR_CgaCtaId ;  /* 0x00000000000979c3 */ /* 0x000f220000008800 */
[----:B------:R-:W-:Y:S01]  /*120f0*/  VOTEU.ANY UR10, UPT, PT ;  /* 0x00000000000a7886 */ /* 0x000fe200038e0100 */
[----:B------:R-:W-:Y:S01]  /*12100*/  UMOV UR5, 0x400 ;  /* 0x0000040000057882 */ /* 0x000fe20000000000 */
[----:B0-2---:R-:W3:Y:S01]  /*12110*/  FLO.U32 R23, UR10 ;  /* 0x0000000a00177d00 */ /* 0x005ee200080e0000 */
[----:B------:R-:W-:Y:S01]  /*12120*/  UIADD3 UR8, UR5, 0x4008, URZ ;  /* 0x0000400805087890 */ /* 0x000fe2000fffe03f */
[----:B------:R-:W0:Y:S01]  /*12130*/  S2R R24, SR_LTMASK ;  /* 0x0000000000187919 */ /* 0x000e220000003900 */
[----:B------:R-:W-:-:S05]  /*12140*/  UIADD3 UR5, UR5, 0x4010, URZ ;  /* 0x0000401005057890 */ /* 0x000fca000fffe03f */
[----:B------:R-:W2:Y:S01]  /*12150*/  POPC R22, UR10 ;  /* 0x0000000a00167d09 */ /* 0x000ea20008000000 */
[----:B----4-:R-:W-:Y:S02]  /*12160*/  ULEA UR8, UR9, UR8, 0x18 ;  /* 0x0000000809087291 */ /* 0x010fe4000f8ec03f */
[----:B------:R-:W-:Y:S01]  /*12170*/  ULEA UR5, UR9, UR5, 0x18 ;  /* 0x0000000509057291 */ /* 0x000fe2000f8ec03f */
[----:B---3--:R-:W-:Y:S02]  /*12180*/  ISETP.EQ.U32.AND P0, PT, R23, R12, PT ;  /* 0x0000000c1700720c */ /* 0x008fe40003f02070 */
[----:B0-----:R-:W-:-:S04]  /*12190*/  LOP3.LUT R24, R24, UR10, RZ, 0xc0, !PT ;  /* 0x0000000a18187c12 */ /* 0x001fc8000f8ec0ff */
[----:B------:R-:W0:Y:S07]  /*121a0*/  POPC R13, R24 ;  /* 0x00000018000d7309 */ /* 0x000e2e0000000000 */
[----:B--2---:R-:W2:Y:S04]  /*121b0*/  @P0 ATOMS.ADD R22, [UR8], R22 ;  /* 0x00000016ff16098c */ /* 0x004ea80008000008 */
[----:B--2---:R-:W0:Y:S02]  /*121c0*/  SHFL.IDX PT, R12, R22, R23, 0x1f ;  /* 0x00001f17160c7589 */ /* 0x004e2400000e0000 */
[----:B0-----:R-:W-:-:S02]  /*121d0*/  IMAD.IADD R12, R12, 0x1, R13 ;  /* 0x000000010c0c7824 */ /* 0x001fc400078e020d */
[----:B------:R-:W-:-:S03]  /*121e0*/  VIADD R13, R20, 0x1 ;  /* 0x00000001140d7836 */ /* 0x000fc60000000000 */
[----:B------:R-:W-:-:S05]  /*121f0*/  LEA R12, R12, UR5, 0x2 ;  /* 0x000000050c0c7c11 */ /* 0x000fca000f8e10ff */
[----:B------:R3:W-:Y:S02]  /*12200*/  STS [R12], R13 ;  /* 0x0000000d0c007388 */ /* 0x0007e40000000800 */
.L_x_789:
[----:B------:R-:W-:Y:S05]  /*12210*/  BSYNC B3 ;  /* 0x0000000000037941 */ /* 0x000fea0003800000 */
.L_x_788:
[----:B------:R-:W-:Y:S05]  /*12220*/  @P1 BRA `(.L_x_787) ;  /* 0x00000000004c1947 */ /* 0x000fea0003800000 */
[----:B0-2---:R-:W0:Y:S01]  /*12230*/  S2R R23, SR_LANEID ;  /* 0x0000000000177919 */ /* 0x005e220000000000 */
[----:B------:R-:W-:Y:S02]  /*12240*/  VOTEU.ANY UR5, UPT, PT ;  /* 0x0000000000057886 */ /* 0x000fe400038e0100 */
[----:B------:R-:W0:Y:S08]  /*12250*/  FLO.U32 R22, UR5 ;  /* 0x0000000500167d00 */ /* 0x000e3000080e0000 */
[----:B---3--:R-:W2:Y:S01]  /*12260*/  POPC R13, UR5 ;  /* 0x00000005000d7d09 */ /* 0x008ea20008000000 */
[----:B0-----:R-:W-:-:S02]  /*12270*/  ISETP.EQ.U32.AND P0, PT, R22, R23, PT ;  /* 0x000000171600720c */ /* 0x001fc40003f02070 */
[----:B------:R-:W0:Y:S11]  /*12280*/  S2R R23, SR_LTMASK ;  /* 0x0000000000177919 */ /* 0x000e360000003900 */
[----:B--2---:R-:W2:Y:S01]  /*12290*/  @P0 ATOMS.ADD R13, [R16+0x8a0], R13 ;  /* 0x0008a00d100d038c */ /* 0x004ea20000000000 */
[----:B0-----:R-:W-:-:S03]  /*122a0*/  LOP3.LUT R23, R23, UR5, RZ, 0xc0, !PT ;  /* 0x0000000517177c12 */ /* 0x001fc6000f8ec0ff */
[----:B--2---:R-:W0:Y:S03]  /*122b0*/  SHFL.IDX PT, R12, R13, R22, 0x1f ;  /* 0x00001f160d0c7589 */ /* 0x004e2600000e0000 */
[----:B------:R-:W0:Y:S02]  /*122c0*/  POPC R23, R23 ;  /* 0x0000001700177309 */ /* 0x000e240000000000 */
        /* <DEDUP_REMOVED lines=9> */
.L_x_787:
[----:B------:R-:W-:Y:S05]  /*12360*/  BSYNC B2 ;  /* 0x0000000000027941 */ /* 0x000fea0003800000 */
.L_x_786:
        /* <DEDUP_REMOVED lines=15> */
[----:B------:R-:W5:Y:S01]  /*12460*/  S2UR UR9, SR_CgaCtaId ;  /* 0x00000000000979c3 */ /* 0x000f620000008800 */
[----:B------:R-:W-:Y:S01]  /*12470*/  VOTEU.ANY UR10, UPT, PT ;  /* 0x00000000000a7886 */ /* 0x000fe200038e0100 */
[----:B------:R-:W-:Y:S01]  /*12480*/  UMOV UR5, 0x400 ;  /* 0x0000040000057882 */ /* 0x000fe20000000000 */
[----:B------:R-:W3:Y:S01]  /*12490*/  FLO.U32 R22, UR10 ;  /* 0x0000000a00167d00 */ /* 0x000ee200080e0000 */
[----:B------:R-:W-:Y:S01]  /*124a0*/  UIADD3 UR8, UR5, 0x4008, URZ ;  /* 0x0000400805087890 */ /* 0x000fe2000fffe03f */
[----:B------:R-:W0:Y:S01]  /*124b0*/  S2R R24, SR_LTMASK ;  /* 0x0000000000187919 */ /* 0x000e220000003900 */
[----:B------:R-:W-:-:S05]  /*124c0*/  UIADD3 UR5, UR5, 0x4010, URZ ;  /* 0x0000401005057890 */ /* 0x000fca000fffe03f */
[----:B------:R-:W2:Y:S01]  /*124d0*/  POPC R14, UR10 ;  /* 0x0000000a000e7d09 */ /* 0x000ea20008000000 */
[----:B-----5:R-:W-:Y:S02]  /*124e0*/  ULEA UR8, UR9, UR8, 0x18 ;  /* 0x0000000809087291 */ /* 0x020fe4000f8ec03f */
[----:B------:R-:W-:Y:S01]  /*124f0*/  ULEA UR5, UR9, UR5, 0x18 ;  /* 0x0000000509057291 */ /* 0x000fe2000f8ec03f */
[----:B---3--:R-:W-:Y:S02]  /*12500*/  ISETP.EQ.U32.AND P0, PT, R22, R13, PT ;  /* 0x0000000d1600720c */ /* 0x008fe40003f02070 */
[----:B0-----:R-:W-:-:S04]  /*12510*/  LOP3.LUT R24, R24, UR10, RZ, 0xc0, !PT ;  /* 0x0000000a18187c12 */ /* 0x001fc8000f8ec0ff */
[----:B------:R-:W0:Y:S07]  /*12520*/  POPC R13, R24 ;  /* 0x00000018000d7309 */ /* 0x000e2e0000000000 */
[----:B--2---:R-:W4:Y:S04]  /*12530*/  @P0 ATOMS.ADD R23, [UR8], R14 ;  /* 0x0000000eff17098c */ /* 0x004f280008000008 */
[----:B----4-:R-:W0:Y:S02]  /*12540*/  SHFL.IDX PT, R12, R23, R22, 0x1f ;  /* 0x00001f16170c7589 */ /* 0x010e2400000e0000 */
[----:B0-----:R-:W-:-:S02]  /*12550*/  IMAD.IADD R12, R12, 0x1, R13 ;  /* 0x000000010c0c7824 */ /* 0x001fc400078e020d */
[----:B------:R-:W-:-:S03]  /*12560*/  VIADD R13, R20, 0x2 ;  /* 0x00000002140d7836 */ /* 0x000fc60000000000 */
[----:B------:R-:W-:-:S05]  /*12570*/  LEA R12, R12, UR5, 0x2 ;  /* 0x000000050c0c7c11 */ /* 0x000fca000f8e10ff */
[----:B------:R3:W-:Y:S02]  /*12580*/  STS [R12], R13 ;  /* 0x0000000d0c007388 */ /* 0x0007e40000000800 */
.L_x_793:
[----:B------:R-:W-:Y:S05]  /*12590*/  BSYNC B3 ;  /* 0x0000000000037941 */ /* 0x000fea0003800000 */
.L_x_792:
[----:B------:R-:W-:Y:S05]  /*125a0*/  @P1 BRA `(.L_x_791) ;  /* 0x00000000004c1947 */ /* 0x000fea0003800000 */
[----:B0-2---:R-:W0:Y:S01]  /*125b0*/  S2R R23, SR_LANEID ;  /* 0x0000000000177919 */ /* 0x005e220000000000 */
[----:B------:R-:W-:Y:S02]  /*125c0*/  VOTEU.ANY UR5, UPT, PT ;  /* 0x0000000000057886 */ /* 0x000fe400038e0100 */
[----:B------:R-:W0:Y:S01]  /*125d0*/  FLO.U32 R14, UR5 ;  /* 0x00000005000e7d00 */ /* 0x000e2200080e0000 */
[----:B------:R-:W2:Y:S07]  /*125e0*/  S2R R22, SR_LTMASK ;  /* 0x0000000000167919 */ /* 0x000eae0000003900 */
[----:B---3--:R-:W3:Y:S01]  /*125f0*/  POPC R13, UR5 ;  /* 0x00000005000d7d09 */ /* 0x008ee20008000000 */
[----:B0-----:R-:W-:-:S02]  /*12600*/  ISETP.EQ.U32.AND P0, PT, R14, R23, PT ;  /* 0x000000170e00720c */ /* 0x001fc40003f02070 */
[----:B--2---:R-:W-:-:S05]  /*12610*/  LOP3.LUT R22, R22, UR5, RZ, 0xc0, !PT ;  /* 0x0000000516167c12 */ /* 0x004fca000f8ec0ff */
[----:B------:R-:W0:Y:S06]  /*12620*/  POPC R23, R22 ;  /* 0x0000001600177309 */ /* 0x000e2c0000000000 */
[----:B---3--:R-:W4:Y:S04]  /*12630*/  @P0 ATOMS.ADD R13, [R16+0x8a0], R13 ;  /* 0x0008a00d100d038c */ /* 0x008f280000000000 */
[----:B----4-:R-:W0:Y:S02]  /*12640*/  SHFL.IDX PT, R12, R13, R14, 0x1f ;  /* 0x00001f0e0d0c7589 */ /* 0x010e2400000e0000 */
        /* <DEDUP_REMOVED lines=9> */
.L_x_791:
[----:B------:R-:W-:Y:S05]  /*126e0*/  BSYNC B2 ;  /* 0x0000000000027941 */ /* 0x000fea0003800000 */
.L_x_790:
[C---:B------:R-:W-:Y:S01]  /*126f0*/  ISETP.GE.AND P1, PT, R15.reuse, RZ, PT ;  /* 0x000000ff0f00720c */ /* 0x040fe20003f26270 */
[----:B------:R-:W-:Y:S01]  /*12700*/  BSSY B2, `(.L_x_794) ;  /* 0x0000036000027945 */ /* 0x000fe20003800000 */
[----:B0--34-:R-:W-:-:S04]  /*12710*/  LOP3.LUT R12, R15, 0x7ffffc00, RZ, 0xc, !PT ;  /* 0x7ffffc000f0c7812 */ /* 0x019fc800078e0cff */
        /* <DEDUP_REMOVED lines=12> */
[----:B------:R-:W3:Y:S01]  /*127e0*/  S2UR UR9, SR_CgaCtaId ;  /* 0x00000000000979c3 */ /* 0x000ee20000008800 */
[----:B------:R-:W-:Y:S01]  /*127f0*/  VOTEU.ANY UR10, UPT, PT ;  /* 0x00000000000a7886 */ /* 0x000fe200038e0100 */
[----:B------:R-:W-:Y:S01]  /*12800*/  UMOV UR5, 0x400 ;  /* 0x0000040000057882 */ /* 0x000fe20000000000 */
[----:B------:R-:W0:Y:S01]  /*12810*/  FLO.U32 R15, UR10 ;  /* 0x0000000a000f7d00 */ /* 0x000e2200080e0000 */
[----:B------:R-:W-:Y:S01]  /*12820*/  UIADD3 UR8, UR5, 0x4008, URZ ;  /* 0x0000400805087890 */ /* 0x000fe2000fffe03f */
[----:B------:R-:W4:Y:S01]  /*12830*/  S2R R22, SR_LTMASK ;  /* 0x0000000000167919 */ /* 0x000f220000003900 */
[----:B------:R-:W-:-:S05]  /*12840*/  UIADD3 UR5, UR5, 0x4010, URZ ;  /* 0x0000401005057890 */ /* 0x000fca000fffe03f */
[----:B------:R-:W5:Y:S01]  /*12850*/  POPC R14, UR10 ;  /* 0x0000000a000e7d09 */ /* 0x000f620008000000 */
[----:B---3--:R-:W-:Y:S02]  /*12860*/  ULEA UR8, UR9, UR8, 0x18 ;  /* 0x0000000809087291 */ /* 0x008fe4000f8ec03f */
[----:B------:R-:W-:Y:S01]  /*12870*/  ULEA UR5, UR9, UR5, 0x18 ;  /* 0x0000000509057291 */ /* 0x000fe2000f8ec03f */
[----:B0-----:R-:W-:Y:S02]  /*12880*/  ISETP.EQ.U32.AND P0, PT, R15, R12, PT ;  /* 0x0000000c0f00720c */ /* 0x001fe40003f02070 */
[----:B----4-:R-:W-:-:S04]  /*12890*/  LOP3.LUT R22, R22, UR10, RZ, 0xc0, !PT ;  /* 0x0000000a16167c12 */ /* 0x010fc8000f8ec0ff */
[----:B------:R-:W0:Y:S07]  /*128a0*/  POPC R13, R22 ;  /* 0x00000016000d7309 */ /* 0x000e2e0000000000 */
[----:B-----5:R-:W3:Y:S04]  /*128b0*/  @P0 ATOMS.ADD R14, [UR8], R14 ;  /* 0x0000000eff0e098c */ /* 0x020ee80008000008 */
[----:B---3--:R-:W0:Y:S02]  /*128c0*/  SHFL.IDX PT, R12, R14, R15, 0x1f ;  /* 0x00001f0f0e0c7589 */ /* 0x008e2400000e0000 */
[----:B0-----:R-:W-:-:S02]  /*128d0*/  IMAD.IADD R12, R12, 0x1, R13 ;  /* 0x000000010c0c7824 */ /* 0x001fc400078e020d */
[----:B------:R-:W-:-:S03]  /*128e0*/  VIADD R13, R20, 0x3 ;  /* 0x00000003140d7836 */ /* 0x000fc60000000000 */
[----:B------:R-:W-:-:S05]  /*128f0*/  LEA R12, R12, UR5, 0x2 ;  /* 0x000000050c0c7c11 */ /* 0x000fca000f8e10ff */
[----:B------:R0:W-:Y:S02]  /*12900*/  STS [R12], R13 ;  /* 0x0000000d0c007388 */ /* 0x0001e40000000800 */
.L_x_797:
[----:B------:R-:W-:Y:S05]  /*12910*/  BSYNC B3 ;  /* 0x0000000000037941 */ /* 0x000fea0003800000 */
.L_x_796:
[----:B------:R-:W-:Y:S05]  /*12920*/  @P1 BRA `(.L_x_795) ;  /* 0x00000000004c1947 */ /* 0x000fea0003800000 */
[----:B------:R-:W3:Y:S01]  /*12930*/  S2R R15, SR_LANEID ;  /* 0x00000000000f7919 */ /* 0x000ee20000000000 */
[----:B------:R-:W-:Y:S02]  /*12940*/  VOTEU.ANY UR5, UPT, PT ;  /* 0x0000000000057886 */ /* 0x000fe400038e0100 */
[----:B------:R-:W3:Y:S08]  /*12950*/  FLO.U32 R14, UR5 ;  /* 0x00000005000e7d00 */ /* 0x000ef000080e0000 */
[----:B0-----:R-:W0:Y:S01]  /*12960*/  POPC R13, UR5 ;  /* 0x00000005000d7d09 */ /* 0x001e220008000000 */
[----:B---3--:R-:W-:-:S02]  /*12970*/  ISETP.EQ.U32.AND P0, PT, R14, R15, PT ;  /* 0x0000000f0e00720c */ /* 0x008fc40003f02070 */
[----:B------:R-:W3:Y:S11]  /*12980*/  S2R R15, SR_LTMASK ;  /* 0x00000000000f7919 */ /* 0x000ef60000003900 */
[----:B0-----:R-:W0:Y:S01]  /*12990*/  @P0 ATOMS.ADD R13, [R16+0x8a0], R13 ;  /* 0x0008a00d100d038c */ /* 0x001e220000000000 */
[----:B---3--:R-:W-:-:S03]  /*129a0*/  LOP3.LUT R15, R15, UR5, RZ, 0xc0, !PT ;  /* 0x000000050f0f7c12 */ /* 0x008fc6000f8ec0ff */
[----:B0-----:R-:W0:Y:S03]  /*129b0*/  SHFL.IDX PT, R12, R13, R14, 0x1f ;  /* 0x00001f0e0d0c7589 */ /* 0x001e2600000e0000 */
[----:B------:R-:W0:Y:S02]  /*129c0*/  POPC R15, R15 ;  /* 0x0000000f000f7309 */ /* 0x000e240000000000 */
[----:B0-----:R-:W-:-:S05]  /*129d0*/  IMAD.IADD R12, R12, 0x1, R15 ;  /* 0x000000010c0c7824 */ /* 0x001fca00078e020f */
[----:B------:R-:W-:-:S13]  /*129e0*/  ISETP.GE.AND P0, PT, R12, UR11, PT ;  /* 0x0000000b0c007c0c */ /* 0x000fda000bf06270 */
[----:B--2---:R-:W0:Y:S01]  /*129f0*/  @!P0 S2R R23, SR_CgaCtaId ;  /* 0x0000000000178919 */ /* 0x004e220000008800 */
[----:B------:R-:W-:Y:S01]  /*12a00*/  @!P0 MOV R22, 0x400 ;  /* 0x0000040000168802 */ /* 0x000fe20000000f00 */
[----:B------:R-:W-:-:S04]  /*12a10*/  @!P0 VIADD R25, R20, 0x3 ;  /* 0x0000000314198836 */ /* 0x000fc80000000000 */
[----:B------:R-:W-:-:S05]  /*12a20*/  @!P0 VIADD R22, R22, 0x4010 ;  /* 0x0000401016168836 */ /* 0x000fca0000000000 */
[----:B0-----:R-:W-:-:S05]  /*12a30*/  @!P0 LEA R23, R23, R22, 0x18 ;  /* 0x0000001617178211 */ /* 0x001fca00078ec0ff */
[----:B------:R-:W-:-:S05]  /*12a40*/  @!P0 IMAD R12, R12, 0x4, R23 ;  /* 0x000000040c0c8824 */ /* 0x000fca00078e0217 */
[----:B------:R3:W-:Y:S02]  /*12a50*/  @!P0 STS [R12], R25 ;  /* 0x000000190c008388 */ /* 0x0007e40000000800 */
.L_x_795:
[----:B------:R-:W-:Y:S05]  /*12a60*/  BSYNC B2 ;  /* 0x0000000000027941 */ /* 0x000fea0003800000 */
.L_x_794:
[----:B--2---:R-:W-:-:S04]  /*12a70*/  VIADD R23, R18, 0x200 ;  /* 0x0000020012177836 */ /* 0x004fc80000000000 */
[----:B------:R-:W-:Y:S01]  /*12a80*/  IMAD.MOV.U32 R18, RZ, RZ, R23 ;  /* 0x000000ffff127224 */ /* 0x000fe200078e0017 */
[----:B------:R-:W-:-:S13]  /*12a90*/  ISETP.GT.AND P0, PT, R6, R23, PT ;  /* 0x000000170600720c */ /* 0x000fda0003f04270 */
[----:B------:R-:W-:Y:S05]  /*12aa0*/  @P0 BRA `(.L_x_798) ;  /* 0xfffffff000640947 */ /* 0x000fea000383ffff */
.L_x_781:
[----:B------:R-:W-:Y:S05]  /*12ab0*/  BSYNC B1 ;  /* 0x0000000000017941 */ /* 0x000fea0003800000 */
.L_x_780:
[----:B------:R-:W-:Y:S01]  /*12ac0*/  ISETP.GT.U32.AND P0, PT, R4, R5, PT ;  /* 0x000000050400720c */ /* 0x000fe20003f04070 */
[----:B------:R-:W-:Y:S03]  /*12ad0*/  BSSY B1, `(.L_x_799) ;  /* 0x000003f000017945 */ /* 0x000fe60003800000 */
[----:B------:R-:W-:-:S13]  /*12ae0*/  ISETP.GT.U32.AND.EX P0, PT, R19, RZ, PT, P0 ;  /* 0x000000ff1300720c */ /* 0x000fda0003f04100 */
[----:B------:R-:W-:Y:S05]  /*12af0*/  @!P0 BRA `(.L_x_800) ;  /* 0x0000000000f08947 */ /* 0x000fea0003800000 */
[----:B------:R-:W-:Y:S01]  /*12b00*/  IADD3 R8, P0, R10, R5, RZ ;  /* 0x000000050a087210 */ /* 0x000fe20007f1e0ff */
[----:B------:R-:W-:-:S04]  /*12b10*/  ULDC.64 UR8, c[0x0][0x210] ;  /* 0x0000840000087ab9 */ /* 0x000fc80000000a00 */
[----:B0-----:R-:W-:Y:S01]  /*12b20*/  IMAD.X R13, RZ, RZ, R11, P0 ;  /* 0x000000ffff0d7224 */ /* 0x001fe200000e060b */
[----:B---3--:R-:W-:-:S04]  /*12b30*/  LEA R12, P0, R8, UR8, 0x2 ;  /* 0x00000008080c7c11 */ /* 0x008fc8000f8010ff */
[----:B------:R-:W-:-:S06]  /*12b40*/  LEA.HI.X R13, R8, UR9, R13, 0x2, P0 ;  /* 0x00000009080d7c11 */ /* 0x000fcc00080f140d */
[----:B------:R-:W3:Y:S02]  /*12b50*/  LDG.E R13, desc[UR6][R12.64] ;  /* 0x000000060c0d7981 */ /* 0x000ee4000c1e1900 */
[C---:B---3--:R-:W-:Y:S02]  /*12b60*/  ISETP.GE.AND P1, PT, R13.reuse, RZ, PT ;  /* 0x000000ff0d00720c */ /* 0x048fe40003f26270 */
        /* <DEDUP_REMOVED lines=9> */
[CC--:B--2---:R-:W-:Y:S02]  /*12c00*/  ISETP.GE.U32.AND P0, PT, R13.reuse, R0.reuse, PT ;  /* 0x000000000d00720c */ /* 0x0c4fe40003f06070 */
        /* <DEDUP_REMOVED lines=21> */
.L_x_802:
[----:B------:R-:W-:Y:S05]  /*12d60*/  BSYNC B2 ;  /* 0x0000000000027941 */ /* 0x000fea0003800000 */
.L_x_801:
[----:B------:R-:W-:Y:S05]  /*12d70*/  @P1 BRA `(.L_x_800) ;  /* 0x0000000000501947 */ /* 0x000fea0003800000 */
[----:B0-----:R-:W0:Y:S01]  /*12d80*/  S2R R8, SR_LANEID ;  /* 0x0000000000087919 */ /* 0x001e220000000000 */
[----:B------:R-:W-:Y:S01]  /*12d90*/  VOTEU.ANY UR5, UPT, PT ;  /* 0x0000000000057886 */ /* 0x000fe200038e0100 */
[----:B------:R-:W-:Y:S01]  /*12da0*/  IMAD R19, R0, 0x4, R17 ;  /* 0x0000000400137824 */ /* 0x000fe200078e0211 */
[----:B------:R-:W0:Y:S01]  /*12db0*/  FLO.U32 R13, UR5 ;  /* 0x00000005000d7d00 */ /* 0x000e2200080e0000 */
[----:B------:R-:W2:Y:S07]  /*12dc0*/  S2R R14, SR_LTMASK ;  /* 0x00000000000e7919 */ /* 0x000eae0000003900 */
[----:B------:R-:W3:Y:S01]  /*12dd0*/  POPC R12, UR5 ;  /* 0x00000005000c7d09 */ /* 0x000ee20008000000 */
[----:B0-----:R-:W-:-:S02]  /*12de0*/  ISETP.EQ.U32.AND P0, PT, R13, R8, PT ;  /* 0x000000080d00720c */ /* 0x001fc40003f02070 */
[----:B--2---:R-:W-:Y:S01]  /*12df0*/  LOP3.LUT R14, R14, UR5, RZ, 0xc0, !PT ;  /* 0x000000050e0e7c12 */ /* 0x004fe2000f8ec0ff */
[----:B------:R-:W-:-:S04]  /*12e00*/  ULDC UR5, c[0x0][0x238] ;  /* 0x00008e0000057ab9 */ /* 0x000fc80000000800 */
        /* <DEDUP_REMOVED lines=11> */
.L_x_800:
[----:B------:R-:W-:Y:S05]  /*12ec0*/  BSYNC B1 ;  /* 0x0000000000017941 */ /* 0x000fea0003800000 */
.L_x_799:
[----:B0-----:R-:W-:-:S04]  /*12ed0*/  IMAD.IADD R13, R5, 0x1, R4 ;  /* 0x00000001050d7824 */ /* 0x001fc800078e0204 */
[----:B------:R-:W-:-:S05]  /*12ee0*/  IMAD R13, R6, 0x4, R13 ;  /* 0x00000004060d7824 */ /* 0x000fca00078e020d */
[----:B------:R-:W-:-:S13]  /*12ef0*/  ISETP.GE.AND P0, PT, R13, R7, PT ;  /* 0x000000070d00720c */ /* 0x000fda0003f06270 */
[----:B------:R-:W-:Y:S05]  /*12f00*/  @P0 BRA `(.L_x_754) ;  /* 0x0000000000f00947 */ /* 0x000fea0003800000 */
[----:B------:R-:W-:Y:S01]  /*12f10*/  IADD3 R4, P0, R10, R13, RZ ;  /* 0x0000000d0a047210 */ /* 0x000fe20007f1e0ff */
[----:B------:R-:W-:-:S03]  /*12f20*/  ULDC.64 UR8, c[0x0][0x210] ;  /* 0x0000840000087ab9 */ /* 0x000fc60000000a00 */
[----:B------:R-:W-:Y:S02]  /*12f30*/  LEA.HI.X.SX32 R11, R13, R11, 0x1, P0 ;  /* 0x0000000b0d0b7211 */ /* 0x000fe400000f0eff */
[----:B------:R-:W-:-:S04]  /*12f40*/  LEA R6, P0, R4, UR8, 0x2 ;  /* 0x0000000804067c11 */ /* 0x000fc8000f8010ff */
[----:B------:R-:W-:-:S06]  /*12f50*/  LEA.HI.X R7, R4, UR9, R11, 0x2, P0 ;  /* 0x0000000904077c11 */ /* 0x000fcc00080f140b */
[----:B------:R-:W5:Y:S02]  /*12f60*/  LDG.E R7, desc[UR6][R6.64] ;  /* 0x0000000606077981 */ /* 0x000f64000c1e1900 */
[C---:B-----5:R-:W-:Y:S02]  /*12f70*/  ISETP.GE.AND P1, PT, R7.reuse, RZ, PT ;  /* 0x000000ff0700720c */ /* 0x060fe40003f26270 */
        /* <DEDUP_REMOVED lines=18> */
[----:B----4-:R-:W4:Y:S01]  /*130a0*/  S2R R8, SR_LTMASK ;  /* 0x0000000000087919 */ /* 0x010f220000003900 */
[----:B------:R-:W-:-:S05]  /*130b0*/  UIADD3 UR5, UR5, 0x4010, URZ ;  /* 0x0000401005057890 */ /* 0x000fca000fffe03f */
[----:B------:R-:W5:Y:S01]  /*130c0*/  POPC R6, UR10 ;  /* 0x0000000a00067d09 */ /* 0x000f620008000000 */
[----:B--2---:R-:W-:Y:S02]  /*130d0*/  ULEA UR8, UR9, UR8, 0x18 ;  /* 0x0000000809087291 */ /* 0x004fe4000f8ec03f */
[----:B------:R-:W-:Y:S01]  /*130e0*/  ULEA UR5, UR9, UR5, 0x18 ;  /* 0x0000000509057291 */ /* 0x000fe2000f8ec03f */
[----:B0-----:R-:W-:Y:S02]  /*130f0*/  ISETP.EQ.U32.AND P0, PT, R7, R4, PT ;  /* 0x000000040700720c */ /* 0x001fe40003f02070 */
[----:B----4-:R-:W-:-:S04]  /*13100*/  LOP3.LUT R8, R8, UR10, RZ, 0xc0, !PT ;  /* 0x0000000a08087c12 */ /* 0x010fc8000f8ec0ff */
[----:B------:R-:W0:Y:S07]  /*13110*/  POPC R11, R8 ;  /* 0x00000008000b7309 */ /* 0x000e2e0000000000 */
[----:B-----5:R-:W2:Y:S04]  /*13120*/  @P0 ATOMS.ADD R6, [UR8], R6 ;  /* 0x00000006ff06098c */ /* 0x020ea80008000008 */
[----:B--2---:R-:W0:Y:S02]  /*13130*/  SHFL.IDX PT, R4, R6, R7, 0x1f ;  /* 0x00001f0706047589 */ /* 0x004e2400000e0000 */
[----:B0-----:R-:W-:-:S05]  /*13140*/  IMAD.IADD R4, R4, 0x1, R11 ;  /* 0x0000000104047824 */ /* 0x001fca00078e020b */
[----:B------:R-:W-:-:S05]  /*13150*/  LEA R4, R4, UR5, 0x2 ;  /* 0x0000000504047c11 */ /* 0x000fca000f8e10ff */
[----:B------:R0:W-:Y:S02]  /*13160*/  STS [R4], R13 ;  /* 0x0000000d04007388 */ /* 0x0001e40000000800 */
.L_x_804:
[----:B------:R-:W-:Y:S05]  /*13170*/  BSYNC B1 ;  /* 0x0000000000017941 */ /* 0x000fea0003800000 */
.L_x_803:
[----:B------:R-:W-:Y:S05]  /*13180*/  @P1 BRA `(.L_x_754) ;  /* 0x0000000000501947 */ /* 0x000fea0003800000 */
[----:B------:R-:W2:Y:S01]  /*13190*/  S2R R7, SR_LANEID ;  /* 0x0000000000077919 */ /* 0x000ea20000000000 */
[----:B------:R-:W-:Y:S02]  /*131a0*/  VOTEU.ANY UR5, UPT, PT ;  /* 0x0000000000057886 */ /* 0x000fe400038e0100 */
[----:B------:R-:W2:Y:S01]  /*131b0*/  FLO.U32 R6, UR5 ;  /* 0x0000000500067d00 */ /* 0x000ea200080e0000 */
[----:B----4-:R-:W4:Y:S07]  /*131c0*/  S2R R8, SR_LTMASK ;  /* 0x0000000000087919 */ /* 0x010f2e0000003900 */
[----:B0-----:R-:W0:Y:S01]  /*131d0*/  POPC R4, UR5 ;  /* 0x0000000500047d09 */ /* 0x001e220008000000 */
[----:B--2---:R-:W-:Y:S01]  /*131e0*/  ISETP.EQ.U32.AND P0, PT, R6, R7, PT ;  /* 0x000000070600720c */ /* 0x004fe20003f02070 */
[----:B------:R-:W-:Y:S01]  /*131f0*/  IMAD R7, R0, 0x4, R17 ;  /* 0x0000000400077824 */ /* 0x000fe200078e0211 */
[----:B----4-:R-:W-:Y:S01]  /*13200*/  LOP3.LUT R8, R8, UR5, RZ, 0xc0, !PT ;  /* 0x0000000508087c12 */ /* 0x010fe2000f8ec0ff */
[----:B------:R-:W-:-:S04]  /*13210*/  ULDC UR5, c[0x0][0x238] ;  /* 0x00008e0000057ab9 */ /* 0x000fc80000000800 */
[----:B------:R-:W2:Y:S06]  /*13220*/  POPC R11, R8 ;  /* 0x00000008000b7309 */ /* 0x000eac0000000000 */
[----:B0-----:R-:W0:Y:S04]  /*13230*/  @P0 ATOMS.ADD R7, [R7+0x8a0], R4 ;  /* 0x0008a0040707038c */ /* 0x001e280000000000 */
[----:B0-----:R-:W2:Y:S02]  /*13240*/  SHFL.IDX PT, R0, R7, R6, 0x1f ;  /* 0x00001f0607007589 */ /* 0x001ea400000e0000 */
[----:B--2---:R-:W-:-:S05]  /*13250*/  IMAD.IADD R0, R0, 0x1, R11 ;  /* 0x0000000100007824 */ /* 0x004fca00078e020b */
[----:B------:R-:W-:-:S13]  /*13260*/  ISETP.GE.AND P0, PT, R0, UR5, PT ;  /* 0x0000000500007c0c */ /* 0x000fda000bf06270 */
[----:B------:R-:W0:Y:S01]  /*13270*/  @!P0 S2R R11, SR_CgaCtaId ;  /* 0x00000000000b8919 */ /* 0x000e220000008800 */
[----:B------:R-:W-:-:S05]  /*13280*/  @!P0 MOV R10, 0x400 ;  /* 0x00000400000a8802 */ /* 0x000fca0000000f00 */
[----:B------:R-:W-:-:S05]  /*13290*/  @!P0 VIADD R10, R10, 0x4010 ;  /* 0x000040100a0a8836 */ /* 0x000fca0000000000 */
[----:B0-----:R-:W-:-:S05]  /*132a0*/  @!P0 LEA R11, R11, R10, 0x18 ;  /* 0x0000000a0b0b8211 */ /* 0x001fca00078ec0ff */
[----:B------:R-:W-:-:S05]  /*132b0*/  @!P0 IMAD R0, R0, 0x4, R11 ;  /* 0x0000000400008824 */ /* 0x000fca00078e020b */
[----:B------:R0:W-:Y:S02]  /*132c0*/  @!P0 STS [R0], R13 ;  /* 0x0000000d00008388 */ /* 0x0001e40000000800 */
.L_x_754:
[----:B------:R-:W-:Y:S05]  /*132d0*/  BSYNC B0 ;  /* 0x0000000000007941 */ /* 0x000fea0003800000 */
.L_x_752:
[----:B------:R-:W-:Y:S06]  /*132e0*/  BAR.SYNC.DEFER_BLOCKING 0x0 ;  /* 0x0000000000007b1d */ /* 0x000fec0000010000 */
.L_x_708:
[----:B0-2---:R-:W0:Y:S02]  /*132f0*/  LDC R0, c[0x0][0x238] ;  /* 0x00008e00ff007b82 */ /* 0x005e240000000800 */
[----:B0-----:R-:W-:-:S13]  /*13300*/  ISETP.GE.AND P0, PT, R5, R0, PT ;  /* 0x000000000500720c */ /* 0x001fda0003f06270 */
[----:B------:R-:W-:Y:S05]  /*13310*/  @P0 EXIT ;  /* 0x000000000000094d */ /* 0x000fea0003800000 */
[----:B------:R-:W-:Y:S02]  /*13320*/  PLOP3.LUT P0, PT, PT, PT, UP0, 0x40, 0x0 ;  /* 0x000000000000781c */ /* 0x000fe40003f0e808 */
[----:B------:R-:W-:-:S05]  /*13330*/  LOP3.LUT R7, RZ, R5, RZ, 0x33, !PT ;  /* 0x00000005ff077212 */ /* 0x000fca00078e33ff */
[----:B------:R-:W-:-:S05]  /*13340*/  IMAD.IADD R6, R7, 0x1, R0 ;  /* 0x0000000107067824 */ /* 0x000fca00078e0200 */
[----:B------:R-:W-:-:S04]  /*13350*/  LEA.HI R4, R6, 0x1, RZ, 0x17 ;  /* 0x0000000106047811 */ /* 0x000fc800078fb8ff */
[----:B------:R-:W-:Y:S01]  /*13360*/  LOP3.LUT R4, R4, 0x3, RZ, 0xc0, !PT ;  /* 0x0000000304047812 */ /* 0x000fe200078ec0ff */
[----:B------:R-:W-:Y:S06]  /*13370*/  @P0 BRA `(.L_x_805) ;  /* 0x0000000800700947 */ /* 0x000fec0003800000 */
[----:B------:R-:W-:Y:S01]  /*13380*/  ISETP.NE.AND P0, PT, R4, RZ, PT ;  /* 0x000000ff0400720c */ /* 0x000fe20003f05270 */
[----:B------:R-:W-:Y:S01]  /*13390*/  BSSY B0, `(.L_x_806) ;  /* 0x000001a000007945 */ /* 0x000fe20003800000 */
[----:B------:R-:W-:-:S11]  /*133a0*/  ISETP.GE.U32.AND P1, PT, R6, 0x600, PT ;  /* 0x000006000600780c */ /* 0x000fd60003f26070 */
[----:B------:R-:W-:Y:S05]  /*133b0*/  @!P0 BRA `(.L_x_807) ;  /* 0x00000000005c8947 */ /* 0x000fea0003800000 */
[----:B------:R-:W0:Y:S01]  /*133c0*/  S2UR UR5, SR_CgaCtaId ;  /* 0x00000000000579c3 */ /* 0x000e220000008800 */
[--C-:B------:R-:W-:Y:S01]  /*133d0*/  SHF.R.S32.HI R7, RZ, 0x1f, R5.reuse ;  /* 0x0000001fff077819 */ /* 0x100fe20000011405 */
[----:B------:R-:W-:Y:S01]  /*133e0*/  IMAD.MOV.U32 R6, RZ, RZ, R5 ;  /* 0x000000ffff067224 */ /* 0x000fe200078e0005 */
[----:B------:R-:W-:Y:S01]  /*133f0*/  UMOV UR4, 0x400 ;  /* 0x0000040000047882 */ /* 0x000fe20000000000 */
[----:B------:R-:W-:Y:S01]  /*13400*/  ULDC.64 UR8, c[0x0][0x228] ;  /* 0x00008a0000087ab9 */ /* 0x000fe20000000a00 */
[----:B------:R-:W-:Y:S01]  /*13410*/  UIADD3 UR4, UR4, 0x4010, URZ ;  /* 0x0000401004047890 */ /* 0x000fe2000fffe03f */
[----:B------:R-:W-:-:S03]  /*13420*/  IMAD.WIDE R6, R9, R0, R6 ;  /* 0x0000000009067225 */ /* 0x000fc600078e0206 */
[----:B------:R-:W-:-:S04]  /*13430*/  LEA R10, P0, R6, UR8, 0x2 ;  /* 0x00000008060a7c11 */ /* 0x000fc8000f8010ff */
[----:B------:R-:W-:Y:S01]  /*13440*/  LEA.HI.X R13, R6, UR9, R7, 0x2, P0 ;  /* 0x00000009060d7c11 */ /* 0x000fe200080f1407 */
[----:B0-----:R-:W-:-:S06]  /*13450*/  ULEA UR4, UR5, UR4, 0x18 ;  /* 0x0000000405047291 */ /* 0x001fcc000f8ec03f */
[----:B-1--4-:R-:W-:-:S07]  /*13460*/  LEA R8, R5, UR4, 0x2 ;  /* 0x0000000405087c11 */ /* 0x012fce000f8e10ff */
.L_x_808:
[----:B0-----:R0:W1:Y:S01]  /*13470*/  LDS R7, [R8] ;  /* 0x0000000008077984 */ /* 0x0010620000000800 */
[----:B------:R-:W-:Y:S01]  /*13480*/  IMAD.MOV.U32 R6, RZ, RZ, R10 ;  /* 0x000000ffff067224 */ /* 0x000fe200078e000a */
[----:B------:R-:W-:Y:S01]  /*13490*/  IADD3 R10, P2, R10, 0x800, RZ ;  /* 0x000008000a0a7810 */ /* 0x000fe20007f5e0ff */
[----:B------:R-:W-:Y:S02]  /*134a0*/  VIADD R4, R4, 0xffffffff ;  /* 0xffffffff04047836 */ /* 0x000fe40000000000 */
[----:B------:R-:W-:-:S03]  /*134b0*/  VIADD R5, R5, 0x200 ;  /* 0x0000020005057836 */ /* 0x000fc60000000000 */
[----:B------:R-:W-:Y:S01]  /*134c0*/  ISETP.NE.AND P0, PT, R4, RZ, PT ;  /* 0x000000ff0400720c */ /* 0x000fe20003f05270 */
[----:B0-----:R-:W-:Y:S02]  /*134d0*/  VIADD R8, R8, 0x800 ;  /* 0x0000080008087836 */ /* 0x001fe40000000000 */
[----:B-1----:R-:W-:Y:S02]  /*134e0*/  IMAD.IADD R11, R7, 0x1, -R2 ;  /* 0x00000001070b7824 */ /* 0x002fe400078e0a02 */
[--C-:B------:R-:W-:Y:S02]  /*134f0*/  IMAD.MOV.U32 R7, RZ, RZ, R13.reuse ;  /* 0x000000ffff077224 */ /* 0x100fe400078e000d */
[----:B------:R-:W-:-:S03]  /*13500*/  IMAD.X R13, RZ, RZ, R13, P2 ;  /* 0x000000ffff0d7224 */ /* 0x000fc600010e060d */
[----:B------:R0:W-:Y:S03]  /*13510*/  STG.E desc[UR6][R6.64], R11 ;  /* 0x0000000b06007986 */ /* 0x0001e6000c101906 */
[----:B------:R-:W-:Y:S05]  /*13520*/  @P0 BRA `(.L_x_808) ;  /* 0xfffffffc00d00947 */ /* 0x000fea000383ffff */
.L_x_807:
[----:B------:R-:W-:Y:S05]  /*13530*/  BSYNC B0 ;  /* 0x0000000000007941 */ /* 0x000fea0003800000 */
.L_x_806:
[----:B------:R-:W-:Y:S05]  /*13540*/  @!P1 EXIT ;  /* 0x000000000000994d */ /* 0x000fea0003800000 */
[----:B------:R-:W2:Y:S01]  /*13550*/  S2UR UR5, SR_CgaCtaId ;  /* 0x00000000000579c3 */ /* 0x000ea20000008800 */
[--C-:B------:R-:W-:Y:S01]  /*13560*/  IMAD.IADD R4, R0, 0x1, -R5.reuse ;  /* 0x0000000100047824 */ /* 0x100fe200078e0a05 */
[--C-:B0-----:R-:W-:Y:S01]  /*13570*/  SHF.R.S32.HI R7, RZ, 0x1f, R5.reuse ;  /* 0x0000001fff077819 */ /* 0x101fe20000011405 */
[----:B------:R-:W-:Y:S01]  /*13580*/  UMOV UR4, 0x400 ;  /* 0x0000040000047882 */ /* 0x000fe20000000000 */
[----:B------:R-:W-:Y:S01]  /*13590*/  IMAD.MOV.U32 R6, RZ, RZ, R5 ;  /* 0x000000ffff067224 */ /* 0x000fe200078e0005 */
[----:B------:R-:W-:Y:S01]  /*135a0*/  UIADD3 UR4, UR4, 0x4010, URZ ;  /* 0x0000401004047890 */ /* 0x000fe2000fffe03f */
[----:B------:R-:W-:Y:S01]  /*135b0*/  ISETP.GT.AND P1, PT, R4, 0x1800, PT ;  /* 0x000018000400780c */ /* 0x000fe20003f24270 */
[----:B------:R-:W-:Y:S01]  /*135c0*/  ULDC.64 UR8, c[0x0][0x228] ;  /* 0x00008a0000087ab9 */ /* 0x000fe20000000a00 */
[----:B-1--4-:R-:W-:Y:S01]  /*135d0*/  IMAD.WIDE R8, R9, R0, R6 ;  /* 0x0000000009087225 */ /* 0x012fe200078e0206 */
[----:B------:R-:W-:Y:S02]  /*135e0*/  BSSY B0, `(.L_x_809) ;  /* 0x0000042000007945 */ /* 0x000fe40003800000 */
[----:B------:R-:W-:-:S04]  /*135f0*/  LEA R6, P0, R8, UR8, 0x2 ;  /* 0x0000000808067c11 */ /* 0x000fc8000f8010ff */
[----:B------:R-:W-:Y:S02]  /*13600*/  LEA.HI.X R7, R8, UR9, R9, 0x2, P0 ;  /* 0x0000000908077c11 */ /* 0x000fe400080f1409 */
[----:B------:R-:W-:Y:S01]  /*13610*/  PLOP3.LUT P0, PT, PT, PT, PT, 0x80, 0x0 ;  /* 0x000000000000781c */ /* 0x000fe20003f0f070 */
[----:B--2---:R-:W-:-:S06]  /*13620*/  ULEA UR4, UR5, UR4, 0x18 ;  /* 0x0000000405047291 */ /* 0x004fcc000f8ec03f */
[----:B------:R-:W-:-:S05]  /*13630*/  LEA R4, R5, UR4, 0x2 ;  /* 0x0000000405047c11 */ /* 0x000fca000f8e10ff */
[----:B------:R-:W-:Y:S01]  /*13640*/  VIADD R4, R4, 0x1000 ;  /* 0x0000100004047836 */ /* 0x000fe20000000000 */
[----:B------:R-:W-:Y:S06]  /*13650*/  @!P1 BRA `(.L_x_810) ;  /* 0x0000000000e89947 */ /* 0x000fec0003800000 */
[----:B------:R-:W-:Y:S01]  /*13660*/  PLOP3.LUT P0, PT, PT, PT, PT, 0x8, 0x0 ;  /* 0x000000000000781c */ /* 0x000fe20003f0e170 */
[----:B------:R-:W-:-:S12]  /*13670*/  VIADD R8, R0, 0xffffe800 ;  /* 0xffffe80000087836 */ /* 0x000fd80000000000 */
.L_x_811:
[----:B------:R-:W0:Y:S01]  /*13680*/  LDS R13, [R4+-0x1000] ;  /* 0xfff00000040d7984 */ /* 0x000e220000000800 */
[----:B------:R-:W-:-:S03]  /*13690*/  VIADD R5, R5, 0x2000 ;  /* 0x0000200005057836 */ /* 0x000fc60000000000 */
[----:B---3--:R-:W1:Y:S02]  /*136a0*/  LDS R15, [R4+-0x800] ;  /* 0xfff80000040f7984 */ /* 0x008e640000000800 */
[----:B------:R-:W-:Y:S02]  /*136b0*/  ISETP.GE.AND P1, PT, R5, R8, PT ;  /* 0x000000080500720c */ /* 0x000fe40003f26270 */
[----:B------:R-:W-:Y:S04]  /*136c0*/  LDS R10, [R4+0x5800] ;  /* 0x00580000040a7984 */ /* 0x000fe80000000800 */
[----:B------:R-:W2:Y:S04]  /*136d0*/  LDS R17, [R4] ;  /* 0x0000000004117984 */ /* 0x000ea80000000800 */
[----:B------:R-:W3:Y:S04]  /*136e0*/  LDS R19, [R4+0x800] ;  /* 0x0008000004137984 */ /* 0x000ee80000000800 */
[----:B------:R-:W4:Y:S04]  /*136f0*/  LDS R21, [R4+0x1000] ;  /* 0x0010000004157984 */ /* 0x000f280000000800 */
[----:B------:R-:W5:Y:S04]  /*13700*/  LDS R23, [R4+0x1800] ;  /* 0x0018000004177984 */ /* 0x000f680000000800 */
[----:B------:R-:W5:Y:S04]  /*13710*/  LDS R25, [R4+0x2000] ;  /* 0x0020000004197984 */ /* 0x000f680000000800 */
[----:B------:R-:W5:Y:S04]  /*13720*/  LDS R27, [R4+0x2800] ;  /* 0x00280000041b7984 */ /* 0x000f680000000800 */
[----:B------:R-:W5:Y:S04]  /*13730*/  LDS R29, [R4+0x3000] ;  /* 0x00300000041d7984 */ /* 0x000f680000000800 */
[----:B------:R-:W5:Y:S01]  /*13740*/  LDS R31, [R4+0x3800] ;  /* 0x00380000041f7984 */ /* 0x000f620000000800 */
[----:B0-----:R-:W-:-:S03]  /*13750*/  IMAD.IADD R13, R13, 0x1, -R2 ;  /* 0x000000010d0d7824 */ /* 0x001fc600078e0a02 */
[----:B------:R-:W0:Y:S01]  /*13760*/  LDS R33, [R4+0x4000] ;  /* 0x0040000004217984 */ /* 0x000e220000000800 */
[----:B-1----:R-:W-:-:S03]  /*13770*/  IMAD.IADD R15, R15, 0x1, -R2 ;  /* 0x000000010f0f7824 */ /* 0x002fc600078e0a02 */
[----:B------:R-:W1:Y:S04]  /*13780*/  LDS R35, [R4+0x4800] ;  /* 0x0048000004237984 */ /* 0x000e680000000800 */
[----:B------:R-:W1:Y:S01]  /*13790*/  LDS R37, [R4+0x5000] ;  /* 0x0050000004257984 */ /* 0x000e620000000800 */
[----:B--2---:R-:W-:-:S03]  /*137a0*/  IMAD.IADD R17, R17, 0x1, -R2 ;  /* 0x0000000111117824 */ /* 0x004fc600078e0a02 */
[----:B------:R-:W2:Y:S01]  /*137b0*/  LDS R11, [R4+0x6000] ;  /* 0x00600000040b7984 */ /* 0x000ea20000000800 */
[----:B---3--:R-:W-:-:S03]  /*137c0*/  IMAD.IADD R19, R19, 0x1, -R2 ;  /* 0x0000000113137824 */ /* 0x008fc600078e0a02 */
[----:B------:R3:W2:Y:S01]  /*137d0*/  LDS R9, [R4+0x6800] ;  /* 0x0068000004097984 */ /* 0x0006a20000000800 */
[----:B----4-:R-:W-:-:S03]  /*137e0*/  IMAD.IADD R21, R21, 0x1, -R2 ;  /* 0x0000000115157824 */ /* 0x010fc600078e0a02 */
[----:B------:R4:W-:Y:S01]  /*137f0*/  STG.E desc[UR6][R6.64], R13 ;  /* 0x0000000d06007986 */ /* 0x0009e2000c101906 */
[--C-:B-----5:R-:W-:Y:S02]  /*13800*/  IMAD.IADD R23, R23, 0x1, -R2.reuse ;  /* 0x0000000117177824 */ /* 0x120fe400078e0a02 */
[--C-:B------:R-:W-:Y:S01]  /*13810*/  IMAD.IADD R25, R25, 0x1, -R2.reuse ;  /* 0x0000000119197824 */ /* 0x100fe200078e0a02 */
[----:B------:R5:W-:Y:S01]  /*13820*/  STG.E desc[UR6][R6.64+0x800], R15 ;  /* 0x0008000f06007986 */ /* 0x000be2000c101906 */
[----:B---3--:R-:W-:Y:S02]  /*13830*/  VIADD R4, R4, 0x8000 ;  /* 0x0000800004047836 */ /* 0x008fe40000000000 */
[--C-:B------:R-:W-:Y:S01]  /*13840*/  IMAD.IADD R27, R27, 0x1, -R2.reuse ;  /* 0x000000011b1b7824 */ /* 0x100fe200078e0a02 */
[----:B------:R-:W-:Y:S01]  /*13850*/  STG.E desc[UR6][R6.64+0x1000], R17 ;  /* 0x0010001106007986 */ /* 0x000fe2000c101906 */
[--C-:B----4-:R-:W-:Y:S01]  /*13860*/  IMAD.IADD R13, R10, 0x1, -R2.reuse ;  /* 0x000000010a0d7824 */ /* 0x110fe200078e0a02 */
[----:B------:R-:W-:Y:S01]  /*13870*/  IADD3 R10, P2, R6, 0x8000, RZ ;  /* 0x00008000060a7810 */ /* 0x000fe20007f5e0ff */
[--C-:B------:R-:W-:Y:S01]  /*13880*/  IMAD.IADD R29, R29, 0x1, -R2.reuse ;  /* 0x000000011d1d7824 */ /* 0x100fe200078e0a02 */
[----:B------:R-:W-:Y:S01]  /*13890*/  STG.E desc[UR6][R6.64+0x1800], R19 ;  /* 0x0018001306007986 */ /* 0x000fe2000c101906 */
[----:B------:R-:W-:-:S02]  /*138a0*/  IMAD.IADD R31, R31, 0x1, -R2 ;  /* 0x000000011f1f7824 */ /* 0x000fc400078e0a02 */
[----:B-----5:R-:W-:Y:S01]  /*138b0*/  IMAD.X R15, RZ, RZ, R7, P2 ;  /* 0x000000ffff0f7224 */ /* 0x020fe200010e0607 */
[----:B------:R-:W-:Y:S01]  /*138c0*/  STG.E desc[UR6][R6.64+0x2000], R21 ;  /* 0x0020001506007986 */ /* 0x000fe2000c101906 */
[----:B0-----:R-:W-:-:S03]  /*138d0*/  IMAD.IADD R33, R33, 0x1, -R2 ;  /* 0x0000000121217824 */ /* 0x001fc600078e0a02 */
[----:B------:R-:W-:Y:S01]  /*138e0*/  STG.E desc[UR6][R6.64+0x2800], R23 ;  /* 0x0028001706007986 */ /* 0x000fe2000c101906 */
[----:B-1----:R-:W-:-:S03]  /*138f0*/  IMAD.IADD R35, R35, 0x1, -R2 ;  /* 0x0000000123237824 */ /* 0x002fc600078e0a02 */
[----:B------:R-:W-:Y:S01]  /*13900*/  STG.E desc[UR6][R6.64+0x3000], R25 ;  /* 0x0030001906007986 */ /* 0x000fe2000c101906 */
[----:B------:R-:W-:-:S03]  /*13910*/  IMAD.IADD R37, R37, 0x1, -R2 ;  /* 0x0000000125257824 */ /* 0x000fc600078e0a02 */
[----:B------:R-:W-:Y:S01]  /*13920*/  STG.E desc[UR6][R6.64+0x3800], R27 ;  /* 0x0038001b06007986 */ /* 0x000fe2000c101906 */
[----:B--2---:R-:W-:-:S03]  /*13930*/  IMAD.IADD R11, R11, 0x1, -R2 ;  /* 0x000000010b0b7824 */ /* 0x004fc600078e0a02 */
        /* <DEDUP_REMOVED lines=12> */
.L_x_810:
[----:B------:R-:W-:Y:S05]  /*13a00*/  BSYNC B0 ;  /* 0x0000000000007941 */ /* 0x000fea0003800000 */
.L_x_809:
[----:B------:R-:W-:Y:S01]  /*13a10*/  IMAD.IADD R8, R0, 0x1, -R5 ;  /* 0x0000000100087824 */ /* 0x000fe200078e0a05 */
[----:B------:R-:W-:Y:S04]  /*13a20*/  BSSY B0, `(.L_x_812) ;  /* 0x0000022000007945 */ /* 0x000fe80003800000 */
[----:B------:R-:W-:-:S13]  /*13a30*/  ISETP.GT.AND P1, PT, R8, 0x800, PT ;  /* 0x000008000800780c */ /* 0x000fda0003f24270 */
[----:B------:R-:W-:Y:S05]  /*13a40*/  @!P1 BRA `(.L_x_813) ;  /* 0x00000000007c9947 */ /* 0x000fea0003800000 */
[----:B------:R-:W0:Y:S01]  /*13a50*/  LDS R9, [R4+-0x1000] ;  /* 0xfff0000004097984 */ /* 0x000e220000000800 */
[----:B------:R-:W-:Y:S01]  /*13a60*/  IADD3 R8, P1, R6, 0x4000, RZ ;  /* 0x0000400006087810 */ /* 0x000fe20007f3e0ff */
[----:B------:R-:W-:Y:S01]  /*13a70*/  VIADD R5, R5, 0x1000 ;  /* 0x0000100005057836 */ /* 0x000fe20000000000 */
[----:B------:R-:W-:Y:S01]  /*13a80*/  PLOP3.LUT P0, PT, PT, PT, PT, 0x8, 0x0 ;  /* 0x000000000000781c */ /* 0x000fe20003f0e170 */
[----:B------:R-:W1:Y:S04]  /*13a90*/  LDS R11, [R4+-0x800] ;  /* 0xfff80000040b7984 */ /* 0x000e680000000800 */
[----:B------:R-:W2:Y:S04]  /*13aa0*/  LDS R13, [R4] ;  /* 0x00000000040d7984 */ /* 0x000ea80000000800 */
[----:B---3--:R-:W3:Y:S04]  /*13ab0*/  LDS R15, [R4+0x800] ;  /* 0x00080000040f7984 */ /* 0x008ee80000000800 */
[----:B------:R-:W4:Y:S04]  /*13ac0*/  LDS R17, [R4+0x1000] ;  /* 0x0010000004117984 */ /* 0x000f280000000800 */
[----:B------:R-:W5:Y:S04]  /*13ad0*/  LDS R19, [R4+0x1800] ;  /* 0x0018000004137984 */ /* 0x000f680000000800 */
[----:B------:R-:W5:Y:S04]  /*13ae0*/  LDS R21, [R4+0x2000] ;  /* 0x0020000004157984 */ /* 0x000f680000000800 */
[----:B------:R0:W5:Y:S02]  /*13af0*/  LDS R23, [R4+0x2800] ;  /* 0x0028000004177984 */ /* 0x0001640000000800 */
[----:B0-----:R-:W-:-:S02]  /*13b00*/  VIADD R4, R4, 0x4000 ;  /* 0x0000400004047836 */ /* 0x001fc40000000000 */
[--C-:B------:R-:W-:Y:S02]  /*13b10*/  IMAD.IADD R9, R9, 0x1, -R2.reuse ;  /* 0x0000000109097824 */ /* 0x100fe400078e0a02 */
[----:B-1----:R-:W-:-:S03]  /*13b20*/  IMAD.IADD R11, R11, 0x1, -R2 ;  /* 0x000000010b0b7824 */ /* 0x002fc600078e0a02 */
[----:B------:R0:W-:Y:S01]  /*13b30*/  STG.E desc[UR6][R6.64], R9 ;  /* 0x0000000906007986 */ /* 0x0001e2000c101906 */
[----:B--2---:R-:W-:-:S03]  /*13b40*/  IMAD.IADD R13, R13, 0x1, -R2 ;  /* 0x000000010d0d7824 */ /* 0x004fc600078e0a02 */
[----:B------:R-:W-:Y:S01]  /*13b50*/  STG.E desc[UR6][R6.64+0x800], R11 ;  /* 0x0008000b06007986 */ /* 0x000fe2000c101906 */
[----:B---3--:R-:W-:-:S03]  /*13b60*/  IMAD.IADD R15, R15, 0x1, -R2 ;  /* 0x000000010f0f7824 */ /* 0x008fc600078e0a02 */
[----:B------:R-:W-:Y:S01]  /*13b70*/  STG.E desc[UR6][R6.64+0x1000], R13 ;  /* 0x0010000d06007986 */ /* 0x000fe2000c101906 */
[----:B----4-:R-:W-:-:S03]  /*13b80*/  IMAD.IADD R17, R17, 0x1, -R2 ;  /* 0x0000000111117824 */ /* 0x010fc600078e0a02 */
[----:B------:R-:W-:Y:S01]  /*13b90*/  STG.E desc[UR6][R6.64+0x1800], R15 ;  /* 0x0018000f06007986 */ /* 0x000fe2000c101906 */
[----:B0-----:R-:W-:Y:S02]  /*13ba0*/  IMAD.X R9, RZ, RZ, R7, P1 ;  /* 0x000000ffff097224 */ /* 0x001fe400008e0607 */
[--C-:B-----5:R-:W-:Y:S01]  /*13bb0*/  IMAD.IADD R19, R19, 0x1, -R2.reuse ;  /* 0x0000000113137824 */ /* 0x120fe200078e0a02 */
[----:B------:R-:W-:Y:S01]  /*13bc0*/  STG.E desc[UR6][R6.64+0x2000], R17 ;  /* 0x0020001106007986 */ /* 0x000fe2000c101906 */
[----:B------:R-:W-:-:S03]  /*13bd0*/  IMAD.IADD R21, R21, 0x1, -R2 ;  /* 0x0000000115157824 */ /* 0x000fc600078e0a02 */
[----:B------:R-:W-:Y:S01]  /*13be0*/  STG.E desc[UR6][R6.64+0x2800], R19 ;  /* 0x0028001306007986 */ /* 0x000fe2000c101906 */
[----:B------:R-:W-:-:S03]  /*13bf0*/  IMAD.IADD R23, R23, 0x1, -R2 ;  /* 0x0000000117177824 */ /* 0x000fc600078e0a02 */
[----:B------:R-:W-:Y:S04]  /*13c00*/  STG.E desc[UR6][R6.64+0x3000], R21 ;  /* 0x0030001506007986 */ /* 0x000fe8000c101906 */
[----:B------:R0:W-:Y:S02]  /*13c10*/  STG.E desc[UR6][R6.64+0x3800], R23 ;  /* 0x0038001706007986 */ /* 0x0001e4000c101906 */
[----:B0-----:R-:W-:Y:S02]  /*13c20*/  IMAD.MOV.U32 R6, RZ, RZ, R8 ;  /* 0x000000ffff067224 */ /* 0x001fe400078e0008 */
[----:B------:R-:W-:-:S07]  /*13c30*/  IMAD.MOV.U32 R7, RZ, RZ, R9 ;  /* 0x000000ffff077224 */ /* 0x000fce00078e0009 */
.L_x_813:
[----:B------:R-:W-:Y:S05]  /*13c40*/  BSYNC B0 ;  /* 0x0000000000007941 */ /* 0x000fea0003800000 */
.L_x_812:
[----:B------:R-:W-:-:S13]  /*13c50*/  ISETP.LT.OR P0, PT, R5, R0, P0 ;  /* 0x000000000500720c */ /* 0x000fda0000701670 */
[----:B------:R-:W-:Y:S05]  /*13c60*/  @!P0 EXIT ;  /* 0x000000000000894d */ /* 0x000fea0003800000 */
[----:B------:R-:W0:Y:S04]  /*13c70*/  LDS R3, [R4+-0x1000] ;  /* 0xfff0000004037984 */ /* 0x000e280000000800 */
[----:B------:R-:W1:Y:S04]  /*13c80*/  LDS R5, [R4+-0x800] ;  /* 0xfff8000004057984 */ /* 0x000e680000000800 */
[----:B------:R-:W2:Y:S04]  /*13c90*/  LDS R9, [R4] ;  /* 0x0000000004097984 */ /* 0x000ea80000000800 */
[----:B------:R-:W4:Y:S01]  /*13ca0*/  LDS R11, [R4+0x800] ;  /* 0x00080000040b7984 */ /* 0x000f220000000800 */
[----:B0-----:R-:W-:-:S02]  /*13cb0*/  IMAD.IADD R3, R3, 0x1, -R2 ;  /* 0x0000000103037824 */ /* 0x001fc400078e0a02 */
[----:B-1----:R-:W-:-:S03]  /*13cc0*/  IMAD.IADD R5, R5, 0x1, -R2 ;  /* 0x0000000105057824 */ /* 0x002fc600078e0a02 */
[----:B------:R-:W-:Y:S01]  /*13cd0*/  STG.E desc[UR6][R6.64], R3 ;  /* 0x0000000306007986 */ /* 0x000fe2000c101906 */
[----:B--2---:R-:W-:-:S03]  /*13ce0*/  IMAD.IADD R9, R9, 0x1, -R2 ;  /* 0x0000000109097824 */ /* 0x004fc600078e0a02 */
[----:B------:R-:W-:Y:S01]  /*13cf0*/  STG.E desc[UR6][R6.64+0x800], R5 ;  /* 0x0008000506007986 */ /* 0x000fe2000c101906 */
[----:B----4-:R-:W-:-:S03]  /*13d00*/  IMAD.IADD R11, R11, 0x1, -R2 ;  /* 0x000000010b0b7824 */ /* 0x010fc600078e0a02 */
[----:B------:R-:W-:Y:S04]  /*13d10*/  STG.E desc[UR6][R6.64+0x1000], R9 ;  /* 0x0010000906007986 */ /* 0x000fe8000c101906 */
[----:B------:R-:W-:Y:S01]  /*13d20*/  STG.E desc[UR6][R6.64+0x1800], R11 ;  /* 0x0018000b06007986 */ /* 0x000fe2000c101906 */
[----:B------:R-:W-:Y:S05]  /*13d30*/  EXIT ;  /* 0x000000000000794d */ /* 0x000fea0003800000 */
.L_x_805:
        /* <DEDUP_REMOVED lines=11> */
[----:B-1--4-:R-:W-:-:S04]  /*13df0*/  LEA R8, P0, R2, UR8, 0x2 ;  /* 0x0000000802087c11 */ /* 0x012fc8000f8010ff */
[----:B------:R-:W-:Y:S01]  /*13e00*/  LEA.HI.X R11, R2, UR9, R3, 0x2, P0 ;  /* 0x00000009020b7c11 */ /* 0x000fe200080f1403 */
[----:B0-----:R-:W-:-:S06]  /*13e10*/  ULEA UR4, UR5, UR4, 0x18 ;  /* 0x0000000405047291 */ /* 0x001fcc000f8ec03f */
[----:B------:R-:W-:-:S07]  /*13e20*/  LEA R6, R5, UR4, 0x2 ;  /* 0x0000000405067c11 */ /* 0x000fce000f8e10ff */
.L_x_816:
[----:B0-----:R0:W1:Y:S01]  /*13e30*/  LDS R7, [R6] ;  /* 0x0000000006077984 */ /* 0x0010620000000800 */
[----:B------:R-:W-:Y:S01]  /*13e40*/  IMAD.MOV.U32 R2, RZ, RZ, R8 ;  /* 0x000000ffff027224 */ /* 0x000fe200078e0008 */
[----:B------:R-:W-:Y:S01]  /*13e50*/  IADD3 R8, P0, R8, 0x800, RZ ;  /* 0x0000080008087810 */ /* 0x000fe20007f1e0ff */
[--C-:B------:R-:W-:Y:S02]  /*13e60*/  IMAD.MOV.U32 R3, RZ, RZ, R11.reuse ;  /* 0x000000ffff037224 */ /* 0x100fe400078e000b */
[----:B------:R-:W-:Y:S02]  /*13e70*/  VIADD R4, R4, 0xffffffff ;  /* 0xffffffff04047836 */ /* 0x000fe40000000000 */
[----:B------:R-:W-:Y:S02]  /*13e80*/  VIADD R5, R5, 0x200 ;  /* 0x0000020005057836 */ /* 0x000fe40000000000 */
[----:B0-----:R-:W-:Y:S01]  /*13e90*/  VIADD R6, R6, 0x800 ;  /* 0x0000080006067836 */ /* 0x001fe20000000000 */
[----:B------:R-:W-:Y:S01]  /*13ea0*/  ISETP.NE.AND P1, PT, R4, RZ, PT ;  /* 0x000000ff0400720c */ /* 0x000fe20003f25270 */
[----:B------:R-:W-:Y:S01]  /*13eb0*/  IMAD.X R11, RZ, RZ, R11, P0 ;  /* 0x000000ffff0b7224 */ /* 0x000fe200000e060b */
[----:B-1----:R0:W-:Y:S11]  /*13ec0*/  STG.E desc[UR6][R2.64], R7 ;  /* 0x0000000702007986 */ /* 0x0021f6000c101906 */
[----:B------:R-:W-:Y:S05]  /*13ed0*/  @P1 BRA `(.L_x_816) ;  /* 0xfffffffc00d41947 */ /* 0x000fea000383ffff */
.L_x_815:
[----:B------:R-:W-:Y:S05]  /*13ee0*/  BSYNC B0 ;  /* 0x0000000000007941 */ /* 0x000fea0003800000 */
.L_x_814:
[----:B------:R-:W-:Y:S05]  /*13ef0*/  @!P2 EXIT ;  /* 0x000000000000a94d */ /* 0x000fea0003800000 */
[----:B------:R-:W2:Y:S01]  /*13f00*/  S2UR UR5, SR_CgaCtaId ;  /* 0x00000000000579c3 */ /* 0x000ea20000008800 */
[--C-:B0-----:R-:W-:Y:S01]  /*13f10*/  SHF.R.S32.HI R3, RZ, 0x1f, R5.reuse ;  /* 0x0000001fff037819 */ /* 0x101fe20000011405 */
        /* <DEDUP_REMOVED lines=11> */
[----:B--2---:R-:W-:-:S06]  /*13fd0*/  ULEA UR4, UR5, UR4, 0x18 ;  /* 0x0000000405047291 */ /* 0x004fcc000f8ec03f */
[----:B------:R-:W-:-:S05]  /*13fe0*/  LEA R4, R5, UR4, 0x2 ;  /* 0x0000000405047c11 */ /* 0x000fca000f8e10ff */
[----:B------:R-:W-:Y:S01]  /*13ff0*/  VIADD R4, R4, 0x1000 ;  /* 0x0000100004047836 */ /* 0x000fe20000000000 */
[----:B------:R-:W-:Y:S06]  /*14000*/  @!P1 BRA `(.L_x_818) ;  /* 0x0000000000a89947 */ /* 0x000fec0003800000 */
[----:B------:R-:W-:Y:S01]  /*14010*/  PLOP3.LUT P0, PT, PT, PT, PT, 0x8, 0x0 ;  /* 0x000000000000781c */ /* 0x000fe20003f0e170 */
[----:B-1--4-:R-:W-:-:S12]  /*14020*/  VIADD R8, R0, 0xffffe800 ;  /* 0xffffe80000087836 */ /* 0x012fd80000000000 */
.L_x_819:
[----:B------:R-:W0:Y:S01]  /*14030*/  LDS R7, [R4+-0x1000] ;  /* 0xfff0000004077984 */ /* 0x000e220000000800 */
[----:B------:R-:W-:Y:S01]  /*14040*/  VIADD R5, R5, 0x2000 ;  /* 0x0000200005057836 */ /* 0x000fe20000000000 */
[----:B------:R-:W-:Y:S02]  /*14050*/  IADD3 R6, P1, R2, 0x8000, RZ ;  /* 0x0000800002067810 */ /* 0x000fe40007f3e0ff */
[----:B------:R-:W1:Y:S02]  /*14060*/  LDS R9, [R4+-0x800] ;  /* 0xfff8000004097984 */ /* 0x000e640000000800 */
[----:B------:R-:W-:Y:S02]  /*14070*/  ISETP.GE.AND P2, PT, R5, R8, PT ;  /* 0x000000080500720c */ /* 0x000fe40003f46270 */
[----:B------:R-:W2:Y:S04]  /*14080*/  LDS R11, [R4] ;  /* 0x00000000040b7984 */ /* 0x000ea80000000800 */
[----:B------:R-:W4:Y:S04]  /*14090*/  LDS R13, [R4+0x800] ;  /* 0x00080000040d7984 */ /* 0x000f280000000800 */
[----:B---3--:R-:W3:Y:S04]  /*140a0*/  LDS R15, [R4+0x1000] ;  /* 0x00100000040f7984 */ /* 0x008ee80000000800 */
[----:B------:R-:W5:Y:S04]  /*140b0*/  LDS R17, [R4+0x1800] ;  /* 0x0018000004117984 */ /* 0x000f680000000800 */
        /* <DEDUP_REMOVED lines=9> */
[----:B------:R2:W5:Y:S04]  /*14150*/  LDS R37, [R4+0x6800] ;  /* 0x0068000004257984 */ /* 0x0005680000000800 */
[----:B0-----:R0:W-:Y:S04]  /*14160*/  STG.E desc[UR6][R2.64], R7 ;  /* 0x0000000702007986 */ /* 0x0011e8000c101906 */
[----:B-1----:R-:W-:Y:S01]  /*14170*/  STG.E desc[UR6][R2.64+0x800], R9 ;  /* 0x0008000902007986 */ /* 0x002fe2000c101906 */
[----:B--2---:R-:W-:-:S03]  /*14180*/  VIADD R4, R4, 0x8000 ;  /* 0x0000800004047836 */ /* 0x004fc60000000000 */
[----:B------:R-:W-:Y:S01]  /*14190*/  STG.E desc[UR6][R2.64+0x1000], R11 ;  /* 0x0010000b02007986 */ /* 0x000fe2000c101906 */
[----:B0-----:R-:W-:-:S03]  /*141a0*/  IMAD.X R7, RZ, RZ, R3, P1 ;  /* 0x000000ffff077224 */ /* 0x001fc600008e0603 */
[----:B----4-:R-:W-:Y:S04]  /*141b0*/  STG.E desc[UR6][R2.64+0x1800], R13 ;  /* 0x0018000d02007986 */ /* 0x010fe8000c101906 */
[----:B---3--:R-:W-:Y:S04]  /*141c0*/  STG.E desc[UR6][R2.64+0x2000], R15 ;  /* 0x0020000f02007986 */ /* 0x008fe8000c101906 */
[----:B-----5:R-:W-:Y:S04]  /*141d0*/  STG.E desc[UR6][R2.64+0x2800], R17 ;  /* 0x0028001102007986 */ /* 0x020fe8000c101906 */
        /* <DEDUP_REMOVED lines=13> */
.L_x_818:
[----:B------:R-:W-:Y:S05]  /*142b0*/  BSYNC B0 ;  /* 0x0000000000007941 */ /* 0x000fea0003800000 */
.L_x_817:
[----:B------:R-:W-:Y:S01]  /*142c0*/  IMAD.IADD R6, R0, 0x1, -R5 ;  /* 0x0000000100067824 */ /* 0x000fe200078e0a05 */
[----:B------:R-:W-:Y:S04]  /*142d0*/  BSSY B0, `(.L_x_820) ;  /* 0x000001a000007945 */ /* 0x000fe80003800000 */
[----:B------:R-:W-:-:S13]  /*142e0*/  ISETP.GT.AND P1, PT, R6, 0x800, PT ;  /* 0x000008000600780c */ /* 0x000fda0003f24270 */
[----:B------:R-:W-:Y:S05]  /*142f0*/  @!P1 BRA `(.L_x_821) ;  /* 0x00000000005c9947 */ /* 0x000fea0003800000 */
[----:B------:R-:W0:Y:S01]  /*14300*/  LDS R7, [R4+-0x1000] ;  /* 0xfff0000004077984 */ /* 0x000e220000000800 */
[----:B------:R-:W-:Y:S01]  /*14310*/  IADD3 R6, P1, R2, 0x4000, RZ ;  /* 0x0000400002067810 */ /* 0x000fe20007f3e0ff */
[----:B----4-:R-:W-:Y:S01]  /*14320*/  VIADD R5, R5, 0x1000 ;  /* 0x0000100005057836 */ /* 0x010fe20000000000 */
[----:B------:R-:W-:Y:S01]  /*14330*/  PLOP3.LUT P0, PT, PT, PT, PT, 0x8, 0x0 ;  /* 0x000000000000781c */ /* 0x000fe20003f0e170 */
[----:B------:R-:W2:Y:S02]  /*14340*/  LDS R9, [R4+-0x800] ;  /* 0xfff8000004097984 */ /* 0x000ea40000000800 */
[----:B------:R-:W-:Y:S02]  /*14350*/  IMAD.X R23, RZ, RZ, R3, P1 ;  /* 0x000000ffff177224 */ /* 0x000fe400008e0603 */
[----:B------:R-:W4:Y:S04]  /*14360*/  LDS R11, [R4] ;  /* 0x00000000040b7984 */ /* 0x000f280000000800 */
[----:B------:R-:W5:Y:S04]  /*14370*/  LDS R13, [R4+0x800] ;  /* 0x00080000040d7984 */ /* 0x000f680000000800 */
[----:B---3--:R-:W3:Y:S04]  /*14380*/  LDS R15, [R4+0x1000] ;  /* 0x00100000040f7984 */ /* 0x008ee80000000800 */
[----:B-1----:R-:W1:Y:S04]  /*14390*/  LDS R17, [R4+0x1800] ;  /* 0x0018000004117984 */ /* 0x002e680000000800 */
[----:B------:R-:W1:Y:S04]  /*143a0*/  LDS R19, [R4+0x2000] ;  /* 0x0020000004137984 */ /* 0x000e680000000800 */
[----:B------:R0:W1:Y:S02]  /*143b0*/  LDS R21, [R4+0x2800] ;  /* 0x0028000004157984 */ /* 0x0000640000000800 */
[----:B0-----:R-:W-:-:S02]  /*143c0*/  VIADD R4, R4, 0x4000 ;  /* 0x0000400004047836 */ /* 0x001fc40000000000 */
[----:B------:R-:W-:Y:S04]  /*143d0*/  STG.E desc[UR6][R2.64], R7 ;  /* 0x0000000702007986 */ /* 0x000fe8000c101906 */
[----:B--2---:R-:W-:Y:S04]  /*143e0*/  STG.E desc[UR6][R2.64+0x800], R9 ;  /* 0x0008000902007986 */ /* 0x004fe8000c101906 */
[----:B----4-:R-:W-:Y:S04]  /*143f0*/  STG.E desc[UR6][R2.64+0x1000], R11 ;  /* 0x0010000b02007986 */ /* 0x010fe8000c101906 */
[----:B-----5:R-:W-:Y:S04]  /*14400*/  STG.E desc[UR6][R2.64+0x1800], R13 ;  /* 0x0018000d02007986 */ /* 0x020fe8000c101906 */
[----:B---3--:R-:W-:Y:S04]  /*14410*/  STG.E desc[UR6][R2.64+0x2000], R15 ;  /* 0x0020000f02007986 */ /* 0x008fe8000c101906 */
[----:B-1----:R-:W-:Y:S04]  /*14420*/  STG.E desc[UR6][R2.64+0x2800], R17 ;  /* 0x0028001102007986 */ /* 0x002fe8000c101906 */
[----:B------:R-:W-:Y:S04]  /*14430*/  STG.E desc[UR6][R2.64+0x3000], R19 ;  /* 0x0030001302007986 */ /* 0x000fe8000c101906 */
[----:B------:R0:W-:Y:S02]  /*14440*/  STG.E desc[UR6][R2.64+0x3800], R21 ;  /* 0x0038001502007986 */ /* 0x0001e4000c101906 */
[----:B0-----:R-:W-:-:S02]  /*14450*/  IMAD.MOV.U32 R2, RZ, RZ, R6 ;  /* 0x000000ffff027224 */ /* 0x001fc400078e0006 */
[----:B------:R-:W-:-:S07]  /*14460*/  IMAD.MOV.U32 R3, RZ, RZ, R23 ;  /* 0x000000ffff037224 */ /* 0x000fce00078e0017 */
.L_x_821:
[----:B------:R-:W-:Y:S05]  /*14470*/  BSYNC B0 ;  /* 0x0000000000007941 */ /* 0x000fea0003800000 */
.L_x_820:
[----:B------:R-:W-:-:S13]  /*14480*/  ISETP.LT.OR P0, PT, R5, R0, P0 ;  /* 0x000000000500720c */ /* 0x000fda0000701670 */
[----:B------:R-:W-:Y:S05]  /*14490*/  @!P0 EXIT ;  /* 0x000000000000894d */ /* 0x000fea0003800000 */
[----:B----4-:R-:W0:Y:S04]  /*144a0*/  LDS R5, [R4+-0x1000] ;  /* 0xfff0000004057984 */ /* 0x010e280000000800 */
[----:B------:R-:W2:Y:S04]  /*144b0*/  LDS R7, [R4+-0x800] ;  /* 0xfff8000004077984 */ /* 0x000ea80000000800 */
[----:B------:R-:W4:Y:S04]  /*144c0*/  LDS R9, [R4] ;  /* 0x0000000004097984 */ /* 0x000f280000000800 */
[----:B------:R-:W5:Y:S04]  /*144d0*/  LDS R11, [R4+0x800] ;  /* 0x00080000040b7984 */ /* 0x000f680000000800 */
[----:B0-----:R-:W-:Y:S04]  /*144e0*/  STG.E desc[UR6][R2.64], R5 ;  /* 0x0000000502007986 */ /* 0x001fe8000c101906 */
[----:B--2---:R-:W-:Y:S04]  /*144f0*/  STG.E desc[UR6][R2.64+0x800], R7 ;  /* 0x0008000702007986 */ /* 0x004fe8000c101906 */
[----:B----4-:R-:W-:Y:S04]  /*14500*/  STG.E desc[UR6][R2.64+0x1000], R9 ;  /* 0x0010000902007986 */ /* 0x010fe8000c101906 */
[----:B-----5:R-:W-:Y:S01]  /*14510*/  STG.E desc[UR6][R2.64+0x1800], R11 ;  /* 0x0018000b02007986 */ /* 0x020fe2000c101906 */
[----:B------:R-:W-:Y:S05]  /*14520*/  EXIT ;  /* 0x000000000000794d */ /* 0x000fea0003800000 */
.L_x_459:
[----:B------:R-:W-:Y:S02]  /*14530*/  IMAD.MOV.U32 R6, RZ, RZ, R32 ;  /* 0x000000ffff067224 */ /* 0x000fe400078e0020 */
[----:B------:R-:W-:Y:S02]  /*14540*/  IMAD.MOV.U32 R11, RZ, RZ, 0x1 ;  /* 0x00000001ff0b7424 */ /* 0x000fe400078e00ff */
[----:B------:R-:W-:Y:S02]  /*14550*/  IMAD.MOV.U32 R8, RZ, RZ, RZ ;  /* 0x000000ffff087224 */ /* 0x000fe400078e00ff */
[----:B------:R-:W-:-:S07]  /*14560*/  IMAD.MOV.U32 R13, RZ, RZ, -0x1 ;  /* 0xffffffffff0d7424 */ /* 0x000fce00078e00ff */
[----:B------:R-:W-:Y:S05]  /*14570*/  WARPSYNC.COLLECTIVE R13, `(.L_x_822) ;  /* 0x000000000d087348 */ /* 0x000fea0003c00000 */
[----:B------:R0:W1:Y:S02]  /*14580*/  SHFL.UP P0, R12, R6, R11, R8 ;  /* 0x0400000b060c7389 */ /* 0x0000640000000008 */
[----:B01----:R-:W-:Y:S01]  /*14590*/  ENDCOLLECTIVE ;  /* 0x000000000000791b */ /* 0x003fe20003800000 */
.L_x_822:
[----:B------:R-:W-:Y:S02]  /*145a0*/  IMAD.MOV.U32 R11, RZ, RZ, 0x2 ;  /* 0x00000002ff0b7424 */ /* 0x000fe400078e00ff */
[----:B------:R-:W-:-:S04]  /*145b0*/  IMAD.MOV.U32 R35, RZ, RZ, R12 ;  /* 0x000000ffff237224 */ /* 0x000fc800078e000c */
[----:B------:R-:W-:-:S04]  /*145c0*/  @P0 IMAD.IADD R35, R32, 0x1, R35 ;  /* 0x0000000120230824 */ /* 0x000fc800078e0223 */
[----:B------:R-:W-:-:S07]  /*145d0*/  IMAD.MOV.U32 R6, RZ, RZ, R35 ;  /* 0x000000ffff067224 */ /* 0x000fce00078e0023 */
[----:B------:R-:W-:Y:S05]  /*145e0*/  WARPSYNC.COLLECTIVE R13, `(.L_x_823) ;  /* 0x000000000d087348 */ /* 0x000fea0003c00000 */
[----:B------:R0:W1:Y:S02]  /*145f0*/  SHFL.UP P0, R12, R6, R11, R8 ;  /* 0x0400000b060c7389 */ /* 0x0000640000000008 */
[----:B01----:R-:W-:Y:S01]  /*14600*/  ENDCOLLECTIVE ;  /* 0x000000000000791b */ /* 0x003fe20003800000 */
.L_x_823:
[----:B------:R-:W-:Y:S02]  /*14610*/  IMAD.MOV.U32 R11, RZ, RZ, 0x4 ;  /* 0x00000004ff0b7424 */ /* 0x000fe400078e00ff */
[----:B------:R-:W-:-:S04]  /*14620*/  IMAD.MOV.U32 R34, RZ, RZ, R12 ;  /* 0x000000ffff227224 */ /* 0x000fc800078e000c */
[----:B------:R-:W-:-:S04]  /*14630*/  @P0 IMAD.IADD R34, R35, 0x1, R34 ;  /* 0x0000000123220824 */ /* 0x000fc800078e0222 */
[----:B------:R-:W-:-:S07]  /*14640*/  IMAD.MOV.U32 R6, RZ, RZ, R34 ;  /* 0x000000ffff067224 */ /* 0x000fce00078e0022 */
[----:B------:R-:W-:Y:S05]  /*14650*/  WARPSYNC.COLLECTIVE R13, `(.L_x_824) ;  /* 0x000000000d087348 */ /* 0x000fea0003c00000 */
[----:B------:R0:W1:Y:S02]  /*14660*/  SHFL.UP P0, R12, R6, R11, R8 ;  /* 0x0400000b060c7389 */ /* 0x0000640000000008 */
[----:B01----:R-:W-:Y:S01]  /*14670*/  ENDCOLLECTIVE ;  /* 0x000000000000791b */ /* 0x003fe20003800000 */
.L_x_824:
[----:B------:R-:W-:Y:S02]  /*14680*/  IMAD.MOV.U32 R11, RZ, RZ, 0x8 ;  /* 0x00000008ff0b7424 */ /* 0x000fe400078e00ff */
[----:B------:R-:W-:-:S04]  /*14690*/  IMAD.MOV.U32 R37, RZ, RZ, R12 ;  /* 0x000000ffff257224 */ /* 0x000fc800078e000c */
[----:B------:R-:W-:-:S04]  /*146a0*/  @P0 IMAD.IADD R37, R34, 0x1, R37 ;  /* 0x0000000122250824 */ /* 0x000fc800078e0225 */
[----:B------:R-:W-:-:S07]  /*146b0*/  IMAD.MOV.U32 R6, RZ, RZ, R37 ;  /* 0x000000ffff067224 */ /* 0x000fce00078e0025 */
[----:B------:R-:W-:Y:S05]  /*146c0*/  WARPSYNC.COLLECTIVE R13, `(.L_x_825) ;  /* 0x000000000d087348 */ /* 0x000fea0003c00000 */
[----:B------:R0:W1:Y:S02]  /*146d0*/  SHFL.UP P0, R12, R6, R11, R8 ;  /* 0x0400000b060c7389 */ /* 0x0000640000000008 */
[----:B01----:R-:W-:Y:S01]  /*146e0*/  ENDCOLLECTIVE ;  /* 0x000000000000791b */ /* 0x003fe20003800000 */
.L_x_825:
[----:B------:R-:W-:Y:S02]  /*146f0*/  IMAD.MOV.U32 R11, RZ, RZ, 0x10 ;  /* 0x00000010ff0b7424 */ /* 0x000fe400078e00ff */
[----:B------:R-:W-:-:S04]  /*14700*/  IMAD.MOV.U32 R36, RZ, RZ, R12 ;  /* 0x000000ffff247224 */ /* 0x000fc800078e000c */
[----:B------:R-:W-:-:S04]  /*14710*/  @P0 IMAD.IADD R36, R37, 0x1, R36 ;  /* 0x0000000125240824 */ /* 0x000fc800078e0224 */
[----:B------:R-:W-:-:S07]  /*14720*/  IMAD.MOV.U32 R6, RZ, RZ, R36 ;  /* 0x000000ffff067224 */ /* 0x000fce00078e0024 */
[----:B------:R-:W-:Y:S05]  /*14730*/  WARPSYNC.COLLECTIVE R13, `(.L_x_826) ;  /* 0x000000000d087348 */ /* 0x000fea0003c00000 */
[----:B------:R0:W1:Y:S02]  /*14740*/  SHFL.UP P0, R12, R6, R11, R8 ;  /* 0x0400000b060c7389 */ /* 0x0000640000000008 */
[----:B01----:R-:W-:Y:S01]  /*14750*/  ENDCOLLECTIVE ;  /* 0x000000000000791b */ /* 0x003fe20003800000 */
.L_x_826:
[----:B------:R-:W-:Y:S05]  /*14760*/  BRA `(.L_x_827) ;  /* 0xfffffedc00247947 */ /* 0x000fea000383ffff */
.L_x_539:
[----:B------:R-:W-:Y:S02]  /*14770*/  IMAD.MOV.U32 R6, RZ, RZ, R32 ;  /* 0x000000ffff067224 */ /* 0x000fe400078e0020 */
[----:B------:R-:W-:Y:S02]  /*14780*/  IMAD.MOV.U32 R11, RZ, RZ, 0x1 ;  /* 0x00000001ff0b7424 */ /* 0x000fe400078e00ff */
[----:B------:R-:W-:Y:S02]  /*14790*/  IMAD.MOV.U32 R8, RZ, RZ, RZ ;  /* 0x000000ffff087224 */ /* 0x000fe400078e00ff */
[----:B------:R-:W-:-:S07]  /*147a0*/  IMAD.MOV.U32 R13, RZ, RZ, -0x1 ;  /* 0xffffffffff0d7424 */ /* 0x000fce00078e00ff */
[----:B------:R-:W-:Y:S05]  /*147b0*/  WARPSYNC.COLLECTIVE R13, `(.L_x_828) ;  /* 0x000000000d087348 */ /* 0x000fea0003c00000 */
[----:B------:R0:W1:Y:S02]  /*147c0*/  SHFL.UP P0, R12, R6, R11, R8 ;  /* 0x0400000b060c7389 */ /* 0x0000640000000008 */
[----:B01----:R-:W-:Y:S01]  /*147d0*/  ENDCOLLECTIVE ;  /* 0x000000000000791b */ /* 0x003fe20003800000 */
.L_x_828:
[----:B------:R-:W-:Y:S02]  /*147e0*/  IMAD.MOV.U32 R11, RZ, RZ, 0x2 ;  /* 0x00000002ff0b7424 */ /* 0x000fe400078e00ff */
[----:B------:R-:W-:-:S04]  /*147f0*/  IMAD.MOV.U32 R35, RZ, RZ, R12 ;  /* 0x000000ffff237224 */ /* 0x000fc800078e000c */
[----:B------:R-:W-:-:S04]  /*14800*/  @P0 IMAD.IADD R35, R32, 0x1, R35 ;  /* 0x0000000120230824 */ /* 0x000fc800078e0223 */
[----:B------:R-:W-:-:S07]  /*14810*/  IMAD.MOV.U32 R6, RZ, RZ, R35 ;  /* 0x000000ffff067224 */ /* 0x000fce00078e0023 */
[----:B------:R-:W-:Y:S05]  /*14820*/  WARPSYNC.COLLECTIVE R13, `(.L_x_829) ;  /* 0x000000000d087348 */ /* 0x000fea0003c00000 */
[----:B------:R0:W1:Y:S02]  /*14830*/  SHFL.UP P0, R12, R6, R11, R8 ;  /* 0x0400000b060c7389 */ /* 0x0000640000000008 */
[----:B01----:R-:W-:Y:S01]  /*14840*/  ENDCOLLECTIVE ;  /* 0x000000000000791b */ /* 0x003fe20003800000 */
.L_x_829:
[----:B------:R-:W-:Y:S02]  /*14850*/  IMAD.MOV.U32 R11, RZ, RZ, 0x4 ;  /* 0x00000004ff0b7424 */ /* 0x000fe400078e00ff */
[----:B------:R-:W-:-:S04]  /*14860*/  IMAD.MOV.U32 R34, RZ, RZ, R12 ;  /* 0x000000ffff227224 */ /* 0x000fc800078e000c */
[----:B------:R-:W-:-:S04]  /*14870*/  @P0 IMAD.IADD R34, R35, 0x1, R34 ;  /* 0x0000000123220824 */ /* 0x000fc800078e0222 */
[----:B------:R-:W-:-:S07]  /*14880*/  IMAD.MOV.U32 R6, RZ, RZ, R34 ;  /* 0x000000ffff067224 */ /* 0x000fce00078e0022 */
[----:B------:R-:W-:Y:S05]  /*14890*/  WARPSYNC.COLLECTIVE R13, `(.L_x_830) ;  /* 0x000000000d087348 */ /* 0x000fea0003c00000 */
[----:B------:R0:W1:Y:S02]  /*148a0*/  SHFL.UP P0, R12, R6, R11, R8 ;  /* 0x0400000b060c7389 */ /* 0x0000640000000008 */
[----:B01----:R-:W-:Y:S01]  /*148b0*/  ENDCOLLECTIVE ;  /* 0x000000000000791b */ /* 0x003fe20003800000 */
.L_x_830:
[----:B------:R-:W-:Y:S02]  /*148c0*/  IMAD.MOV.U32 R11, RZ, RZ, 0x8 ;  /* 0x00000008ff0b7424 */ /* 0x000fe400078e00ff */
[----:B------:R-:W-:-:S04]  /*148d0*/  IMAD.MOV.U32 R37, RZ, RZ, R12 ;  /* 0x000000ffff257224 */ /* 0x000fc800078e000c */
[----:B------:R-:W-:-:S04]  /*148e0*/  @P0 IMAD.IADD R37, R34, 0x1, R37 ;  /* 0x0000000122250824 */ /* 0x000fc800078e0225 */
[----:B------:R-:W-:-:S07]  /*148f0*/  IMAD.MOV.U32 R6, RZ, RZ, R37 ;  /* 0x000000ffff067224 */ /* 0x000fce00078e0025 */
[----:B------:R-:W-:Y:S05]  /*14900*/  WARPSYNC.COLLECTIVE R13, `(.L_x_831) ;  /* 0x000000000d087348 */ /* 0x000fea0003c00000 */
[----:B------:R0:W1:Y:S02]  /*14910*/  SHFL.UP P0, R12, R6, R11, R8 ;  /* 0x0400000b060c7389 */ /* 0x0000640000000008 */
[----:B01----:R-:W-:Y:S01]  /*14920*/  ENDCOLLECTIVE ;  /* 0x000000000000791b */ /* 0x003fe20003800000 */
.L_x_831:
[----:B------:R-:W-:Y:S02]  /*14930*/  IMAD.MOV.U32 R11, RZ, RZ, 0x10 ;  /* 0x00000010ff0b7424 */ /* 0x000fe400078e00ff */
[----:B------:R-:W-:-:S04]  /*14940*/  IMAD.MOV.U32 R36, RZ, RZ, R12 ;  /* 0x000000ffff247224 */ /* 0x000fc800078e000c */
[----:B------:R-:W-:-:S04]  /*14950*/  @P0 IMAD.IADD R36, R37, 0x1, R36 ;  /* 0x0000000125240824 */ /* 0x000fc800078e0224 */
[----:B------:R-:W-:-:S07]  /*14960*/  IMAD.MOV.U32 R6, RZ, RZ, R36 ;  /* 0x000000ffff067224 */ /* 0x000fce00078e0024 */
[----:B------:R-:W-:Y:S05]  /*14970*/  WARPSYNC.COLLECTIVE R13, `(.L_x_832) ;  /* 0x000000000d087348 */ /* 0x000fea0003c00000 */
[----:B------:R0:W1:Y:S02]  /*14980*/  SHFL.UP P0, R12, R6, R11, R8 ;  /* 0x0400000b060c7389 */ /* 0x0000640000000008 */
[----:B01----:R-:W-:Y:S01]  /*14990*/  ENDCOLLECTIVE ;  /* 0x000000000000791b */ /* 0x003fe20003800000 */
.L_x_832:
[----:B------:R-:W-:Y:S05]  /*149a0*/  BRA `(.L_x_833) ;  /* 0xffffff1c00387947 */ /* 0x000fea000383ffff */
.L_x_636:
[----:B------:R-:W-:Y:S02]  /*149b0*/  IMAD.MOV.U32 R6, RZ, RZ, R32 ;  /* 0x000000ffff067224 */ /* 0x000fe400078e0020 */
[----:B------:R-:W-:Y:S02]  /*149c0*/  IMAD.MOV.U32 R11, RZ, RZ, 0x1 ;  /* 0x00000001ff0b7424 */ /* 0x000fe400078e00ff */
[----:B------:R-:W-:Y:S02]  /*149d0*/  IMAD.MOV.U32 R8, RZ, RZ, RZ ;  /* 0x000000ffff087224 */ /* 0x000fe400078e00ff */
[----:B------:R-:W-:-:S07]  /*149e0*/  IMAD.MOV.U32 R13, RZ, RZ, -0x1 ;  /* 0xffffffffff0d7424 */ /* 0x000fce00078e00ff */
[----:B------:R-:W-:Y:S05]  /*149f0*/  WARPSYNC.COLLECTIVE R13, `(.L_x_834) ;  /* 0x000000000d087348 */ /* 0x000fea0003c00000 */
[----:B------:R0:W1:Y:S02]  /*14a00*/  SHFL.UP P0, R12, R6, R11, R8 ;  /* 0x0400000b060c7389 */ /* 0x0000640000000008 */
[----:B01----:R-:W-:Y:S01]  /*14a10*/  ENDCOLLECTIVE ;  /* 0x000000000000791b */ /* 0x003fe20003800000 */
.L_x_834:
[----:B------:R-:W-:Y:S02]  /*14a20*/  IMAD.MOV.U32 R11, RZ, RZ, 0x2 ;  /* 0x00000002ff0b7424 */ /* 0x000fe400078e00ff */
[----:B------:R-:W-:-:S04]  /*14a30*/  IMAD.MOV.U32 R35, RZ, RZ, R12 ;  /* 0x000000ffff237224 */ /* 0x000fc800078e000c */
[----:B------:R-:W-:-:S04]  /*14a40*/  @P0 IMAD.IADD R35, R32, 0x1, R35 ;  /* 0x0000000120230824 */ /* 0x000fc800078e0223 */
[----:B------:R-:W-:-:S07]  /*14a50*/  IMAD.MOV.U32 R6, RZ, RZ, R35 ;  /* 0x000000ffff067224 */ /* 0x000fce00078e0023 */
[----:B------:R-:W-:Y:S05]  /*14a60*/  WARPSYNC.COLLECTIVE R13, `(.L_x_835) ;  /* 0x000000000d087348 */ /* 0x000fea0003c00000 */
[----:B------:R0:W1:Y:S02]  /*14a70*/  SHFL.UP P0, R12, R6, R11, R8 ;  /* 0x0400000b060c7389 */ /* 0x0000640000000008 */
[----:B01----:R-:W-:Y:S01]  /*14a80*/  ENDCOLLECTIVE ;  /* 0x000000000000791b */ /* 0x003fe20003800000 */
.L_x_835:
[----:B------:R-:W-:Y:S02]  /*14a90*/  IMAD.MOV.U32 R11, RZ, RZ, 0x4 ;  /* 0x00000004ff0b7424 */ /* 0x000fe400078e00ff */
[----:B------:R-:W-:-:S04]  /*14aa0*/  IMAD.MOV.U32 R34, RZ, RZ, R12 ;  /* 0x000000ffff227224 */ /* 0x000fc800078e000c */
[----:B------:R-:W-:-:S04]  /*14ab0*/  @P0 IMAD.IADD R34, R35, 0x1, R34 ;  /* 0x0000000123220824 */ /* 0x000fc800078e0222 */
[----:B------:R-:W-:-:S07]  /*14ac0*/  IMAD.MOV.U32 R6, RZ, RZ, R34 ;  /* 0x000000ffff067224 */ /* 0x000fce00078e0022 */
[----:B------:R-:W-:Y:S05]  /*14ad0*/  WARPSYNC.COLLECTIVE R13, `(.L_x_836) ;  /* 0x000000000d087348 */ /* 0x000fea0003c00000 */
[----:B------:R0:W1:Y:S02]  /*14ae0*/  SHFL.UP P0, R12, R6, R11, R8 ;  /* 0x0400000b060c7389 */ /* 0x0000640000000008 */
[----:B01----:R-:W-:Y:S01]  /*14af0*/  ENDCOLLECTIVE ;  /* 0x000000000000791b */ /* 0x003fe20003800000 */
.L_x_836:
[----:B------:R-:W-:Y:S02]  /*14b00*/  IMAD.MOV.U32 R11, RZ, RZ, 0x8 ;  /* 0x00000008ff0b7424 */ /* 0x000fe400078e00ff */
[----:B------:R-:W-:-:S04]  /*14b10*/  IMAD.MOV.U32 R37, RZ, RZ, R12 ;  /* 0x000000ffff257224 */ /* 0x000fc800078e000c */
[----:B------:R-:W-:-:S04]  /*14b20*/  @P0 IMAD.IADD R37, R34, 0x1, R37 ;  /* 0x0000000122250824 */ /* 0x000fc800078e0225 */
[----:B------:R-:W-:-:S07]  /*14b30*/  IMAD.MOV.U32 R6, RZ, RZ, R37 ;  /* 0x000000ffff067224 */ /* 0x000fce00078e0025 */
[----:B------:R-:W-:Y:S05]  /*14b40*/  WARPSYNC.COLLECTIVE R13, `(.L_x_837) ;  /* 0x000000000d087348 */ /* 0x000fea0003c00000 */
[----:B------:R0:W1:Y:S02]  /*14b50*/  SHFL.UP P0, R12, R6, R11, R8 ;  /* 0x0400000b060c7389 */ /* 0x0000640000000008 */
[----:B01----:R-:W-:Y:S01]  /*14b60*/  ENDCOLLECTIVE ;  /* 0x000000000000791b */ /* 0x003fe20003800000 */
.L_x_837:
[----:B------:R-:W-:Y:S02]  /*14b70*/  IMAD.MOV.U32 R11, RZ, RZ, 0x10 ;  /* 0x00000010ff0b7424 */ /* 0x000fe400078e00ff */
[----:B------:R-:W-:-:S04]  /*14b80*/  IMAD.MOV.U32 R36, RZ, RZ, R12 ;  /* 0x000000ffff247224 */ /* 0x000fc800078e000c */
[----:B------:R-:W-:-:S04]  /*14b90*/  @P0 IMAD.IADD R36, R37, 0x1, R36 ;  /* 0x0000000125240824 */ /* 0x000fc800078e0224 */
[----:B------:R-:W-:-:S07]  /*14ba0*/  IMAD.MOV.U32 R6, RZ, RZ, R36 ;  /* 0x000000ffff067224 */ /* 0x000fce00078e0024 */
[----:B------:R-:W-:Y:S05]  /*14bb0*/  WARPSYNC.COLLECTIVE R13, `(.L_x_838) ;  /* 0x000000000d087348 */ /* 0x000fea0003c00000 */
[----:B------:R0:W1:Y:S02]  /*14bc0*/  SHFL.UP P0, R12, R6, R11, R8 ;  /* 0x0400000b060c7389 */ /* 0x0000640000000008 */
[----:B01----:R-:W-:Y:S01]  /*14bd0*/  ENDCOLLECTIVE ;  /* 0x000000000000791b */ /* 0x003fe20003800000 */
.L_x_838:
[----:B------:R-:W-:Y:S05]  /*14be0*/  BRA `(.L_x_839) ;  /* 0xffffff60002c7947 */ /* 0x000fea000383ffff */
.L_x_748:
[----:B------:R-:W-:Y:S02]  /*14bf0*/  IMAD.MOV.U32 R6, RZ, RZ, R31 ;  /* 0x000000ffff067224 */ /* 0x000fe400078e001f */
[----:B------:R-:W-:Y:S02]  /*14c00*/  IMAD.MOV.U32 R11, RZ, RZ, 0x1 ;  /* 0x00000001ff0b7424 */ /* 0x000fe400078e00ff */
[----:B------:R-:W-:Y:S02]  /*14c10*/  IMAD.MOV.U32 R8, RZ, RZ, RZ ;  /* 0x000000ffff087224 */ /* 0x000fe400078e00ff */
[----:B------:R-:W-:-:S07]  /*14c20*/  IMAD.MOV.U32 R13, RZ, RZ, -0x1 ;  /* 0xffffffffff0d7424 */ /* 0x000fce00078e00ff */
[----:B------:R-:W-:Y:S05]  /*14c30*/  WARPSYNC.COLLECTIVE R13, `(.L_x_840) ;  /* 0x000000000d087348 */ /* 0x000fea0003c00000 */
[----:B------:R0:W1:Y:S02]  /*14c40*/  SHFL.UP P0, R12, R6, R11, R8 ;  /* 0x0400000b060c7389 */ /* 0x0000640000000008 */
[----:B01----:R-:W-:Y:S01]  /*14c50*/  ENDCOLLECTIVE ;  /* 0x000000000000791b */ /* 0x003fe20003800000 */
.L_x_840:
[----:B------:R-:W-:Y:S02]  /*14c60*/  IMAD.MOV.U32 R11, RZ, RZ, 0x2 ;  /* 0x00000002ff0b7424 */ /* 0x000fe400078e00ff */
[----:B------:R-:W-:-:S04]  /*14c70*/  IMAD.MOV.U32 R34, RZ, RZ, R12 ;  /* 0x000000ffff227224 */ /* 0x000fc800078e000c */
[----:B------:R-:W-:-:S04]  /*14c80*/  @P0 IMAD.IADD R34, R31, 0x1, R34 ;  /* 0x000000011f220824 */ /* 0x000fc800078e0222 */
[----:B------:R-:W-:-:S07]  /*14c90*/  IMAD.MOV.U32 R6, RZ, RZ, R34 ;  /* 0x000000ffff067224 */ /* 0x000fce00078e0022 */
[----:B------:R-:W-:Y:S05]  /*14ca0*/  WARPSYNC.COLLECTIVE R13, `(.L_x_841) ;  /* 0x000000000d087348 */ /* 0x000fea0003c00000 */
[----:B------:R0:W1:Y:S02]  /*14cb0*/  SHFL.UP P0, R12, R6, R11, R8 ;  /* 0x0400000b060c7389 */ /* 0x0000640000000008 */
[----:B01----:R-:W-:Y:S01]  /*14cc0*/  ENDCOLLECTIVE ;  /* 0x000000000000791b */ /* 0x003fe20003800000 */
.L_x_841:
[----:B------:R-:W-:Y:S02]  /*14cd0*/  IMAD.MOV.U32 R11, RZ, RZ, 0x4 ;  /* 0x00000004ff0b7424 */ /* 0x000fe400078e00ff */
[----:B------:R-:W-:-:S04]  /*14ce0*/  IMAD.MOV.U32 R33, RZ, RZ, R12 ;  /* 0x000000ffff217224 */ /* 0x000fc800078e000c */
[----:B------:R-:W-:-:S04]  /*14cf0*/  @P0 IMAD.IADD R33, R34, 0x1, R33 ;  /* 0x0000000122210824 */ /* 0x000fc800078e0221 */
[----:B------:R-:W-:-:S07]  /*14d00*/  IMAD.MOV.U32 R6, RZ, RZ, R33 ;  /* 0x000000ffff067224 */ /* 0x000fce00078e0021 */
[----:B------:R-:W-:Y:S05]  /*14d10*/  WARPSYNC.COLLECTIVE R13, `(.L_x_842) ;  /* 0x000000000d087348 */ /* 0x000fea0003c00000 */
[----:B------:R0:W1:Y:S02]  /*14d20*/  SHFL.UP P0, R12, R6, R11, R8 ;  /* 0x0400000b060c7389 */ /* 0x0000640000000008 */
[----:B01----:R-:W-:Y:S01]  /*14d30*/  ENDCOLLECTIVE ;  /* 0x000000000000791b */ /* 0x003fe20003800000 */
.L_x_842:
[----:B------:R-:W-:Y:S02]  /*14d40*/  IMAD.MOV.U32 R11, RZ, RZ, 0x8 ;  /* 0x00000008ff0b7424 */ /* 0x000fe400078e00ff */
[----:B------:R-:W-:-:S04]  /*14d50*/  IMAD.MOV.U32 R36, RZ, RZ, R12 ;  /* 0x000000ffff247224 */ /* 0x000fc800078e000c */
[----:B------:R-:W-:-:S04]  /*14d60*/  @P0 IMAD.IADD R36, R33, 0x1, R36 ;  /* 0x0000000121240824 */ /* 0x000fc800078e0224 */
[----:B------:R-:W-:-:S07]  /*14d70*/  IMAD.MOV.U32 R6, RZ, RZ, R36 ;  /* 0x000000ffff067224 */ /* 0x000fce00078e0024 */
[----:B------:R-:W-:Y:S05]  /*14d80*/  WARPSYNC.COLLECTIVE R13, `(.L_x_843) ;  /* 0x000000000d087348 */ /* 0x000fea0003c00000 */
[----:B------:R0:W1:Y:S02]  /*14d90*/  SHFL.UP P0, R12, R6, R11, R8 ;  /* 0x0400000b060c7389 */ /* 0x0000640000000008 */
[----:B01----:R-:W-:Y:S01]  /*14da0*/  ENDCOLLECTIVE ;  /* 0x000000000000791b */ /* 0x003fe20003800000 */
.L_x_843:
[----:B------:R-:W-:Y:S02]  /*14db0*/  IMAD.MOV.U32 R11, RZ, RZ, 0x10 ;  /* 0x00000010ff0b7424 */ /* 0x000fe400078e00ff */
[----:B------:R-:W-:-:S04]  /*14dc0*/  IMAD.MOV.U32 R35, RZ, RZ, R12 ;  /* 0x000000ffff237224 */ /* 0x000fc800078e000c */
[----:B------:R-:W-:-:S04]  /*14dd0*/  @P0 IMAD.IADD R35, R36, 0x1, R35 ;  /* 0x0000000124230824 */ /* 0x000fc800078e0223 */
[----:B------:R-:W-:-:S07]  /*14de0*/  IMAD.MOV.U32 R6, RZ, RZ, R35 ;  /* 0x000000ffff067224 */ /* 0x000fce00078e0023 */
[----:B------:R-:W-:Y:S05]  /*14df0*/  WARPSYNC.COLLECTIVE R13, `(.L_x_844) ;  /* 0x000000000d087348 */ /* 0x000fea0003c00000 */
[----:B------:R0:W1:Y:S02]  /*14e00*/  SHFL.UP P0, R12, R6, R11, R8 ;  /* 0x0400000b060c7389 */ /* 0x0000640000000008 */
[----:B01----:R-:W-:Y:S01]  /*14e10*/  ENDCOLLECTIVE ;  /* 0x000000000000791b */ /* 0x003fe20003800000 */
.L_x_844:
[----:B------:R-:W-:Y:S05]  /*14e20*/  BRA `(.L_x_845) ;  /* 0xffffffb000a07947 */ /* 0x000fea000383ffff */
.L_x_846:
        /* <DEDUP_REMOVED lines=13> */
.L_x_2505:


//--------------------- .text._ZN4vllm16topKPerRowDecodeILi1024ELb1ELb0ELb1EEEvPKfPKiPiiiiiiPfiS4_ --------------------------
	.section	.text._ZN4vllm16topKPerRowDecodeILi1024ELb1ELb0ELb1EEEvPKfPKiPiiiiiiPfiS4_,"ax",@progbits
	.align	128
.text._ZN4vllm16topKPerRowDecodeILi1024ELb1ELb0ELb1EEEvPKfPKiPiiiiiiPfiS4_:
        .type           _ZN4vllm16topKPerRowDecodeILi1024ELb1ELb0ELb1EEEvPKfPKiPiiiiiiPfiS4_,@function
        .size           _ZN4vllm16topKPerRowDecodeILi1024ELb1ELb0ELb1EEEvPKfPKiPiiiiiiPfiS4_,(.L_x_2506 - _ZN4vllm16topKPerRowDecodeILi1024ELb1ELb0ELb1EEEvPKfPKiPiiiiiiPfiS4_)
        .other          _ZN4vllm16topKPerRowDecodeILi1024ELb1ELb0ELb1EEEvPKfPKiPiiiiiiPfiS4_,@"STO_CUDA_ENTRY STV_DEFAULT"
_ZN4vllm16topKPerRowDecodeILi1024ELb1ELb0ELb1EEEvPKfPKiPiiiiiiPfiS4_:
[----:B------:R-:W-:Y:S08]  /*0000*/  LDC R1, c[0x0][0x28] ;  /* 0x00000a00ff017b82 */ /* 0x000ff00000000800 */
[----:B------:R-:W0:Y:S01]  /*0010*/  LDC R7, c[0x0][0x230] ;  /* 0x00008c00ff077b82 */ /* 0x000e220000000800 */
[----:B------:R-:W-:Y:S01]  /*0020*/  ULDC UR8, c[0x0][0x248] ;  /* 0x0000920000087ab9 */ /* 0x000fe20000000800 */
[----:B------:R-:W1:Y:S01]  /*0030*/  S2R R9, SR_TID.X ;  /* 0x0000000000097919 */ /* 0x000e620000002100 */
[----:B------:R-:W-:Y:S01]  /*0040*/  ULDC UR4, c[0x0][0x228] ;  /* 0x00008a0000047ab9 */ /* 0x000fe20000000800 */
[----:B------:R-:W-:-:S04]  /*0050*/  ULDC.64 UR10, c[0x0][0x208] ;  /* 0x00008200000a7ab9 */ /* 0x000fc80000000a00 */
[----:B------:R-:W2:Y:S01]  /*0060*/  S2UR UR6, SR_CTAID.X ;  /* 0x00000000000679c3 */ /* 0x000ea20000002500 */
[----:B0-----:R-:W-:-:S05]  /*0070*/  IMAD R6, R7, UR8, RZ ;  /* 0x0000000807067c24 */ /* 0x001fca000f8e02ff */
[----:B------:R-:W-:Y:S01]  /*0080*/  ISETP.GT.AND P0, PT, R6, R7, PT ;  /* 0x000000070600720c */ /* 0x000fe20003f04270 */
[----:B--2---:R-:W-:Y:S02]  /*0090*/  UIMAD.WIDE UR4, UR6, UR4, URZ ;  /* 0x00000004060472a5 */ /* 0x004fe4000f8e023f */
[----:B------:R-:W-:-:S10]  /*00a0*/  IMAD.WIDE R2, R7, UR6, RZ ;  /* 0x0000000607027c25 */ /* 0x000fd4000f8e02ff */
[----:B-1----:R-:W-:Y:S05]  /*00b0*/  @P0 BRA `(.L_x_847) ;  /* 0x0000000c003c0947 */ /* 0x002fea0003800000 */
[----:B------:R-:W-:Y:S01]  /*00c0*/  ISETP.GE.AND P0, PT, R9, R6, PT ;  /* 0x000000060900720c */ /* 0x000fe20003f06270 */
[----:B------:R-:W-:-:S12]  /*00d0*/  BSSY B0, `(.L_x_848) ;  /* 0x0000070000007945 */ /* 0x000fd80003800000 */
[----:B------:R-:W-:Y:S05]  /*00e0*/  @P0 BRA `(.L_x_849) ;  /* 0x0000000400b80947 */ /* 0x000fea0003800000 */
[----:B------:R-:W-:Y:S01]  /*00f0*/  LOP3.LUT R5, RZ, R9, RZ, 0x33, !PT ;  /* 0x00000009ff057212 */ /* 0x000fe200078e33ff */
[----:B------:R-:W-:Y:S01]  /*0100*/  BSSY B1, `(.L_x_850) ;  /* 0x0000016000017945 */ /* 0x000fe20003800000 */
[----:B------:R-:W-:-:S03]  /*0110*/  IMAD.MOV.U32 R11, RZ, RZ, R9 ;  /* 0x000000ffff0b7224 */ /* 0x000fc600078e0009 */
[----:B------:R-:W-:-:S05]  /*0120*/  IMAD.IADD R5, R6, 0x1, R5 ;  /* 0x0000000106057824 */ /* 0x000fca00078e0205 */
[C---:B------:R-:W-:Y:S02]  /*0130*/  LEA.HI R0, R5.reuse, 0x1, RZ, 0x16 ;  /* 0x0000000105007811 */ /* 0x040fe400078fb0ff */
[----:B------:R-:W-:Y:S02]  /*0140*/  ISETP.GE.U32.AND P1, PT, R5, 0xc00, PT ;  /* 0x00000c000500780c */ /* 0x000fe40003f26070 */
[----:B------:R-:W-:-:S13]  /*0150*/  LOP3.LUT P0, R0, R0, 0x3, RZ, 0xc0, !PT ;  /* 0x0000000300007812 */ /* 0x000fda000780c0ff */
[----:B------:R-:W-:Y:S05]  /*0160*/  @!P0 BRA `(.L_x_851) ;  /* 0x00000000003c8947 */ /* 0x000fea0003800000 */
[----:B------:R-:W-:Y:S01]  /*0170*/  IADD3 R13, P0, R2, R9, RZ ;  /* 0x00000009020d7210 */ /* 0x000fe20007f1e0ff */
[----:B------:R-:W-:Y:S01]  /*0180*/  ULDC.64 UR4, c[0x0][0x220] ;  /* 0x0000880000047ab9 */ /* 0x000fe20000000a00 */
[----:B------:R-:W-:Y:S02]  /*0190*/  IMAD.MOV.U32 R11, RZ, RZ, R9 ;  /* 0x000000ffff0b7224 */ /* 0x000fe400078e0009 */
[----:B------:R-:W-:Y:S02]  /*01a0*/  LEA R8, P2, R13, UR4, 0x2 ;  /* 0x000000040d087c11 */ /* 0x000fe4000f8410ff */
[----:B------:R-:W-:-:S04]  /*01b0*/  LEA.HI.X.SX32 R4, R9, R3, 0x1, P0 ;  /* 0x0000000309047211 */ /* 0x000fc800000f0eff */
[----:B------:R-:W-:-:S07]  /*01c0*/  LEA.HI.X R13, R13, UR5, R4, 0x2, P2 ;  /* 0x000000050d0d7c11 */ /* 0x000fce00090f1404 */
.L_x_852:
        /* <DEDUP_REMOVED lines=9> */
.L_x_851:
[----:B------:R-:W-:Y:S05]  /*0260*/  BSYNC B1 ;  /* 0x0000000000017941 */ /* 0x000fea0003800000 */
.L_x_850:
[----:B------:R-:W-:Y:S05]  /*0270*/  @!P1 BRA `(.L_x_849) ;  /* 0x0000000400549947 */ /* 0x000fea0003800000 */
[----:B------:R-:W-:Y:S01]  /*0280*/  IMAD.IADD R8, R6, 0x1, -R11 ;  /* 0x0000000106087824 */ /* 0x000fe200078e0a0b */
[----:B------:R-:W-:Y:S01]  /*0290*/  IADD3 R0, P0, R2, R11, RZ ;  /* 0x0000000b02007210 */ /* 0x000fe20007f1e0ff */
[----:B------:R-:W-:Y:S01]  /*02a0*/  ULDC.64 UR4, c[0x0][0x220] ;  /* 0x0000880000047ab9 */ /* 0x000fe20000000a00 */
[----:B------:R-:W-:Y:S02]  /*02b0*/  BSSY B1, `(.L_x_853) ;  /* 0x000002f000017945 */ /* 0x000fe40003800000 */
[----:B------:R-:W-:Y:S02]  /*02c0*/  ISETP.GT.AND P1, PT, R8, 0x3000, PT ;  /* 0x000030000800780c */ /* 0x000fe40003f24270 */
[----:B------:R-:W-:Y:S02]  /*02d0*/  LEA.HI.X.SX32 R5, R11, R3, 0x1, P0 ;  /* 0x000000030b057211 */ /* 0x000fe400000f0eff */
[----:B------:R-:W-:-:S04]  /*02e0*/  LEA R4, P0, R0, UR4, 0x2 ;  /* 0x0000000400047c11 */ /* 0x000fc8000f8010ff */
[----:B------:R-:W-:Y:S02]  /*02f0*/  LEA.HI.X R5, R0, UR5, R5, 0x2, P0 ;  /* 0x0000000500057c11 */ /* 0x000fe400080f1405 */
[----:B------:R-:W-:-:S03]  /*0300*/  PLOP3.LUT P0, PT, PT, PT, PT, 0x80, 0x0 ;  /* 0x000000000000781c */ /* 0x000fc60003f0f070 */
[----:B------:R-:W-:Y:S10]  /*0310*/  @!P1 BRA `(.L_x_854) ;  /* 0x0000000000a09947 */ /* 0x000ff40003800000 */
[----:B------:R-:W-:Y:S01]  /*0320*/  PLOP3.LUT P0, PT, PT, PT, PT, 0x8, 0x0 ;  /* 0x000000000000781c */ /* 0x000fe20003f0e170 */
[----:B------:R-:W-:-:S12]  /*0330*/  VIADD R0, R6, 0xffffd000 ;  /* 0xffffd00006007836 */ /* 0x000fd80000000000 */
.L_x_855:
        /* <DEDUP_REMOVED lines=38> */
.L_x_854:
[----:B------:R-:W-:Y:S05]  /*05a0*/  BSYNC B1 ;  /* 0x0000000000017941 */ /* 0x000fea0003800000 */
.L_x_853:
        /* <DEDUP_REMOVED lines=25> */
.L_x_857:
[----:B------:R-:W-:Y:S05]  /*0740*/  BSYNC B1 ;  /* 0x0000000000017941 */ /* 0x000fea0003800000 */
.L_x_856:
        /* <DEDUP_REMOVED lines=8> */
.L_x_849:
[----:B------:R-:W-:Y:S05]  /*07d0*/  BSYNC B0 ;  /* 0x0000000000007941 */ /* 0x000fea0003800000 */
.L_x_848:
[----:B------:R-:W-:-:S05]  /*07e0*/  IMAD.IADD R6, R6, 0x1, R9 ;  /* 0x0000000106067824 */ /* 0x000fca00078e0209 */
[----:B------:R-:W-:-:S13]  /*07f0*/  ISETP.GE.AND P0, PT, R6, R7, PT ;  /* 0x000000070600720c */ /* 0x000fda0003f06270 */
[----:B------:R-:W-:Y:S05]  /*0800*/  @P0 EXIT ;  /* 0x000000000000094d */ /* 0x000fea0003800000 */
[----:B------:R-:W-:Y:S01]  /*0810*/  UIADD3 UR4, -UR8, 0x1, URZ ;  /* 0x0000000108047890 */ /* 0x000fe2000fffe13f */
[----:B0-----:R-:W-:Y:S01]  /*0820*/  LOP3.LUT R4, RZ, R9, RZ, 0x33, !PT ;  /* 0x00000009ff047212 */ /* 0x001fe200078e33ff */
[----:B------:R-:W-:Y:S04]  /*0830*/  BSSY B0, `(.L_x_858) ;  /* 0x0000015000007945 */ /* 0x000fe80003800000 */
[----:B------:R-:W-:-:S05]  /*0840*/  IMAD R4, R7, UR4, R4 ;  /* 0x0000000407047c24 */ /* 0x000fca000f8e0204 */
[C---:B------:R-:W-:Y:S02]  /*0850*/  LEA.HI R0, R4.reuse, 0x1, RZ, 0x16 ;  /* 0x0000000104007811 */ /* 0x040fe400078fb0ff */
[----:B------:R-:W-:Y:S02]  /*0860*/  ISETP.GE.U32.AND P1, PT, R4, 0xc00, PT ;  /* 0x00000c000400780c */ /* 0x000fe40003f26070 */
[----:B------:R-:W-:-:S13]  /*0870*/  LOP3.LUT P0, R0, R0, 0x3, RZ, 0xc0, !PT ;  /* 0x0000000300007812 */ /* 0x000fda000780c0ff */
[----:B------:R-:W-:Y:S05]  /*0880*/  @!P0 BRA `(.L_x_859) ;  /* 0x00000000003c8947 */ /* 0x000fea0003800000 */
[----:B------:R-:W-:Y:S01]  /*0890*/  IADD3 R9, P0, R2, R6, RZ ;  /* 0x0000000602097210 */ /* 0x000fe20007f1e0ff */
[----:B------:R-:W-:Y:S01]  /*08a0*/  ULDC.64 UR4, c[0x0][0x220] ;  /* 0x0000880000047ab9 */ /* 0x000fe20000000a00 */
[----:B------:R-:W-:Y:S02]  /*08b0*/  IMAD.MOV.U32 R11, RZ, RZ, -0x1 ;  /* 0xffffffffff0b7424 */ /* 0x000fe400078e00ff */
[----:B------:R-:W-:Y:S02]  /*08c0*/  LEA R8, P2, R9, UR4, 0x2 ;  /* 0x0000000409087c11 */ /* 0x000fe4000f8410ff */
[----:B------:R-:W-:-:S04]  /*08d0*/  LEA.HI.X.SX32 R4, R6, R3, 0x1, P0 ;  /* 0x0000000306047211 */ /* 0x000fc800000f0eff */
[----:B------:R-:W-:-:S07]  /*08e0*/  LEA.HI.X R9, R9, UR5, R4, 0x2, P2 ;  /* 0x0000000509097c11 */ /* 0x000fce00090f1404 */
.L_x_860:
        /* <DEDUP_REMOVED lines=9> */
.L_x_859:
[----:B------:R-:W-:Y:S05]  /*0980*/  BSYNC B0 ;  /* 0x0000000000007941 */ /* 0x000fea0003800000 */
.L_x_858:
[----:B------:R-:W-:Y:S05]  /*0990*/  @!P1 EXIT ;  /* 0x000000000000994d */ /* 0x000fea0003800000 */
        /* <DEDUP_REMOVED lines=11> */
[----:B------:R-:W-:Y:S02]  /*0a50*/  VIADD R5, R7, 0xffffd000 ;  /* 0xffffd00007057836 */ /* 0x000fe40000000000 */
[----:B------:R-:W-:-:S10]  /*0a60*/  IMAD.MOV.U32 R11, RZ, RZ, -0x1 ;  /* 0xffffffffff0b7424 */ /* 0x000fd400078e00ff */
.L_x_863:
        /* <DEDUP_REMOVED lines=23> */
.L_x_862:
[----:B------:R-:W-:Y:S05]  /*0be0*/  BSYNC B0 ;  /* 0x0000000000007941 */ /* 0x000fea0003800000 */
.L_x_861:
        /* <DEDUP_REMOVED lines=19> */
.L_x_865:
[----:B------:R-:W-:Y:S05]  /*0d20*/  BSYNC B0 ;  /* 0x0000000000007941 */ /* 0x000fea0003800000 */
.L_x_864:
        /* <DEDUP_REMOVED lines=8> */
.L_x_847:
        /* <DEDUP_REMOVED lines=24> */
.L_x_870:
[----:B------:R-:W-:Y:S01]  /*0f30*/  VIADD R0, R0, 0xffffffff ;  /* 0xffffffff00007836 */ /* 0x000fe20000000000 */
[----:B------:R0:W-:Y:S01]  /*0f40*/  STS [R5], RZ ;  /* 0x000000ff05007388 */ /* 0x0001e20000000800 */
[----:B------:R-:W-:-:S03]  /*0f50*/  VIADD R4, R4, 0x400 ;  /* 0x0000040004047836 */ /* 0x000fc60000000000 */
[----:B------:R-:W-:Y:S01]  /*0f60*/  ISETP.NE.AND P1, PT, R0, RZ, PT ;  /* 0x000000ff0000720c */ /* 0x000fe20003f25270 */
[----:B0-----:R-:W-:-:S12]  /*0f70*/  VIADD R5, R5, 0x1000 ;  /* 0x0000100005057836 */ /* 0x001fd80000000000 */
[----:B------:R-:W-:Y:S05]  /*0f80*/  @P1 BRA `(.L_x_870) ;  /* 0xfffffffc00e81947 */ /* 0x000fea000383ffff */
.L_x_869:
[----:B------:R-:W-:Y:S05]  /*0f90*/  BSYNC B1 ;  /* 0x0000000000017941 */ /* 0x000fea0003800000 */
.L_x_868:
[----:B------:R-:W-:Y:S05]  /*0fa0*/  @!P2 BRA `(.L_x_867) ;  /* 0x000000000038a947 */ /* 0x000fea0003800000 */
[----:B------:R-:W0:Y:S01]  /*0fb0*/  S2UR UR7, SR_CgaCtaId ;  /* 0x00000000000779c3 */ /* 0x000e220000008800 */
[----:B------:R-:W-:Y:S02]  /*0fc0*/  UMOV UR6, 0x400 ;  /* 0x0000040000067882 */ /* 0x000fe40000000000 */
[----:B0-----:R-:W-:-:S06]  /*0fd0*/  ULEA UR6, UR7, UR6, 0x18 ;  /* 0x0000000607067291 */ /* 0x001fcc000f8ec03f */
[C---:B------:R-:W-:Y:S01]  /*0fe0*/  LEA R0, R4.reuse, UR6, 0x2 ;  /* 0x0000000604007c11 */ /* 0x040fe2000f8e10ff */
[----:B------:R-:W-:-:S04]  /*0ff0*/  VIADD R4, R4, 0xfffff000 ;  /* 0xfffff00004047836 */ /* 0x000fc80000000000 */
[----:B------:R-:W-:-:S07]  /*1000*/  VIADD R0, R0, 0x40a0 ;  /* 0x000040a000007836 */ /* 0x000fce0000000000 */
.L_x_871:
[----:B------:R-:W-:Y:S01]  /*1010*/  VIADD R4, R4, 0x1000 ;  /* 0x0000100004047836 */ /* 0x000fe20000000000 */
[----:B------:R-:W-:Y:S04]  /*1020*/  STS [R0+-0x3000], RZ ;  /* 0xffd000ff00007388 */ /* 0x000fe80000000800 */
[----:B------:R-:W-:Y:S01]  /*1030*/  ISETP.GE.AND P1, PT, R4, -0x800, PT ;  /* 0xfffff8000400780c */ /* 0x000fe20003f26270 */
[----:B------:R-:W-:Y:S04]  /*1040*/  STS [R0+-0x2000], RZ ;  /* 0xffe000ff00007388 */ /* 0x000fe80000000800 */
[----:B------:R-:W-:Y:S04]  /*1050*/  STS [R0+-0x1000], RZ ;  /* 0xfff000ff00007388 */ /* 0x000fe80000000800 */
[----:B------:R0:W-:Y:S02]  /*1060*/  STS [R0], RZ ;  /* 0x000000ff00007388 */ /* 0x0001e40000000800 */
[----:B0-----:R-:W-:-:S02]  /*1070*/  VIADD R0, R0, 0x4000 ;  /* 0x0000400000007836 */ /* 0x001fc40000000000 */
[----:B------:R-:W-:Y:S05]  /*1080*/  @!P1 BRA `(.L_x_871) ;  /* 0xfffffffc00e09947 */ /* 0x000fea000383ffff */
.L_x_867:
[----:B------:R-:W-:Y:S05]  /*1090*/  BSYNC B0 ;  /* 0x0000000000007941 */ /* 0x000fea0003800000 */
.L_x_866:
[----:B------:R-:W1:Y:S01]  /*10a0*/  LDC R14, c[0x0][0x22c] ;  /* 0x00008b00ff0e7b82 */ /* 0x000e620000000800 */
[----:B------:R-:W-:Y:S01]  /*10b0*/  ULDC UR9, c[0x0][0x210] ;  /* 0x0000840000097ab9 */ /* 0x000fe20000000800 */
[----:B------:R-:W-:Y:S01]  /*10c0*/  BSSY B0, `(.L_x_872) ;  /* 0x00000de000007945 */ /* 0x000fe20003800000 */
[----:B------:R-:W-:-:S05]  /*10d0*/  ULEA UR7, UR4, UR9, 0x2 ;  /* 0x0000000904077291 */ /* 0x000fca000f8e103f */
[----:B------:R-:W-:Y:S01]  /*10e0*/  BAR.SYNC.DEFER_BLOCKING 0x0 ;  /* 0x0000000000007b1d */ /* 0x000fe20000010000 */
[----:B-1----:R-:W-:-:S13]  /*10f0*/  ISETP.NE.AND P1, PT, R14, 0x1, PT ;  /* 0x000000010e00780c */ /* 0x002fda0003f25270 */
[----:B------:R-:W-:Y:S05]  /*1100*/  @!P1 BRA `(.L_x_873) ;  /* 0x0000000400989947 */ /* 0x000fea0003800000 */
[----:B------:R-:W-:-:S13]  /*1110*/  ISETP.GE.AND P1, PT, R9, R6, PT ;  /* 0x000000060900720c */ /* 0x000fda0003f26270 */
[----:B------:R-:W-:Y:S05]  /*1120*/  @P1 BRA `(.L_x_874) ;  /* 0x0000000c005c1947 */ /* 0x000fea0003800000 */
[----:B------:R-:W-:Y:S01]  /*1130*/  LOP3.LUT R5, RZ, R9, RZ, 0x33, !PT ;  /* 0x00000009ff057212 */ /* 0x000fe200078e33ff */
[----:B------:R-:W-:Y:S01]  /*1140*/  BSSY B1, `(.L_x_875) ;  /* 0x0000023000017945 */ /* 0x000fe20003800000 */
[----:B------:R-:W-:Y:S02]  /*1150*/  IMAD.MOV.U32 R11, RZ, RZ, R9 ;  /* 0x000000ffff0b7224 */ /* 0x000fe400078e0009 */
[----:B------:R-:W-:Y:S02]  /*1160*/  IMAD.SHL.U32 R7, R14, 0x400, RZ ;  /* 0x000004000e077824 */ /* 0x000fe400078e00ff */
[----:B------:R-:W-:-:S05]  /*1170*/  IMAD.IADD R5, R6, 0x1, R5 ;  /* 0x0000000106057824 */ /* 0x000fca00078e0205 */
[C---:B0-----:R-:W-:Y:S02]  /*1180*/  LEA.HI R0, R5.reuse, 0x1, RZ, 0x16 ;  /* 0x0000000105007811 */ /* 0x041fe400078fb0ff */
[----:B------:R-:W-:Y:S02]  /*1190*/  ISETP.GE.U32.AND P2, PT, R5, 0xc00, PT ;  /* 0x00000c000500780c */ /* 0x000fe40003f46070 */
[----:B------:R-:W-:-:S13]  /*11a0*/  LOP3.LUT P1, R0, R0, 0x3, RZ, 0xc0, !PT ;  /* 0x0000000300007812 */ /* 0x000fda000782c0ff */
[----:B------:R-:W-:Y:S05]  /*11b0*/  @!P1 BRA `(.L_x_876) ;  /* 0x00000000006c9947 */ /* 0x000fea0003800000 */
[----:B------:R-:W0:Y:S01]  /*11c0*/  S2R R11, SR_CgaCtaId ;  /* 0x00000000000b7919 */ /* 0x000e220000008800 */
[----:B------:R-:W-:Y:S01]  /*11d0*/  IMAD R4, R9, R14, RZ ;  /* 0x0000000e09047224 */ /* 0x000fe200078e02ff */
[----:B------:R-:W-:Y:S01]  /*11e0*/  MOV R10, 0x400 ;  /* 0x00000400000a7802 */ /* 0x000fe20000000f00 */
[----:B------:R-:W-:-:S03]  /*11f0*/  ULDC UR6, c[0x0][0x214] ;  /* 0x0000850000067ab9 */ /* 0x000fc60000000800 */
[----:B------:R-:W-:-:S04]  /*1200*/  IADD3 R5, P1, R4, UR4, RZ ;  /* 0x0000000404057c10 */ /* 0x000fc8000ff3e0ff */
[----:B------:R-:W-:Y:S02]  /*1210*/  LEA R8, P3, R5, UR9, 0x2 ;  /* 0x0000000905087c11 */ /* 0x000fe4000f8610ff */
[----:B------:R-:W-:-:S04]  /*1220*/  LEA.HI.X.SX32 R4, R4, UR5, 0x1, P1 ;  /* 0x0000000504047c11 */ /* 0x000fc800088f0eff */
[----:B------:R-:W-:Y:S02]  /*1230*/  LEA.HI.X R5, R5, UR6, R4, 0x2, P3 ;  /* 0x0000000605057c11 */ /* 0x000fe400098f1404 */
[----:B0-----:R-:W-:Y:S01]  /*1240*/  LEA R13, R11, R10, 0x18 ;  /* 0x0000000a0b0d7211 */ /* 0x001fe200078ec0ff */
[----:B------:R-:W-:-:S07]  /*1250*/  IMAD.MOV.U32 R11, RZ, RZ, R9 ;  /* 0x000000ffff0b7224 */ /* 0x000fce00078e0009 */
.L_x_877:
        /* <DEDUP_REMOVED lines=17> */
.L_x_876:
[----:B------:R-:W-:Y:S05]  /*1370*/  BSYNC B1 ;  /* 0x0000000000017941 */ /* 0x000fea0003800000 */
.L_x_875:
[----:B------:R-:W-:Y:S05]  /*1380*/  @!P2 BRA `(.L_x_874) ;  /* 0x0000000800c4a947 */ /* 0x000fea0003800000 */
[----:B------:R-:W1:Y:S01]  /*1390*/  S2R R5, SR_CgaCtaId ;  /* 0x0000000000057919 */ /* 0x000e620000008800 */
[----:B------:R-:W-:Y:S01]  /*13a0*/  IMAD R0, R11, R14, RZ ;  /* 0x0000000e0b007224 */ /* 0x000fe200078e02ff */
[----:B------:R-:W-:Y:S01]  /*13b0*/  MOV R4, 0x400 ;  /* 0x0000040000047802 */ /* 0x000fe20000000f00 */
[----:B------:R-:W-:Y:S01]  /*13c0*/  ULDC UR6, c[0x0][0x214] ;  /* 0x0000850000067ab9 */ /* 0x000fe20000000800 */
[----:B------:R-:W-:Y:S02]  /*13d0*/  BSSY B1, `(.L_x_878) ;  /* 0x0000038000017945 */ /* 0x000fe40003800000 */
[----:B------:R-:W-:-:S04]  /*13e0*/  IADD3 R17, P1, R0, UR4, RZ ;  /* 0x0000000400117c10 */ /* 0x000fc8000ff3e0ff */
[----:B------:R-:W-:Y:S02]  /*13f0*/  LEA R16, P2, R17, UR9, 0x2 ;  /* 0x0000000911107c11 */ /* 0x000fe4000f8410ff */
[----:B-1----:R-:W-:Y:S02]  /*1400*/  LEA R5, R5, R4, 0x18 ;  /* 0x0000000405057211 */ /* 0x002fe400078ec0ff */
[----:B------:R-:W-:-:S03]  /*1410*/  LEA.HI.X.SX32 R4, R0, UR5, 0x1, P1 ;  /* 0x0000000500047c11 */ /* 0x000fc600088f0eff */
[----:B------:R-:W-:Y:S01]  /*1420*/  VIADD R0, R5, 0x10a0 ;  /* 0x000010a005007836 */ /* 0x000fe20000000000 */
[----:B------:R-:W-:-:S07]  /*1430*/  LEA.HI.X R17, R17, UR6, R4, 0x2, P2 ;  /* 0x0000000611117c11 */ /* 0x000fce00090f1404 */
.L_x_879:
[C---:B-1----:R-:W-:Y:S02]  /*1440*/  IMAD.WIDE R12, R7.reuse, 0x4, R16 ;  /* 0x00000004070c7825 */ /* 0x042fe400078e0210 */
[----:B------:R-:W2:Y:S02]  /*1450*/  LDG.E R16, desc[UR10][R16.64] ;  /* 0x0000000a10107981 */ /* 0x000ea4000c1e1900 */
[C---:B------:R-:W-:Y:S02]  /*1460*/  IMAD.WIDE R14, R7.reuse, 0x4, R12 ;  /* 0x00000004070e7825 */ /* 0x040fe400078e020c */
[----:B------:R-:W0:Y:S02]  /*1470*/  LDG.E R12, desc[UR10][R12.64] ;  /* 0x0000000a0c0c7981 */ /* 0x000e24000c1e1900 */
[----:B------:R-:W-:Y:S02]  /*1480*/  IMAD.WIDE R4, R7, 0x4, R14 ;  /* 0x0000000407047825 */ /* 0x000fe400078e020e */
[----:B------:R-:W3:Y:S04]  /*1490*/  LDG.E R14, desc[UR10][R14.64] ;  /* 0x0000000a0e0e7981 */ /* 0x000ee8000c1e1900 */
[----:B------:R1:W4:Y:S01]  /*14a0*/  LDG.E R19, desc[UR10][R4.64] ;  /* 0x0000000a04137981 */ /* 0x000322000c1e1900 */
        /* <DEDUP_REMOVED lines=43> */
.L_x_878:
[----:B------:R-:W-:Y:S05]  /*1760*/  BRA `(.L_x_874) ;  /* 0x0000000400cc7947 */ /* 0x000fea0003800000 */
.L_x_873:
[----:B------:R-:W-:Y:S01]  /*1770*/  ULOP3.LUT UR7, UR7, 0xf, URZ, 0xc0, !UPT ;  /* 0x0000000f07077892 */ /* 0x000fe2000f8ec03f */
[----:B------:R-:W-:Y:S03]  /*1780*/  BSSY B1, `(.L_x_880) ;  /* 0x0000049000017945 */ /* 0x000fe60003800000 */
[----:B------:R-:W-:Y:S02]  /*1790*/  UIADD3 UR6, UP1, -UR7, 0x10, URZ ;  /* 0x0000001007067890 */ /* 0x000fe4000ff3e13f */
[----:B------:R-:W-:Y:S02]  /*17a0*/  UISETP.NE.U32.AND UP0, UPT, UR7, URZ, UPT ;  /* 0x0000003f0700728c */ /* 0x000fe4000bf05070 */
[----:B------:R-:W-:Y:S02]  /*17b0*/  UIADD3.X UR7, URZ, -0x1, URZ, UP1, !UPT ;  /* 0xffffffff3f077890 */ /* 0x000fe40008ffe43f */
[----:B------:R-:W-:-:S02]  /*17c0*/  UISETP.NE.AND.EX UP0, UPT, URZ, URZ, UPT, UP0 ;  /* 0x0000003f3f00728c */ /* 0x000fc4000bf05300 */
[----:B------:R-:W-:-:S04]  /*17d0*/  USHF.R.U64 UR6, UR6, 0x2, UR7 ;  /* 0x0000000206067899 */ /* 0x000fc80008001207 */
[----:B------:R-:W-:-:S06]  /*17e0*/  USEL UR6, UR6, URZ, UP0 ;  /* 0x0000003f06067287 */ /* 0x000fcc0008000000 */
[----:B0-----:R-:W-:-:S04]  /*17f0*/  VIMNMX R0, R6, UR6, PT ;  /* 0x0000000606007c48 */ /* 0x001fc8000bfe0100 */
[----:B------:R-:W-:Y:S01]  /*1800*/  ISETP.GT.U32.AND P1, PT, R0, R9, PT ;  /* 0x000000090000720c */ /* 0x000fe20003f24070 */
[--C-:B------:R-:W-:Y:S01]  /*1810*/  IMAD.IADD R4, R6, 0x1, -R0.reuse ;  /* 0x0000000106047824 */ /* 0x100fe200078e0a00 */
[--C-:B------:R-:W-:Y:S01]  /*1820*/  SHF.R.S32.HI R8, RZ, 0x1f, R0.reuse ;  /* 0x0000001fff087819 */ /* 0x100fe20000011400 */
[----:B------:R-:W-:-:S03]  /*1830*/  IMAD.IADD R7, R9, 0x1, R0 ;  /* 0x0000000109077824 */ /* 0x000fc600078e0200 */
[----:B------:R-:W-:Y:S02]  /*1840*/  SHF.R.S32.HI R5, RZ, 0x1f, R4 ;  /* 0x0000001fff057819 */ /* 0x000fe40000011404 */
[----:B------:R-:W-:Y:S02]  /*1850*/  ISETP.GT.U32.AND.EX P1, PT, R8, RZ, PT, P1 ;  /* 0x000000ff0800720c */ /* 0x000fe40003f24110 */
[----:B------:R-:W-:-:S04]  /*1860*/  LEA.HI R5, R5, R4, RZ, 0x2 ;  /* 0x0000000405057211 */ /* 0x000fc800078f10ff */
[----:B------:R-:W-:-:S04]  /*1870*/  SHF.R.S32.HI R4, RZ, 0x2, R5 ;  /* 0x00000002ff047819 */ /* 0x000fc80000011405 */
[C---:B------:R-:W-:Y:S01]  /*1880*/  ISETP.GT.AND P3, PT, R4.reuse, R9, PT ;  /* 0x000000090400720c */ /* 0x040fe20003f64270 */
[----:B------:R-:W-:-:S05]  /*1890*/  IMAD R5, R4, 0x4, R7 ;  /* 0x0000000404057824 */ /* 0x000fca00078e0207 */
[----:B------:R-:W-:-:S07]  /*18a0*/  ISETP.GE.AND P2, PT, R5, R6, PT ;  /* 0x000000060500720c */ /* 0x000fce0003f46270 */
[----:B------:R-:W-:Y:S06]  /*18b0*/  @!P3 BRA `(.L_x_881) ;  /* 0x0000000000d4b947 */ /* 0x000fec0003800000 */
[----:B------:R-:W0:Y:S01]  /*18c0*/  S2R R11, SR_CgaCtaId ;  /* 0x00000000000b7919 */ /* 0x000e220000008800 */
[----:B------:R-:W-:Y:S01]  /*18d0*/  MOV R10, 0x400 ;  /* 0x00000400000a7802 */ /* 0x000fe20000000f00 */
[----:B------:R-:W-:Y:S01]  /*18e0*/  ULDC UR6, c[0x0][0x214] ;  /* 0x0000850000067ab9 */ /* 0x000fe20000000800 */
[----:B------:R-:W-:Y:S01]  /*18f0*/  IADD3 R0, P3, R0, UR4, RZ ;  /* 0x0000000400007c10 */ /* 0x000fe2000ff7e0ff */
[----:B------:R-:W-:-:S03]  /*1900*/  IMAD.MOV.U32 R17, RZ, RZ, R9 ;  /* 0x000000ffff117224 */ /* 0x000fc600078e0009 */
[----:B------:R-:W-:Y:S02]  /*1910*/  LEA R19, P4, R0, UR9, 0x2 ;  /* 0x0000000900137c11 */ /* 0x000fe4000f8810ff */
[----:B------:R-:W-:-:S04]  /*1920*/  IADD3.X R7, R8, UR5, RZ, P3, !PT ;  /* 0x0000000508077c10 */ /* 0x000fc80009ffe4ff */
[----:B------:R-:W-:Y:S02]  /*1930*/  LEA.HI.X R16, R0, UR6, R7, 0x2, P4 ;  /* 0x0000000600107c11 */ /* 0x000fe4000a0f1407 */
[----:B0-----:R-:W-:-:S05]  /*1940*/  LEA R10, R11, R10, 0x18 ;  /* 0x0000000a0b0a7211 */ /* 0x001fca00078ec0ff */
[----:B------:R-:W-:-:S07]  /*1950*/  VIADD R21, R10, 0x10a0 ;  /* 0x000010a00a157836 */ /* 0x000fce0000000000 */
.L_x_882:
[----:B0-----:R-:W-:-:S04]  /*1960*/  SHF.R.S64 R10, RZ, 0x1c, R17 ;  /* 0x0000001cff0a7819 */ /* 0x001fc80000001011 */
[----:B------:R-:W-:-:S04]  /*1970*/  IADD3 R10, P3, R10, R19, RZ ;  /* 0x000000130a0a7210 */ /* 0x000fc80007f7e0ff */
[----:B------:R-:W-:-:S05]  /*1980*/  LEA.HI.X.SX32 R11, R17, R16, 0x4, P3 ;  /* 0x00000010110b7211 */ /* 0x000fca00018f26ff */
        /* <DEDUP_REMOVED lines=40> */
.L_x_881:
[----:B------:R-:W-:Y:S05]  /*1c10*/  BSYNC B1 ;  /* 0x0000000000017941 */ /* 0x000fea0003800000 */
.L_x_880:
[----:B------:R-:W-:Y:S04]  /*1c20*/  BSSY B1, `(.L_x_883) ;  /* 0x0000014000017945 */ /* 0x000fe80003800000 */
[----:B------:R-:W-:Y:S05]  /*1c30*/  @!P1 BRA `(.L_x_884) ;  /* 0x0000000000489947 */ /* 0x000fea0003800000 */
[----:B0-----:R-:W-:Y:S01]  /*1c40*/  IADD3 R0, P1, R9, UR4, RZ ;  /* 0x0000000409007c10 */ /* 0x001fe2000ff3e0ff */
[----:B------:R-:W-:-:S04]  /*1c50*/  ULDC UR6, c[0x0][0x214] ;  /* 0x0000850000067ab9 */ /* 0x000fc80000000800 */
[----:B------:R-:W-:Y:S01]  /*1c60*/  IMAD.X R7, RZ, RZ, UR5, P1 ;  /* 0x00000005ff077e24 */ /* 0x000fe200088e06ff */
[----:B------:R-:W-:-:S04]  /*1c70*/  LEA R10, P1, R0, UR9, 0x2 ;  /* 0x00000009000a7c11 */ /* 0x000fc8000f8210ff */
        /* <DEDUP_REMOVED lines=14> */
.L_x_884:
[----:B------:R-:W-:Y:S05]  /*1d60*/  BSYNC B1 ;  /* 0x0000000000017941 */ /* 0x000fea0003800000 */
.L_x_883:
[----:B------:R-:W-:Y:S05]  /*1d70*/  @P2 BRA `(.L_x_874) ;  /* 0x0000000000482947 */ /* 0x000fea0003800000 */
[----:B01----:R-:W-:Y:S01]  /*1d80*/  IADD3 R0, P1, R5, UR4, RZ ;  /* 0x0000000405007c10 */ /* 0x003fe2000ff3e0ff */
[----:B------:R-:W-:-:S03]  /*1d90*/  ULDC UR6, c[0x0][0x214] ;  /* 0x0000850000067ab9 */ /* 0x000fc60000000800 */
[----:B------:R-:W-:Y:S02]  /*1da0*/  LEA.HI.X.SX32 R5, R5, UR5, 0x1, P1 ;  /* 0x0000000505057c11 */ /* 0x000fe400088f0eff */
        /* <DEDUP_REMOVED lines=15> */
.L_x_874:
[----:B------:R-:W-:Y:S05]  /*1ea0*/  BSYNC B0 ;  /* 0x0000000000007941 */ /* 0x000fea0003800000 */
.L_x_872:
[----:B------:R-:W3:Y:S08]  /*1eb0*/  S2UR UR7, SR_CgaCtaId ;  /* 0x00000000000779c3 */ /* 0x000ef00000008800 */
[----:B------:R-:W-:Y:S01]  /*1ec0*/  BAR.SYNC.DEFER_BLOCKING 0x0 ;  /* 0x0000000000007b1d */ /* 0x000fe20000010000 */
[----:B0-----:R-:W-:Y:S01]  /*1ed0*/  IMAD R7, R3, UR8, RZ ;  /* 0x0000000803077c24 */ /* 0x001fe2000f8e02ff */
[----:B------:R-:W-:Y:S01]  /*1ee0*/  LEA.HI R11, R9, R9, RZ, 0x1b ;  /* 0x00000009090b7211 */ /* 0x000fe200078fd8ff */
[----:B------:R-:W-:-:S03]  /*1ef0*/  IMAD.WIDE.U32 R4, R2, UR8, RZ ;  /* 0x0000000802047c25 */ /* 0x000fc6000f8e00ff */
[----:B------:R-:W-:Y:S01]  /*1f00*/  UMOV UR6, 0x400 ;  /* 0x0000040000067882 */ /* 0x000fe20000000000 */
[----:B------:R-:W-:Y:S01]  /*1f10*/  IMAD.MOV.U32 R16, RZ, RZ, RZ ;  /* 0x000000ffff107224 */ /* 0x000fe200078e00ff */
[----:B---3--:R-:W-:-:S06]  /*1f20*/  ULEA UR6, UR7, UR6, 0x18 ;  /* 0x0000000607067291 */ /* 0x008fcc000f8ec03f */
[----:B------:R-:W-:Y:S01]  /*1f30*/  IMAD.U32 R20, RZ, RZ, UR6 ;  /* 0x00000006ff147e24 */ /* 0x000fe2000f8e00ff */
[----:B------:R-:W-:-:S03]  /*1f40*/  USHF.R.S32.HI UR6, URZ, 0x1f, UR8 ;  /* 0x0000001f3f067899 */ /* 0x000fc60008011408 */
[--C-:B-1----:R-:W-:Y:S01]  /*1f50*/  IMAD R10, R11, 0x4, R20.reuse ;  /* 0x000000040b0a7824 */ /* 0x102fe200078e0214 */
[----:B------:R0:W1:Y:S01]  /*1f60*/  LDS R15, [R20+0x90c8] ;  /* 0x0090c800140f7984 */ /* 0x0000620000000800 */
[----:B------:R-:W-:Y:S01]  /*1f70*/  IMAD R8, R9, 0x84, R20 ;  /* 0x0000008409087824 */ /* 0x000fe200078e0214 */
[----:B------:R-:W-:Y:S01]  /*1f80*/  ULDC UR8, c[0x0][0x230] ;  /* 0x00008c0000087ab9 */ /* 0x000fe20000000800 */
[----:B------:R-:W-:-:S04]  /*1f90*/  IMAD R7, R2, UR6, R7 ;  /* 0x0000000602077c24 */ /* 0x000fc8000f8e0207 */
[----:B------:R-:W-:-:S07]  /*1fa0*/  IMAD.IADD R7, R5, 0x1, R7 ;  /* 0x0000000105077824 */ /* 0x000fce00078e0207 */
.L_x_889:
[----:B0-----:R-:W-:Y:S01]  /*1fb0*/  IMAD R17, R16, 0x400, R9 ;  /* 0x0000040010117824 */ /* 0x001fe200078e0209 */
[----:B------:R-:W-:Y:S05]  /*1fc0*/  WARPSYNC.ALL ;  /* 0x0000000000007948 */ /* 0x000fea0003800000 */
[----:B------:R-:W-:Y:S01]  /*1fd0*/  IMAD R18, R17, 0x4, R20 ;  /* 0x0000000411127824 */ /* 0x000fe200078e0214 */
[----:B------:R-:W-:-:S04]  /*1fe0*/  ISETP.GT.U32.AND P1, PT, R9, 0x1f, PT ;  /* 0x0000001f0900780c */ /* 0x000fc80003f24070 */
        /* <DEDUP_REMOVED lines=14> */
[----:B------:R-:W1:Y:S04]  /*20d0*/  LDS R41, [R8+0x30] ;  /* 0x0000300008297984 */ /* 0x000e680000000800 */
        /* <DEDUP_REMOVED lines=8> */
[----:B0-----:R-:W-:Y:S04]  /*2160*/  LDS R20, [R8+0x4c] ;  /* 0x00004c0008147984 */ /* 0x001fe80000000800 */
[----:B------:R-:W0:Y:S01]  /*2170*/  LDS R29, [R8+0x50] ;  /* 0x00005000081d7984 */ /* 0x000e220000000800 */
[----:B-----5:R-:W-:-:S03]  /*2180*/  IADD3 R0, R43, R0, R44 ;  /* 0x000000002b007210 */ /* 0x020fc60007ffe02c */
[----:B------:R-:W-:Y:S04]  /*2190*/  LDS R30, [R8+0x54] ;  /* 0x00005400081e7984 */ /* 0x000fe80000000800 */
[----:B------:R-:W4:Y:S01]  /*21a0*/  LDS R21, [R8+0x58] ;  /* 0x0000580008157984 */ /* 0x000f220000000800 */
[----:B-1----:R-:W-:-:S03]  /*21b0*/  IADD3 R0, R41, R0, R42 ;  /* 0x0000000029007210 */ /* 0x002fc60007ffe02a */
[----:B------:R-:W-:Y:S04]  /*21c0*/  LDS R34, [R8+0x5c] ;  /* 0x00005c0008227984 */ /* 0x000fe80000000800 */
[----:B------:R-:W1:Y:S01]  /*21d0*/  LDS R27, [R8+0x60] ;  /* 0x00006000081b7984 */ /* 0x000e620000000800 */
[----:B---3--:R-:W-:-:S03]  /*21e0*/  IADD3 R0, R39, R0, R40 ;  /* 0x0000000027007210 */ /* 0x008fc60007ffe028 */
[----:B------:R-:W-:Y:S04]  /*21f0*/  LDS R38, [R8+0x64] ;  /* 0x0000640008267984 */ /* 0x000fe80000000800 */
[----:B------:R-:W3:Y:S01]  /*2200*/  LDS R37, [R8+0x68] ;  /* 0x0000680008257984 */ /* 0x000ee20000000800 */
[----:B------:R-:W-:-:S03]  /*2210*/  IADD3 R0, R33, R0, R24 ;  /* 0x0000000021007210 */ /* 0x000fc60007ffe018 */
[----:B------:R-:W-:Y:S04]  /*2220*/  LDS R36, [R8+0x6c] ;  /* 0x00006c0008247984 */ /* 0x000fe80000000800 */
[----:B------:R-:W5:Y:S01]  /*2230*/  LDS R35, [R8+0x70] ;  /* 0x0000700008237984 */ /* 0x000f620000000800 */
[----:B--2---:R-:W-:-:S03]  /*2240*/  IADD3 R0, R19, R0, R22 ;  /* 0x0000000013007210 */ /* 0x004fc60007ffe016 */
[----:B------:R-:W-:Y:S04]  /*2250*/  LDS R32, [R8+0x74] ;  /* 0x0000740008207984 */ /* 0x000fe80000000800 */
[----:B------:R-:W2:Y:S01]  /*2260*/  LDS R31, [R8+0x78] ;  /* 0x00007800081f7984 */ /* 0x000ea20000000800 */
[----:B0-----:R-:W-:-:S03]  /*2270*/  IADD3 R0, R29, R0, R20 ;  /* 0x000000001d007210 */ /* 0x001fc60007ffe014 */
[----:B------:R-:W-:Y:S04]  /*2280*/  LDS R28, [R8+0x7c] ;  /* 0x00007c00081c7984 */ /* 0x000fe80000000800 */
[----:B------:R-:W0:Y:S01]  /*2290*/  LDS R25, [R8+0x80] ;  /* 0x0000800008197984 */ /* 0x000e220000000800 */
[----:B----4-:R-:W-:-:S03]  /*22a0*/  IADD3 R0, R21, R0, R30 ;  /* 0x0000000015007210 */ /* 0x010fc60007ffe01e */
[----:B------:R-:W-:Y:S04]  /*22b0*/  LDS R26, [R8+0x84] ;  /* 0x00008400081a7984 */ /* 0x000fe80000000800 */
[----:B------:R-:W4:Y:S01]  /*22c0*/  LDS R23, [R8+0x88] ;  /* 0x0000880008177984 */ /* 0x000f220000000800 */
[----:B-1----:R-:W-:-:S03]  /*22d0*/  IADD3 R0, R27, R0, R34 ;  /* 0x000000001b007210 */ /* 0x002fc60007ffe022 */
[----:B------:R-:W1:Y:S01]  /*22e0*/  LDS R11, [R8+0x8c] ;  /* 0x00008c00080b7984 */ /* 0x000e620000000800 */
[----:B---3--:R-:W-:-:S04]  /*22f0*/  IADD3 R0, R37, R0, R38 ;  /* 0x0000000025007210 */ /* 0x008fc80007ffe026 */
[----:B-----5:R-:W-:-:S04]  /*2300*/  IADD3 R0, R35, R0, R36 ;  /* 0x0000000023007210 */ /* 0x020fc80007ffe024 */
[----:B--2---:R-:W-:-:S04]  /*2310*/  IADD3 R0, R31, R0, R32 ;  /* 0x000000001f007210 */ /* 0x004fc80007ffe020 */
[----:B0-----:R-:W-:-:S04]  /*2320*/  IADD3 R0, R25, R0, R28 ;  /* 0x0000000019007210 */ /* 0x001fc80007ffe01c */
        /* <DEDUP_REMOVED lines=12> */
.L_x_1234:
        /* <DEDUP_REMOVED lines=68> */
[----:B------:R4:W-:Y:S04]  /*2830*/  STS [R8+0x88], R26 ;  /* 0x0000881a08007388 */ /* 0x0009e80000000800 */
[----:B------:R4:W-:Y:S04]  /*2840*/  STS [R8+0x8c], R23 ;  /* 0x00008c1708007388 */ /* 0x0009e80000000800 */
[----:B--2---:R4:W-:Y:S02]  /*2850*/  @!P0 STS [R11+0x1090], R14 ;  /* 0x0010900e0b008388 */ /* 0x0049e40000000800 */
.L_x_885:
[----:B------:R-:W-:Y:S05]  /*2860*/  WARPSYNC.ALL ;  /* 0x0000000000007948 */ /* 0x000fea0003800000 */
[----:B------:R-:W-:Y:S01]  /*2870*/  BAR.SYNC.DEFER_BLOCKING 0x0 ;  /* 0x0000000000007b1d */ /* 0x000fe20000010000 */
[----:B------:R-:W-:-:S07]  /*2880*/  PLOP3.LUT P1, PT, PT, PT, PT, 0x8, 0x0 ;  /* 0x000000000000781c */ /* 0x000fce0003f2e170 */
[----:B------:R-:W5:Y:S01]  /*2890*/  S2UR UR7, SR_CgaCtaId ;  /* 0x00000000000779c3 */ /* 0x000f620000008800 */
[----:B------:R-:W-:Y:S01]  /*28a0*/  UMOV UR6, 0x400 ;  /* 0x0000040000067882 */ /* 0x000fe20000000000 */
[----:B------:R-:W-:Y:S01]  /*28b0*/  BSSY B0, `(.L_x_887) ;  /* 0x0000013000007945 */ /* 0x000fe20003800000 */
[----:B--2-4-:R-:W1:Y:S01]  /*28c0*/  LDS R0, [R10+0x10] ;  /* 0x000010000a007984 */ /* 0x014e620000000800 */
[----:B-----5:R-:W-:-:S06]  /*28d0*/  ULEA UR6, UR7, UR6, 0x18 ;  /* 0x0000000607067291 */ /* 0x020fcc000f8ec03f */
[----:B0-----:R-:W-:-:S05]  /*28e0*/  IMAD.U32 R20, RZ, RZ, UR6 ;  /* 0x00000006ff147e24 */ /* 0x001fca000f8e00ff */
[----:B------:R-:W0:Y:S01]  /*28f0*/  LDS R12, [R20+0x1090] ;  /* 0x00109000140c7984 */ /* 0x000e220000000800 */
[----:B-1-3--:R-:W-:-:S05]  /*2900*/  IMAD.IADD R11, R0, 0x1, R15 ;  /* 0x00000001000b7824 */ /* 0x00afca00078e020f */
        /* <DEDUP_REMOVED lines=13> */
.L_x_888:
[----:B------:R-:W-:Y:S05]  /*29e0*/  BSYNC B0 ;  /* 0x0000000000007941 */ /* 0x000fea0003800000 */
.L_x_887:
[----:B------:R-:W-:Y:S06]  /*29f0*/  BAR.RED.OR.DEFER_BLOCKING 0x0, P1 ;  /* 0x0000000000007b1d */ /* 0x000fec0000814800 */
[----:B------:R-:W1:Y:S01]  /*2a00*/  B2R.RESULT RZ, P1 ;  /* 0x0000000000ff731c */ /* 0x000e620000024000 */
[----:B------:R-:W-:-:S05]  /*2a10*/  VIADD R16, R16, 0x1 ;  /* 0x0000000110107836 */ /* 0x000fca0000000000 */
[----:B------:R-:W-:Y:S01]  /*2a20*/  ISETP.LT.U32.AND P2, PT, R16, 0x2, PT ;  /* 0x000000021000780c */ /* 0x000fe20003f41070 */
[----:B------:R-:W-:-:S12]  /*2a30*/  IMAD.MOV.U32 R16, RZ, RZ, 0x1 ;  /* 0x00000001ff107424 */ /* 0x000fd800078e00ff */
[----:B-1----:R-:W-:Y:S05]  /*2a40*/  @!P1 BRA P2, `(.L_x_889) ;  /* 0xfffffff400589947 */ /* 0x002fea000103ffff */
[----:B------:R-:W-:Y:S02]  /*2a50*/  ULDC UR6, c[0x0][0x22c] ;  /* 0x00008b0000067ab9 */ /* 0x000fe40000000800 */
[----:B------:R-:W-:Y:S01]  /*2a60*/  IMAD.U32 R26, RZ, RZ, UR6 ;  /* 0x00000006ff1a7e24 */ /* 0x000fe2000f8e00ff */
[----:B------:R-:W-:Y:S05]  /*2a70*/  WARPSYNC.ALL ;  /* 0x0000000000007948 */ /* 0x000fea0003800000 */
[----:B------:R-:W-:Y:S01]  /*2a80*/  ISETP.NE.AND P1, PT, R26, 0x1, PT ;  /* 0x000000011a00780c */ /* 0x000fe20003f25270 */
[----:B------:R-:W-:Y:S06]  /*2a90*/  BAR.SYNC.DEFER_BLOCKING 0x0 ;  /* 0x0000000000007b1d */ /* 0x000fec0000010000 */
[----:B------:R-:W-:Y:S01]  /*2aa0*/  BSSY B0, `(.L_x_890) ;  /* 0x00002e9000007945 */ /* 0x000fe20003800000 */
[----:B------:R1:W2:Y:S05]  /*2ab0*/  LDS R0, [R20+0x90cc] ;  /* 0x0090cc0014007984 */ /* 0x0002aa0000000800 */
[----:B------:R-:W-:Y:S05]  /*2ac0*/  @!P1 BRA `(.L_x_891) ;  /* 0x0000001400409947 */ /* 0x000fea0003800000 */
[----:B------:R-:W-:Y:S01]  /*2ad0*/  ISETP.GE.AND P1, PT, R9, R6, PT ;  /* 0x000000060900720c */ /* 0x000fe20003f26270 */
[----:B------:R-:W-:Y:S01]  /*2ae0*/  ULDC UR9, c[0x0][0x22c] ;  /* 0x00008b0000097ab9 */ /* 0x000fe20000000800 */
[----:B------:R-:W-:Y:S01]  /*2af0*/  ULDC UR20, c[0x0][0x22c] ;  /* 0x00008b0000147ab9 */ /* 0x000fe20000000800 */
[----:B------:R-:W-:Y:S01]  /*2b00*/  ULDC.64 UR12, c[0x0][0x210] ;  /* 0x00008400000c7ab9 */ /* 0x000fe20000000a00 */
[----:B------:R-:W-:Y:S01]  /*2b10*/  ULDC.64 UR14, c[0x0][0x210] ;  /* 0x00008400000e7ab9 */ /* 0x000fe20000000a00 */
[----:B------:R-:W-:Y:S01]  /*2b20*/  ULDC.64 UR16, c[0x0][0x250] ;  /* 0x0000940000107ab9 */ /* 0x000fe20000000a00 */
[----:B------:R-:W-:-:S07]  /*2b30*/  ULDC.64 UR18, c[0x0][0x250] ;  /* 0x0000940000127ab9 */ /* 0x000fce0000000a00 */
[----:B------:R-:W-:Y:S05]  /*2b40*/  @P1 BRA `(.L_x_892) ;  /* 0x0000002c00781947 */ /* 0x000fea0003800000 */
[----:B0-----:R-:W-:Y:S01]  /*2b50*/  LOP3.LUT R11, RZ, R9, RZ, 0x33, !PT ;  /* 0x00000009ff0b7212 */ /* 0x001fe200078e33ff */
[----:B------:R-:W-:Y:S04]  /*2b60*/  BSSY B1, `(.L_x_893) ;  /* 0x000004f000017945 */ /* 0x000fe80003800000 */
[----:B------:R-:W-:-:S05]  /*2b70*/  IMAD.IADD R21, R6, 0x1, R11 ;  /* 0x0000000106157824 */ /* 0x000fca00078e020b */
[----:B------:R-:W-:-:S04]  /*2b80*/  LEA.HI R11, R21, 0x1, RZ, 0x16 ;  /* 0x00000001150b7811 */ /* 0x000fc800078fb0ff */
[----:B------:R-:W-:Y:S01]  /*2b90*/  LOP3.LUT P1, R12, R11, 0x3, RZ, 0xc0, !PT ;  /* 0x000000030b0c7812 */ /* 0x000fe2000782c0ff */
[----:B------:R-:W-:-:S12]  /*2ba0*/  IMAD.MOV.U32 R11, RZ, RZ, R9 ;  /* 0x000000ffff0b7224 */ /* 0x000fd800078e0009 */
[----:B------:R-:W-:Y:S05]  /*2bb0*/  @!P1 BRA `(.L_x_894) ;  /* 0x0000000400249947 */ /* 0x000fea0003800000 */
[----:B------:R-:W0:Y:S01]  /*2bc0*/  LDS R11, [R20+0x90c4] ;  /* 0x0090c400140b7984 */ /* 0x000e220000000800 */
[----:B------:R-:W-:Y:S01]  /*2bd0*/  IMAD.MOV.U32 R14, RZ, RZ, R12 ;  /* 0x000000ffff0e7224 */ /* 0x000fe200078e000c */
[----:B0-----:R-:W-:Y:S01]  /*2be0*/  ISETP.GT.AND P1, PT, R11, 0x800, PT ;  /* 0x000008000b00780c */ /* 0x001fe20003f24270 */
[----:B------:R-:W-:-:S12]  /*2bf0*/  IMAD.MOV.U32 R11, RZ, RZ, R9 ;  /* 0x000000ffff0b7224 */ /* 0x000fd800078e0009 */
.L_x_899:
[----:B------:R-:W-:-:S04]  /*2c00*/  IMAD.U32 R26, RZ, RZ, UR9 ;  /* 0x00000009ff1a7e24 */ /* 0x000fc8000f8e00ff */
[----:B------:R-:W-:-:S05]  /*2c10*/  IMAD R12, R11, R26, RZ ;  /* 0x0000001a0b0c7224 */ /* 0x000fca00078e02ff */
[----:B--2---:R-:W-:-:S04]  /*2c20*/  IADD3 R13, P2, R12, UR4, RZ ;  /* 0x000000040c0d7c10 */ /* 0x004fc8000ff5e0ff */
[----:B0-----:R-:W-:Y:S02]  /*2c30*/  LEA.HI.X.SX32 R16, R12, UR5, 0x1, P2 ;  /* 0x000000050c107c11 */ /* 0x001fe400090f0eff */
[----:B------:R-:W-:-:S04]  /*2c40*/  LEA R12, P2, R13, UR12, 0x2 ;  /* 0x0000000c0d0c7c11 */ /* 0x000fc8000f8410ff */
[----:B------:R-:W-:-:S05]  /*2c50*/  LEA.HI.X R13, R13, UR13, R16, 0x2, P2 ;  /* 0x0000000d0d0d7c11 */ /* 0x000fca00090f1410 */
[----:B------:R-:W3:Y:S01]  /*2c60*/  LDG.E R24, desc[UR10][R12.64] ;  /* 0x0000000a0c187981 */ /* 0x000ee2000c1e1900 */
[----:B------:R-:W-:Y:S01]  /*2c70*/  VIADD R14, R14, 0xffffffff ;  /* 0xffffffff0e0e7836 */ /* 0x000fe20000000000 */
[----:B------:R-:W-:Y:S01]  /*2c80*/  BSSY B2, `(.L_x_895) ;  /* 0x0000024000027945 */ /* 0x000fe20003800000 */
[----:B---3--:R-:W0:Y:S02]  /*2c90*/  F2F.F16.F32 R15, R24 ;  /* 0x00000018000f7304 */ /* 0x008e240000200800 */
[----:B0-----:R-:W-:-:S04]  /*2ca0*/  PRMT R16, R15, 0x9910, RZ ;  /* 0x000099100f107816 */ /* 0x001fc800000000ff */
[----:B------:R-:W-:-:S13]  /*2cb0*/  ISETP.GE.AND P2, PT, R16, RZ, PT ;  /* 0x000000ff1000720c */ /* 0x000fda0003f46270 */
[----:B------:R-:W-:Y:S02]  /*2cc0*/  @P2 LOP3.LUT R15, R15, 0x7fe0, RZ, 0xc, !PT ;  /* 0x00007fe00f0f2812 */ /* 0x000fe400078e0cff */
[----:B------:R-:W-:Y:S02]  /*2cd0*/  IADD3 R16, P2, R11, R4, RZ ;  /* 0x000000040b107210 */ /* 0x000fe40007f5e0ff */
[----:B------:R-:W-:Y:S02]  /*2ce0*/  LOP3.LUT R15, R15, 0xffff, RZ, 0xc0, !PT ;  /* 0x0000ffff0f0f7812 */ /* 0x000fe400078ec0ff */
[----:B------:R-:W-:Y:S02]  /*2cf0*/  LEA.HI.X.SX32 R13, R11, R7, 0x1, P2 ;  /* 0x000000070b0d7211 */ /* 0x000fe400010f0eff */
[----:B------:R-:W-:Y:S02]  /*2d00*/  SHF.R.U32.HI R15, RZ, 0x5, R15 ;  /* 0x00000005ff0f7819 */ /* 0x000fe4000001160f */
[----:B------:R-:W-:-:S02]  /*2d10*/  LEA R12, P5, R16, UR16, 0x2 ;  /* 0x00000010100c7c11 */ /* 0x000fc4000f8a10ff */
[----:B------:R-:W-:Y:S02]  /*2d20*/  LOP3.LUT R15, R15, 0xffff, RZ, 0xc0, !PT ;  /* 0x0000ffff0f0f7812 */ /* 0x000fe400078ec0ff */
[----:B------:R-:W-:Y:S02]  /*2d30*/  ISETP.NE.AND P2, PT, R14, RZ, PT ;  /* 0x000000ff0e00720c */ /* 0x000fe40003f45270 */
[CC--:B--2---:R-:W-:Y:S02]  /*2d40*/  ISETP.GT.U32.AND P4, PT, R0.reuse, R15.reuse, PT ;  /* 0x0000000f0000720c */ /* 0x0c4fe40003f84070 */
[----:B------:R-:W-:Y:S02]  /*2d50*/  ISETP.NE.OR P3, PT, R0, R15, P1 ;  /* 0x0000000f0000720c */ /* 0x000fe40000f65670 */
[----:B------:R-:W-:-:S09]  /*2d60*/  LEA.HI.X R13, R16, UR17, R13, 0x2, P5 ;  /* 0x00000011100d7c11 */ /* 0x000fd2000a8f140d */
[----:B------:R-:W-:Y:S05]  /*2d70*/  @!P4 BRA `(.L_x_896) ;  /* 0x000000000050c947 */ /* 0x000fea0003800000 */
[----:B------:R-:W2:Y:S01]  /*2d80*/  LDG.E R16, desc[UR10][R12.64] ;  /* 0x0000000a0c107981 */ /* 0x000ea2000c1e1900 */
[----:B------:R-:W0:Y:S01]  /*2d90*/  S2UR UR8, SR_CgaCtaId ;  /* 0x00000000000879c3 */ /* 0x000e220000008800 */
[----:B------:R-:W-:Y:S01]  /*2da0*/  VOTEU.ANY UR21, UPT, PT ;  /* 0x0000000000157886 */ /* 0x000fe200038e0100 */
[----:B------:R-:W-:Y:S01]  /*2db0*/  UMOV UR7, 0x400 ;  /* 0x0000040000077882 */ /* 0x000fe20000000000 */
[----:B------:R-:W3:Y:S01]  /*2dc0*/  S2R R15, SR_LANEID ;  /* 0x00000000000f7919 */ /* 0x000ee20000000000 */
[----:B------:R-:W3:Y:S01]  /*2dd0*/  FLO.U32 R18, UR21 ;  /* 0x0000001500127d00 */ /* 0x000ee200080e0000 */
[----:B------:R-:W-:Y:S01]  /*2de0*/  UIADD3 UR6, UR7, 0x90c8, URZ ;  /* 0x000090c807067890 */ /* 0x000fe2000fffe03f */
[----:B------:R-:W4:Y:S06]  /*2df0*/  S2R R19, SR_LTMASK ;  /* 0x0000000000137919 */ /* 0x000f2c0000003900 */
[----:B------:R-:W5:Y:S01]  /*2e00*/  POPC R17, UR21 ;  /* 0x0000001500117d09 */ /* 0x000f620008000000 */
[----:B0-----:R-:W-:Y:S01]  /*2e10*/  ULEA UR6, UR8, UR6, 0x18 ;  /* 0x0000000608067291 */ /* 0x001fe2000f8ec03f */
[----:B---3--:R-:W-:-:S02]  /*2e20*/  ISETP.EQ.U32.AND P4, PT, R18, R15, PT ;  /* 0x0000000f1200720c */ /* 0x008fc40003f82070 */
[----:B----4-:R-:W-:-:S04]  /*2e30*/  LOP3.LUT R19, R19, UR21, RZ, 0xc0, !PT ;  /* 0x0000001513137c12 */ /* 0x010fc8000f8ec0ff */
[----:B------:R-:W0:Y:S07]  /*2e40*/  POPC R22, R19 ;  /* 0x0000001300167309 */ /* 0x000e2e0000000000 */
[----:B-----5:R-:W3:Y:S01]  /*2e50*/  @P4 ATOMS.ADD R17, [UR6], R17 ;  /* 0x00000011ff11498c */ /* 0x020ee20008000006 */
[----:B------:R-:W-:-:S04]  /*2e60*/  UIADD3 UR6, UR7, 0x90d0, URZ ;  /* 0x000090d007067890 */ /* 0x000fc8000fffe03f */
[----:B------:R-:W-:Y:S01]  /*2e70*/  ULEA UR6, UR8, UR6, 0x18 ;  /* 0x0000000608067291 */ /* 0x000fe2000f8ec03f */
[----:B---3--:R-:W0:Y:S02]  /*2e80*/  SHFL.IDX PT, R15, R17, R18, 0x1f ;  /* 0x00001f12110f7589 */ /* 0x008e2400000e0000 */
[----:B0-----:R-:W-:-:S05]  /*2e90*/  IMAD.IADD R15, R15, 0x1, R22 ;  /* 0x000000010f0f7824 */ /* 0x001fca00078e0216 */
[----:B------:R-:W-:-:S05]  /*2ea0*/  LEA R15, R15, UR6, 0x2 ;  /* 0x000000060f0f7c11 */ /* 0x000fca000f8e10ff */
[----:B--2---:R0:W-:Y:S02]  /*2eb0*/  STS [R15], R16 ;  /* 0x000000100f007388 */ /* 0x0041e40000000800 */
.L_x_896:
[----:B------:R-:W-:Y:S05]  /*2ec0*/  BSYNC B2 ;  /* 0x0000000000027941 */ /* 0x000fea0003800000 */
.L_x_895:
[----:B------:R-:W-:Y:S04]  /*2ed0*/  BSSY B2, `(.L_x_897) ;  /* 0x0000015000027945 */ /* 0x000fe80003800000 */
[----:B------:R-:W-:Y:S05]  /*2ee0*/  @P3 BRA `(.L_x_898) ;  /* 0x00000000004c3947 */ /* 0x000fea0003800000 */
[----:B------:R2:W3:Y:S01]  /*2ef0*/  LDG.E R18, desc[UR10][R12.64] ;  /* 0x0000000a0c127981 */ /* 0x0004e2000c1e1900 */
[----:B------:R-:W4:Y:S01]  /*2f00*/  S2UR UR7, SR_CgaCtaId ;  /* 0x00000000000779c3 */ /* 0x000f220000008800 */
[----:B------:R-:W-:Y:S01]  /*2f10*/  VOTEU.ANY UR8, UPT, PT ;  /* 0x0000000000087886 */ /* 0x000fe200038e0100 */
[----:B------:R-:W-:Y:S01]  /*2f20*/  UMOV UR6, 0x400 ;  /* 0x0000040000067882 */ /* 0x000fe20000000000 */
[----:B------:R-:W5:Y:S01]  /*2f30*/  S2R R17, SR_LANEID ;  /* 0x0000000000117919 */ /* 0x000f620000000000 */
[----:B0-----:R-:W5:Y:S01]  /*2f40*/  FLO.U32 R16, UR8 ;  /* 0x0000000800107d00 */ /* 0x001f6200080e0000 */
[----:B------:R-:W-:-:S07]  /*2f50*/  UIADD3 UR6, UR6, 0x90c0, URZ ;  /* 0x000090c006067890 */ /* 0x000fce000fffe03f */
[----:B------:R-:W0:Y:S01]  /*2f60*/  POPC R15, UR8 ;  /* 0x00000008000f7d09 */ /* 0x000e220008000000 */
[----:B----4-:R-:W-:Y:S01]  /*2f70*/  ULEA UR6, UR7, UR6, 0x18 ;  /* 0x0000000607067291 */ /* 0x010fe2000f8ec03f */
[----:B-----5:R-:W-:Y:S02]  /*2f80*/  ISETP.EQ.U32.AND P3, PT, R16, R17, PT ;  /* 0x000000111000720c */ /* 0x020fe40003f62070 */
[----:B------:R-:W2:Y:S11]  /*2f90*/  S2R R17, SR_LTMASK ;  /* 0x0000000000117919 */ /* 0x000eb60000003900 */
[----:B0-----:R-:W0:Y:S01]  /*2fa0*/  @P3 ATOMS.ADD R15, [UR6], R15 ;  /* 0x0000000fff0f398c */ /* 0x001e220008000006 */
[----:B--2---:R-:W-:-:S03]  /*2fb0*/  LOP3.LUT R12, R17, UR8, RZ, 0xc0, !PT ;  /* 0x00000008110c7c12 */ /* 0x004fc6000f8ec0ff */
[----:B0-----:R-:W0:Y:S03]  /*2fc0*/  SHFL.IDX PT, R13, R15, R16, 0x1f ;  /* 0x00001f100f0d7589 */ /* 0x001e2600000e0000 */
[----:B------:R-:W0:Y:S02]  /*2fd0*/  POPC R12, R12 ;  /* 0x0000000c000c7309 */ /* 0x000e240000000000 */
[----:B0-----:R-:W-:-:S04]  /*2fe0*/  IMAD.IADD R13, R13, 0x1, R12 ;  /* 0x000000010d0d7824 */ /* 0x001fc800078e020c */
[----:B------:R-:W-:-:S05]  /*2ff0*/  IMAD R13, R13, 0x4, R20 ;  /* 0x000000040d0d7824 */ /* 0x000fca00078e0214 */
[----:B------:R2:W-:Y:S04]  /*3000*/  STS [R13+0x2000], R24 ;  /* 0x002000180d007388 */ /* 0x0005e80000000800 */
[----:B---3--:R2:W-:Y:S02]  /*3010*/  STS [R13], R18 ;  /* 0x000000120d007388 */ /* 0x0085e40000000800 */
.L_x_898:
[----:B------:R-:W-:Y:S05]  /*3020*/  BSYNC B2 ;  /* 0x0000000000027941 */ /* 0x000fea0003800000 */
.L_x_897:
[----:B------:R-:W-:Y:S01]  /*3030*/  VIADD R11, R11, 0x400 ;  /* 0x000004000b0b7836 */ /* 0x000fe20000000000 */
[----:B------:R-:W-:Y:S06]  /*3040*/  @P2 BRA `(.L_x_899) ;  /* 0xfffffff800ec2947 */ /* 0x000fec000383ffff */
.L_x_894:
[----:B------:R-:W-:Y:S05]  /*3050*/  BSYNC B1 ;  /* 0x0000000000017941 */ /* 0x000fea0003800000 */
.L_x_893:
[----:B------:R-:W-:-:S13]  /*3060*/  ISETP.GE.U32.AND P1, PT, R21, 0xc00, PT ;  /* 0x00000c001500780c */ /* 0x000fda0003f26070 */
[----:B------:R-:W-:Y:S05]  /*3070*/  @!P1 BRA `(.L_x_892) ;  /* 0x00000028002c9947 */ /* 0x000fea0003800000 */
[----:B--2---:R-:W2:Y:S01]  /*3080*/  S2R R13, SR_CgaCtaId ;  /* 0x00000000000d7919 */ /* 0x004ea20000008800 */
[----:B------:R-:W-:Y:S01]  /*3090*/  MOV R14, 0x400 ;  /* 0x00000400000e7802 */ /* 0x000fe20000000f00 */
[----:B------:R-:W-:Y:S01]  /*30a0*/  BSSY B1, `(.L_x_900) ;  /* 0x00000f1000017945 */ /* 0x000fe20003800000 */
[----:B0-----:R-:W-:Y:S02]  /*30b0*/  IMAD.SHL.U32 R15, R26, 0x400, RZ ;  /* 0x000004001a0f7824 */ /* 0x001fe400078e00ff */
[----:B--2---:R-:W-:-:S05]  /*30c0*/  LEA R14, R13, R14, 0x18 ;  /* 0x0000000e0d0e7211 */ /* 0x004fca00078ec0ff */
[----:B------:R-:W0:Y:S02]  /*30d0*/  LDS R12, [R14+0x90c4] ;  /* 0x0090c4000e0c7984 */ /* 0x000e240000000800 */
[----:B0-----:R-:W-:-:S13]  /*30e0*/  ISETP.GT.AND P1, PT, R12, 0x800, PT ;  /* 0x000008000c00780c */ /* 0x001fda0003f24270 */
.L_x_917:
[----:B------:R-:W-:-:S05]  /*30f0*/  IMAD R12, R11, UR20, RZ ;  /* 0x000000140b0c7c24 */ /* 0x000fca000f8e02ff */
[----:B0-----:R-:W-:-:S04]  /*3100*/  IADD3 R13, P2, R12, UR4, RZ ;  /* 0x000000040c0d7c10 */ /* 0x001fc8000ff5e0ff */
[----:B------:R-:W-:Y:S02]  /*3110*/  LEA.HI.X.SX32 R12, R12, UR5, 0x1, P2 ;  /* 0x000000050c0c7c11 */ /* 0x000fe400090f0eff */
[----:B-12---:R-:W-:-:S04]  /*3120*/  LEA R20, P2, R13, UR14, 0x2 ;  /* 0x0000000e0d147c11 */ /* 0x006fc8000f8410ff */
[----:B------:R-:W-:-:S05]  /*3130*/  LEA.HI.X R21, R13, UR15, R12, 0x2, P2 ;  /* 0x0000000f0d157c11 */ /* 0x000fca00090f140c */
[----:B---34-:R-:W2:Y:S01]  /*3140*/  LDG.E R19, desc[UR10][R20.64] ;  /* 0x0000000a14137981 */ /* 0x018ea2000c1e1900 */
[----:B------:R-:W-:-:S05]  /*3150*/  IMAD.WIDE R22, R15, 0x4, R20 ;  /* 0x000000040f167825 */ /* 0x000fca00078e0214 */
[----:B------:R-:W3:Y:S01]  /*3160*/  LDG.E R18, desc[UR10][R22.64] ;  /* 0x0000000a16127981 */ /* 0x000ee2000c1e1900 */
[----:B------:R-:W-:-:S05]  /*3170*/  IMAD.WIDE R24, R15, 0x4, R22 ;  /* 0x000000040f187825 */ /* 0x000fca00078e0216 */
[----:B------:R-:W4:Y:S01]  /*3180*/  LDG.E R17, desc[UR10][R24.64] ;  /* 0x0000000a18117981 */ /* 0x000f22000c1e1900 */
[----:B------:R-:W-:-:S05]  /*3190*/  IMAD.WIDE R12, R15, 0x4, R24 ;  /* 0x000000040f0c7825 */ /* 0x000fca00078e0218 */
[----:B------:R-:W5:Y:S01]  /*31a0*/  LDG.E R16, desc[UR10][R12.64] ;  /* 0x0000000a0c107981 */ /* 0x000f62000c1e1900 */
[----:B------:R-:W-:Y:S01]  /*31b0*/  BSSY B2, `(.L_x_901) ;  /* 0x000003b000027945 */ /* 0x000fe20003800000 */
[----:B--2---:R-:W0:Y:S08]  /*31c0*/  F2F.F16.F32 R26, R19 ;  /* 0x00000013001a7304 */ /* 0x004e300000200800 */
[----:B---3--:R-:W1:Y:S01]  /*31d0*/  F2F.F16.F32 R27, R18 ;  /* 0x00000012001b7304 */ /* 0x008e620000200800 */
[----:B0-----:R-:W-:-:S07]  /*31e0*/  PRMT R20, R26, 0x9910, RZ ;  /* 0x000099101a147816 */ /* 0x001fce00000000ff */
[----:B----4-:R-:W0:Y:S01]  /*31f0*/  F2F.F16.F32 R28, R17 ;  /* 0x00000011001c7304 */ /* 0x010e220000200800 */
[----:B------:R-:W-:-:S07]  /*3200*/  ISETP.GE.AND P3, PT, R20, RZ, PT ;  /* 0x000000ff1400720c */ /* 0x000fce0003f66270 */
[----:B-----5:R-:W2:Y:S01]  /*3210*/  F2F.F16.F32 R29, R16 ;  /* 0x00000010001d7304 */ /* 0x020ea20000200800 */
[----:B-1----:R-:W-:-:S05]  /*3220*/  PRMT R21, R27, 0x9910, RZ ;  /* 0x000099101b157816 */ /* 0x002fca00000000ff */
[----:B------:R-:W-:Y:S01]  /*3230*/  IMAD.MOV.U32 R20, RZ, RZ, R21 ;  /* 0x000000ffff147224 */ /* 0x000fe200078e0015 */
[----:B------:R-:W-:Y:S02]  /*3240*/  @P3 LOP3.LUT R26, R26, 0x7fe0, RZ, 0xc, !PT ;  /* 0x00007fe01a1a3812 */ /* 0x000fe400078e0cff */
[----:B0-----:R-:W-:Y:S02]  /*3250*/  PRMT R12, R28, 0x9910, RZ ;  /* 0x000099101c0c7816 */ /* 0x001fe400000000ff */
[----:B------:R-:W-:Y:S02]  /*3260*/  ISETP.GE.AND P4, PT, R20, RZ, PT ;  /* 0x000000ff1400720c */ /* 0x000fe40003f86270 */
[----:B--2---:R-:W-:Y:S02]  /*3270*/  PRMT R13, R29, 0x9910, RZ ;  /* 0x000099101d0d7816 */ /* 0x004fe400000000ff */
[----:B------:R-:W-:Y:S02]  /*3280*/  LOP3.LUT R20, R26, 0xffff, RZ, 0xc0, !PT ;  /* 0x0000ffff1a147812 */ /* 0x000fe400078ec0ff */
[----:B------:R-:W-:-:S02]  /*3290*/  ISETP.GE.AND P2, PT, R12, RZ, PT ;  /* 0x000000ff0c00720c */ /* 0x000fc40003f46270 */
[----:B------:R-:W-:Y:S02]  /*32a0*/  ISETP.GE.AND P3, PT, R13, RZ, PT ;  /* 0x000000ff0d00720c */ /* 0x000fe40003f66270 */
[----:B------:R-:W-:Y:S02]  /*32b0*/  SHF.R.U32.HI R20, RZ, 0x5, R20 ;  /* 0x00000005ff147819 */ /* 0x000fe40000011614 */
[----:B------:R-:W-:Y:S02]  /*32c0*/  IADD3 R13, P5, R4, R11, RZ ;  /* 0x0000000b040d7210 */ /* 0x000fe40007fbe0ff */
[----:B------:R-:W-:Y:S02]  /*32d0*/  LOP3.LUT R21, R20, 0xffff, RZ, 0xc0, !PT ;  /* 0x0000ffff14157812 */ /* 0x000fe400078ec0ff */
[----:B------:R-:W-:Y:S02]  /*32e0*/  @P4 LOP3.LUT R27, R27, 0x7fe0, RZ, 0xc, !PT ;  /* 0x00007fe01b1b4812 */ /* 0x000fe400078e0cff */
[----:B------:R-:W-:-:S02]  /*32f0*/  LEA.HI.X.SX32 R22, R11, R7, 0x1, P5 ;  /* 0x000000070b167211 */ /* 0x000fc400028f0eff */
[----:B------:R-:W-:Y:S02]  /*3300*/  ISETP.GT.U32.AND P5, PT, R0, R21, PT ;  /* 0x000000150000720c */ /* 0x000fe40003fa4070 */
[----:B------:R-:W-:Y:S02]  /*3310*/  LEA R12, P4, R13, UR18, 0x2 ;  /* 0x000000120d0c7c11 */ /* 0x000fe4000f8810ff */
[----:B------:R-:W-:Y:S02]  /*3320*/  LOP3.LUT R27, R27, 0xffff, RZ, 0xc0, !PT ;  /* 0x0000ffff1b1b7812 */ /* 0x000fe400078ec0ff */
[----:B------:R-:W-:Y:S02]  /*3330*/  @P2 LOP3.LUT R28, R28, 0x7fe0, RZ, 0xc, !PT ;  /* 0x00007fe01c1c2812 */ /* 0x000fe400078e0cff */
[----:B------:R-:W-:Y:S02]  /*3340*/  @P3 LOP3.LUT R29, R29, 0x7fe0, RZ, 0xc, !PT ;  /* 0x00007fe01d1d3812 */ /* 0x000fe400078e0cff */
[----:B------:R-:W-:-:S02]  /*3350*/  LEA.HI.X R13, R13, UR19, R22, 0x2, P4 ;  /* 0x000000130d0d7c11 */ /* 0x000fc4000a0f1416 */
[----:B------:R-:W-:Y:S02]  /*3360*/  ISETP.NE.OR P4, PT, R0, R21, P1 ;  /* 0x000000150000720c */ /* 0x000fe40000f85670 */
[----:B------:R-:W-:Y:S02]  /*3370*/  SHF.R.U32.HI R20, RZ, 0x5, R27 ;  /* 0x00000005ff147819 */ /* 0x000fe4000001161b */
[----:B------:R-:W-:Y:S02]  /*3380*/  LOP3.LUT R21, R28, 0xffff, RZ, 0xc0, !PT ;  /* 0x0000ffff1c157812 */ /* 0x000fe400078ec0ff */
[----:B------:R-:W-:Y:S02]  /*3390*/  LOP3.LUT R23, R29, 0xffff, RZ, 0xc0, !PT ;  /* 0x0000ffff1d177812 */ /* 0x000fe400078ec0ff */
[----:B------:R-:W-:Y:S02]  /*33a0*/  LOP3.LUT R25, R20, 0xffff, RZ, 0xc0, !PT ;  /* 0x0000ffff14197812 */ /* 0x000fe400078ec0ff */
[----:B------:R-:W-:-:S02]  /*33b0*/  SHF.R.U32.HI R21, RZ, 0x5, R21 ;  /* 0x00000005ff157819 */ /* 0x000fc40000011615 */
[----:B------:R-:W-:Y:S02]  /*33c0*/  SHF.R.U32.HI R23, RZ, 0x5, R23 ;  /* 0x00000005ff177819 */ /* 0x000fe40000011617 */
[CC--:B------:R-:W-:Y:S02]  /*33d0*/  ISETP.GT.U32.AND P2, PT, R0.reuse, R25.reuse, PT ;  /* 0x000000190000720c */ /* 0x0c0fe40003f44070 */
[----:B------:R-:W-:Y:S02]  /*33e0*/  ISETP.NE.OR P3, PT, R0, R25, P1 ;  /* 0x000000190000720c */ /* 0x000fe40000f65670 */
[----:B------:R-:W-:Y:S02]  /*33f0*/  LOP3.LUT R21, R21, 0xffff, RZ, 0xc0, !PT ;  /* 0x0000ffff15157812 */ /* 0x000fe400078ec0ff */
[----:B------:R-:W-:Y:S01]  /*3400*/  LOP3.LUT R23, R23, 0xffff, RZ, 0xc0, !PT ;  /* 0x0000ffff17177812 */ /* 0x000fe200078ec0ff */
[----:B------:R-:W-:Y:S08]  /*3410*/  @!P5 BRA `(.L_x_902) ;  /* 0x000000000050d947 */ /* 0x000ff00003800000 */
[----:B------:R-:W2:Y:S01]  /*3420*/  LDG.E R22, desc[UR10][R12.64] ;  /* 0x0000000a0c167981 */ /* 0x000ea2000c1e1900 */
[----:B------:R-:W0:Y:S01]  /*3430*/  S2UR UR8, SR_CgaCtaId ;  /* 0x00000000000879c3 */ /* 0x000e220000008800 */
[----:B------:R-:W-:Y:S01]  /*3440*/  VOTEU.ANY UR21, UPT, PT ;  /* 0x0000000000157886 */ /* 0x000fe200038e0100 */
[----:B------:R-:W-:Y:S01]  /*3450*/  UMOV UR6, 0x400 ;  /* 0x0000040000067882 */ /* 0x000fe20000000000 */
[----:B------:R-:W1:Y:S01]  /*3460*/  S2R R25, SR_LANEID ;  /* 0x0000000000197919 */ /* 0x000e620000000000 */
[----:B------:R-:W1:Y:S01]  /*3470*/  FLO.U32 R26, UR21 ;  /* 0x00000015001a7d00 */ /* 0x000e6200080e0000 */
[----:B------:R-:W-:Y:S01]  /*3480*/  UIADD3 UR7, UR6, 0x90c8, URZ ;  /* 0x000090c806077890 */ /* 0x000fe2000fffe03f */
[----:B------:R-:W3:Y:S01]  /*3490*/  S2R R28, SR_LTMASK ;  /* 0x00000000001c7919 */ /* 0x000ee20000003900 */
[----:B------:R-:W-:-:S05]  /*34a0*/  UIADD3 UR6, UR6, 0x90d0, URZ ;  /* 0x000090d006067890 */ /* 0x000fca000fffe03f */
[----:B------:R-:W4:Y:S01]  /*34b0*/  POPC R24, UR21 ;  /* 0x0000001500187d09 */ /* 0x000f220008000000 */
[----:B0-----:R-:W-:Y:S02]  /*34c0*/  ULEA UR7, UR8, UR7, 0x18 ;  /* 0x0000000708077291 */ /* 0x001fe4000f8ec03f */
[----:B------:R-:W-:Y:S01]  /*34d0*/  ULEA UR6, UR8, UR6, 0x18 ;  /* 0x0000000608067291 */ /* 0x000fe2000f8ec03f */
[----:B-1----:R-:W-:Y:S02]  /*34e0*/  ISETP.EQ.U32.AND P5, PT, R26, R25, PT ;  /* 0x000000191a00720c */ /* 0x002fe40003fa2070 */
[----:B---3--:R-:W-:-:S04]  /*34f0*/  LOP3.LUT R28, R28, UR21, RZ, 0xc0, !PT ;  /* 0x000000151c1c7c12 */ /* 0x008fc8000f8ec0ff */
[----:B------:R-:W0:Y:S07]  /*3500*/  POPC R25, R28 ;  /* 0x0000001c00197309 */ /* 0x000e2e0000000000 */
[----:B----4-:R-:W1:Y:S04]  /*3510*/  @P5 ATOMS.ADD R27, [UR7], R24 ;  /* 0x00000018ff1b598c */ /* 0x010e680008000007 */
[----:B-1----:R-:W0:Y:S02]  /*3520*/  SHFL.IDX PT, R20, R27, R26, 0x1f ;  /* 0x00001f1a1b147589 */ /* 0x002e2400000e0000 */
[----:B0-----:R-:W-:-:S05]  /*3530*/  IMAD.IADD R20, R20, 0x1, R25 ;  /* 0x0000000114147824 */ /* 0x001fca00078e0219 */
[----:B------:R-:W-:-:S05]  /*3540*/  LEA R25, R20, UR6, 0x2 ;  /* 0x0000000614197c11 */ /* 0x000fca000f8e10ff */
[----:B--2---:R0:W-:Y:S02]  /*3550*/  STS [R25], R22 ;  /* 0x0000001619007388 */ /* 0x0041e40000000800 */
.L_x_902:
[----:B------:R-:W-:Y:S05]  /*3560*/  BSYNC B2 ;  /* 0x0000000000027941 */ /* 0x000fea0003800000 */
.L_x_901:
[----:B------:R-:W-:Y:S04]  /*3570*/  BSSY B2, `(.L_x_903) ;  /* 0x0000015000027945 */ /* 0x000fe80003800000 */
[----:B------:R-:W-:Y:S05]  /*3580*/  @P4 BRA `(.L_x_904) ;  /* 0x00000000004c4947 */ /* 0x000fea0003800000 */
[----:B------:R-:W2:Y:S01]  /*3590*/  LDG.E R29, desc[UR10][R12.64] ;  /* 0x0000000a0c1d7981 */ /* 0x000ea2000c1e1900 */
[----:B------:R-:W1:Y:S01]  /*35a0*/  S2UR UR7, SR_CgaCtaId ;  /* 0x00000000000779c3 */ /* 0x000e620000008800 */
[----:B------:R-:W-:Y:S01]  /*35b0*/  VOTEU.ANY UR8, UPT, PT ;  /* 0x0000000000087886 */ /* 0x000fe200038e0100 */
[----:B------:R-:W-:Y:S01]  /*35c0*/  UMOV UR6, 0x400 ;  /* 0x0000040000067882 */ /* 0x000fe20000000000 */
[----:B0-----:R-:W0:Y:S01]  /*35d0*/  S2R R25, SR_LANEID ;  /* 0x0000000000197919 */ /* 0x001e220000000000 */
[----:B------:R-:W0:Y:S01]  /*35e0*/  FLO.U32 R24, UR8 ;  /* 0x0000000800187d00 */ /* 0x000e2200080e0000 */
[----:B------:R-:W-:Y:S01]  /*35f0*/  UIADD3 UR6, UR6, 0x90c0, URZ ;  /* 0x000090c006067890 */ /* 0x000fe2000fffe03f */
[----:B------:R-:W3:Y:S06]  /*3600*/  S2R R26, SR_LTMASK ;  /* 0x00000000001a7919 */ /* 0x000eec0000003900 */
[----:B------:R-:W4:Y:S01]  /*3610*/  POPC R22, UR8 ;  /* 0x0000000800167d09 */ /* 0x000f220008000000 */
[----:B-1----:R-:W-:Y:S01]  /*3620*/  ULEA UR6, UR7, UR6, 0x18 ;  /* 0x0000000607067291 */ /* 0x002fe2000f8ec03f */
[----:B0-----:R-:W-:-:S02]  /*3630*/  ISETP.EQ.U32.AND P4, PT, R24, R25, PT ;  /* 0x000000191800720c */ /* 0x001fc40003f82070 */
[----:B---3--:R-:W-:-:S06]  /*3640*/  LOP3.LUT R26, R26, UR8, RZ, 0xc0, !PT ;  /* 0x000000081a1a7c12 */ /* 0x008fcc000f8ec0ff */
[----:B------:R-:W0:Y:S05]  /*3650*/  POPC R26, R26 ;  /* 0x0000001a001a7309 */ /* 0x000e2a0000000000 */
[----:B----4-:R-:W1:Y:S04]  /*3660*/  @P4 ATOMS.ADD R27, [UR6], R22 ;  /* 0x00000016ff1b498c */ /* 0x010e680008000006 */
[----:B-1----:R-:W0:Y:S02]  /*3670*/  SHFL.IDX PT, R25, R27, R24, 0x1f ;  /* 0x00001f181b197589 */ /* 0x002e2400000e0000 */
[----:B0-----:R-:W-:-:S04]  /*3680*/  IMAD.IADD R25, R25, 0x1, R26 ;  /* 0x0000000119197824 */ /* 0x001fc800078e021a */
[----:B------:R-:W-:-:S05]  /*3690*/  IMAD R20, R25, 0x4, R14 ;  /* 0x0000000419147824 */ /* 0x000fca00078e020e */
[----:B------:R1:W-:Y:S04]  /*36a0*/  STS [R20+0x2000], R19 ;  /* 0x0020001314007388 */ /* 0x0003e80000000800 */
[----:B--2---:R1:W-:Y:S02]  /*36b0*/  STS [R20], R29 ;  /* 0x0000001d14007388 */ /* 0x0043e40000000800 */
.L_x_904:
[----:B------:R-:W-:Y:S05]  /*36c0*/  BSYNC B2 ;  /* 0x0000000000027941 */ /* 0x000fea0003800000 */
.L_x_903:
[----:B------:R-:W-:Y:S04]  /*36d0*/  BSSY B2, `(.L_x_905) ;  /* 0x0000016000027945 */ /* 0x000fe80003800000 */
[----:B------:R-:W-:Y:S05]  /*36e0*/  @!P2 BRA `(.L_x_906) ;  /* 0x000000000050a947 */ /* 0x000fea0003800000 */
[----:B-1----:R-:W2:Y:S01]  /*36f0*/  LDG.E R20, desc[UR10][R12.64+0x1000] ;  /* 0x0010000a0c147981 */ /* 0x002ea2000c1e1900 */
[----:B------:R-:W1:Y:S01]  /*3700*/  S2UR UR8, SR_CgaCtaId ;  /* 0x00000000000879c3 */ /* 0x000e620000008800 */
[----:B------:R-:W-:Y:S01]  /*3710*/  VOTEU.ANY UR21, UPT, PT ;  /* 0x0000000000157886 */ /* 0x000fe200038e0100 */
[----:B------:R-:W-:Y:S01]  /*3720*/  UMOV UR6, 0x400 ;  /* 0x0000040000067882 */ /* 0x000fe20000000000 */
[----:B------:R-:W3:Y:S01]  /*3730*/  S2R R19, SR_LANEID ;  /* 0x0000000000137919 */ /* 0x000ee20000000000 */
[----:B------:R-:W3:Y:S01]  /*3740*/  FLO.U32 R24, UR21 ;  /* 0x0000001500187d00 */ /* 0x000ee200080e0000 */
[----:B------:R-:W-:Y:S01]  /*3750*/  UIADD3 UR7, UR6, 0x90c8, URZ ;  /* 0x000090c806077890 */ /* 0x000fe2000fffe03f */
[----:B------:R-:W4:Y:S01]  /*3760*/  S2R R26, SR_LTMASK ;  /* 0x00000000001a7919 */ /* 0x000f220000003900 */
[----:B------:R-:W-:-:S05]  /*3770*/  UIADD3 UR6, UR6, 0x90d0, URZ ;  /* 0x000090d006067890 */ /* 0x000fca000fffe03f */
[----:B0-----:R-:W0:Y:S01]  /*3780*/  POPC R22, UR21 ;  /* 0x0000001500167d09 */ /* 0x001e220008000000 */
[----:B-1----:R-:W-:Y:S02]  /*3790*/  ULEA UR7, UR8, UR7, 0x18 ;  /* 0x0000000708077291 */ /* 0x002fe4000f8ec03f */
[----:B------:R-:W-:Y:S01]  /*37a0*/  ULEA UR6, UR8, UR6, 0x18 ;  /* 0x0000000608067291 */ /* 0x000fe2000f8ec03f */
[----:B---3--:R-:W-:Y:S02]  /*37b0*/  ISETP.EQ.U32.AND P2, PT, R24, R19, PT ;  /* 0x000000131800720c */ /* 0x008fe40003f42070 */
[----:B----4-:R-:W-:-:S06]  /*37c0*/  LOP3.LUT R26, R26, UR21, RZ, 0xc0, !PT ;  /* 0x000000151a1a7c12 */ /* 0x010fcc000f8ec0ff */
[----:B------:R-:W1:Y:S05]  /*37d0*/  POPC R26, R26 ;  /* 0x0000001a001a7309 */ /* 0x000e6a0000000000 */
[----:B0-----:R-:W0:Y:S04]  /*37e0*/  @P2 ATOMS.ADD R25, [UR7], R22 ;  /* 0x00000016ff19298c */ /* 0x001e280008000007 */
[----:B0-----:R-:W1:Y:S02]  /*37f0*/  SHFL.IDX PT, R19, R25, R24, 0x1f ;  /* 0x00001f1819137589 */ /* 0x001e6400000e0000 */
[----:B-1----:R-:W-:-:S05]  /*3800*/  IMAD.IADD R19, R19, 0x1, R26 ;  /* 0x0000000113137824 */ /* 0x002fca00078e021a */
[----:B------:R-:W-:-:S05]  /*3810*/  LEA R19, R19, UR6, 0x2 ;  /* 0x0000000613137c11 */ /* 0x000fca000f8e10ff */
[----:B--2---:R2:W-:Y:S02]  /*3820*/  STS [R19], R20 ;  /* 0x0000001413007388 */ /* 0x0045e40000000800 */
.L_x_906:
[----:B------:R-:W-:Y:S05]  /*3830*/  BSYNC B2 ;  /* 0x0000000000027941 */ /* 0x000fea0003800000 */
.L_x_905:
[----:B------:R-:W-:Y:S04]  /*3840*/  BSSY B2, `(.L_x_907) ;  /* 0x0000015000027945 */ /* 0x000fe80003800000 */
[----:B------:R-:W-:Y:S05]  /*3850*/  @P3 BRA `(.L_x_908) ;  /* 0x00000000004c3947 */ /* 0x000fea0003800000 */
[----:B------:R-:W3:Y:S01]  /*3860*/  LDG.E R26, desc[UR10][R12.64+0x1000] ;  /* 0x0010000a0c1a7981 */ /* 0x000ee2000c1e1900 */
[----:B------:R-:W4:Y:S01]  /*3870*/  S2UR UR7, SR_CgaCtaId ;  /* 0x00000000000779c3 */ /* 0x000f220000008800 */
[----:B------:R-:W-:Y:S01]  /*3880*/  VOTEU.ANY UR8, UPT, PT ;  /* 0x0000000000087886 */ /* 0x000fe200038e0100 */
[----:B------:R-:W-:Y:S01]  /*3890*/  UMOV UR6, 0x400 ;  /* 0x0000040000067882 */ /* 0x000fe20000000000 */
[----:B-12---:R-:W1:Y:S01]  /*38a0*/  S2R R19, SR_LANEID ;  /* 0x0000000000137919 */ /* 0x006e620000000000 */
[----:B0-----:R-:W1:Y:S01]  /*38b0*/  FLO.U32 R22, UR8 ;  /* 0x0000000800167d00 */ /* 0x001e6200080e0000 */
[----:B------:R-:W-:Y:S01]  /*38c0*/  UIADD3 UR6, UR6, 0x90c0, URZ ;  /* 0x000090c006067890 */ /* 0x000fe2000fffe03f */
[----:B------:R-:W0:Y:S06]  /*38d0*/  S2R R24, SR_LTMASK ;  /* 0x0000000000187919 */ /* 0x000e2c0000003900 */
[----:B------:R-:W2:Y:S01]  /*38e0*/  POPC R20, UR8 ;  /* 0x0000000800147d09 */ /* 0x000ea20008000000 */
[----:B----4-:R-:W-:Y:S01]  /*38f0*/  ULEA UR6, UR7, UR6, 0x18 ;  /* 0x0000000607067291 */ /* 0x010fe2000f8ec03f */
[----:B-1----:R-:W-:-:S02]  /*3900*/  ISETP.EQ.U32.AND P2, PT, R22, R19, PT ;  /* 0x000000131600720c */ /* 0x002fc40003f42070 */
[----:B0-----:R-:W-:-:S06]  /*3910*/  LOP3.LUT R24, R24, UR8, RZ, 0xc0, !PT ;  /* 0x0000000818187c12 */ /* 0x001fcc000f8ec0ff */
[----:B------:R-:W0:Y:S05]  /*3920*/  POPC R24, R24 ;  /* 0x0000001800187309 */ /* 0x000e2a0000000000 */
[----:B--2---:R-:W1:Y:S04]  /*3930*/  @P2 ATOMS.ADD R25, [UR6], R20 ;  /* 0x00000014ff19298c */ /* 0x004e680008000006 */
[----:B-1----:R-:W0:Y:S02]  /*3940*/  SHFL.IDX PT, R19, R25, R22, 0x1f ;  /* 0x00001f1619137589 */ /* 0x002e2400000e0000 */
[----:B0-----:R-:W-:-:S04]  /*3950*/  IMAD.IADD R19, R19, 0x1, R24 ;  /* 0x0000000113137824 */ /* 0x001fc800078e0218 */
[----:B------:R-:W-:-:S05]  /*3960*/  IMAD R19, R19, 0x4, R14 ;  /* 0x0000000413137824 */ /* 0x000fca00078e020e */
[----:B------:R4:W-:Y:S04]  /*3970*/  STS [R19+0x2000], R18 ;  /* 0x0020001213007388 */ /* 0x0009e80000000800 */
[----:B---3--:R4:W-:Y:S02]  /*3980*/  STS [R19], R26 ;  /* 0x0000001a13007388 */ /* 0x0089e40000000800 */
.L_x_908:
[----:B------:R-:W-:Y:S05]  /*3990*/  BSYNC B2 ;  /* 0x0000000000027941 */ /* 0x000fea0003800000 */
.L_x_907:
[CC--:B------:R-:W-:Y:S01]  /*39a0*/  ISETP.GT.U32.AND P6, PT, R0.reuse, R21.reuse, PT ;  /* 0x000000150000720c */ /* 0x0c0fe20003fc4070 */
[----:B------:R-:W-:Y:S01]  /*39b0*/  VIADD R11, R11, 0x1000 ;  /* 0x000010000b0b7836 */ /* 0x000fe20000000000 */
[----:B------:R-:W-:Y:S01]  /*39c0*/  BSSY B2, `(.L_x_909) ;  /* 0x000001a000027945 */ /* 0x000fe20003800000 */
[C---:B------:R-:W-:Y:S02]  /*39d0*/  ISETP.NE.OR P2, PT, R0.reuse, R21, P1 ;  /* 0x000000150000720c */ /* 0x040fe40000f45670 */
[CC--:B------:R-:W-:Y:S02]  /*39e0*/  ISETP.GT.U32.AND P3, PT, R0.reuse, R23.reuse, PT ;  /* 0x000000170000720c */ /* 0x0c0fe40003f64070 */
[----:B------:R-:W-:Y:S02]  /*39f0*/  ISETP.NE.OR P4, PT, R0, R23, P1 ;  /* 0x000000170000720c */ /* 0x000fe40000f85670 */
[----:B------:R-:W-:-:S04]  /*3a00*/  ISETP.GE.AND P5, PT, R11, R6, PT ;  /* 0x000000060b00720c */ /* 0x000fc80003fa6270 */
[----:B------:R-:W-:Y:S09]  /*3a10*/  @!P6 BRA `(.L_x_910) ;  /* 0x000000000050e947 */ /* 0x000ff20003800000 */
[----:B-12-4-:R-:W2:Y:S01]  /*3a20*/  LDG.E R19, desc[UR10][R12.64+0x2000] ;  /* 0x0020000a0c137981 */ /* 0x016ea2000c1e1900 */
[----:B------:R-:W1:Y:S01]  /*3a30*/  S2UR UR8, SR_CgaCtaId ;  /* 0x00000000000879c3 */ /* 0x000e620000008800 */
[----:B------:R-:W-:Y:S01]  /*3a40*/  VOTEU.ANY UR21, UPT, PT ;  /* 0x0000000000157886 */ /* 0x000fe200038e0100 */
[----:B------:R-:W-:Y:S01]  /*3a50*/  UMOV UR6, 0x400 ;  /* 0x0000040000067882 */ /* 0x000fe20000000000 */
[----:B------:R-:W3:Y:S01]  /*3a60*/  S2R R18, SR_LANEID ;  /* 0x0000000000127919 */ /* 0x000ee20000000000 */
[----:B------:R-:W3:Y:S01]  /*3a70*/  FLO.U32 R21, UR21 ;  /* 0x0000001500157d00 */ /* 0x000ee200080e0000 */
[----:B------:R-:W-:Y:S01]  /*3a80*/  UIADD3 UR7, UR6, 0x90c8, URZ ;  /* 0x000090c806077890 */ /* 0x000fe2000fffe03f */
[----:B0-----:R-:W0:Y:S01]  /*3a90*/  S2R R22, SR_LTMASK ;  /* 0x0000000000167919 */ /* 0x001e220000003900 */
[----:B------:R-:W-:-:S05]  /*3aa0*/  UIADD3 UR6, UR6, 0x90d0, URZ ;  /* 0x000090d006067890 */ /* 0x000fca000fffe03f */
[----:B------:R-:W4:Y:S01]  /*3ab0*/  POPC R20, UR21 ;  /* 0x0000001500147d09 */ /* 0x000f220008000000 */
[----:B-1----:R-:W-:Y:S02]  /*3ac0*/  ULEA UR7, UR8, UR7, 0x18 ;  /* 0x0000000708077291 */ /* 0x002fe4000f8ec03f */
[----:B------:R-:W-:Y:S01]  /*3ad0*/  ULEA UR6, UR8, UR6, 0x18 ;  /* 0x0000000608067291 */ /* 0x000fe2000f8ec03f */
[----:B---3--:R-:W-:Y:S02]  /*3ae0*/  ISETP.EQ.U32.AND P6, PT, R21, R18, PT ;  /* 0x000000121500720c */ /* 0x008fe40003fc2070 */
[----:B0-----:R-:W-:-:S04]  /*3af0*/  LOP3.LUT R22, R22, UR21, RZ, 0xc0, !PT ;  /* 0x0000001516167c12 */ /* 0x001fc8000f8ec0ff */
[----:B------:R-:W0:Y:S07]  /*3b00*/  POPC R23, R22 ;  /* 0x0000001600177309 */ /* 0x000e2e0000000000 */
[----:B----4-:R-:W1:Y:S04]  /*3b10*/  @P6 ATOMS.ADD R20, [UR7], R20 ;  /* 0x00000014ff14698c */ /* 0x010e680008000007 */
[----:B-1----:R-:W0:Y:S02]  /*3b20*/  SHFL.IDX PT, R18, R20, R21, 0x1f ;  /* 0x00001f1514127589 */ /* 0x002e2400000e0000 */
[----:B0-----:R-:W-:-:S05]  /*3b30*/  IMAD.IADD R18, R18, 0x1, R23 ;  /* 0x0000000112127824 */ /* 0x001fca00078e0217 */
[----:B------:R-:W-:-:S05]  /*3b40*/  LEA R18, R18, UR6, 0x2 ;  /* 0x0000000612127c11 */ /* 0x000fca000f8e10ff */
[----:B--2---:R3:W-:Y:S02]  /*3b50*/  STS [R18], R19 ;  /* 0x0000001312007388 */ /* 0x0047e40000000800 */
.L_x_910:
[----:B------:R-:W-:Y:S05]  /*3b60*/  BSYNC B2 ;  /* 0x0000000000027941 */ /* 0x000fea0003800000 */
.L_x_909:
[----:B------:R-:W-:Y:S04]  /*3b70*/  BSSY B2, `(.L_x_911) ;  /* 0x0000015000027945 */ /* 0x000fe80003800000 */
[----:B------:R-:W-:Y:S05]  /*3b80*/  @P2 BRA `(.L_x_912) ;  /* 0x00000000004c2947 */ /* 0x000fea0003800000 */
[----:B------:R-:W5:Y:S01]  /*3b90*/  LDG.E R23, desc[UR10][R12.64+0x2000] ;  /* 0x0020000a0c177981 */ /* 0x000f62000c1e1900 */
[----:B------:R-:W1:Y:S01]  /*3ba0*/  S2UR UR7, SR_CgaCtaId ;  /* 0x00000000000779c3 */ /* 0x000e620000008800 */
[----:B------:R-:W-:Y:S01]  /*3bb0*/  VOTEU.ANY UR8, UPT, PT ;  /* 0x0000000000087886 */ /* 0x000fe200038e0100 */
[----:B------:R-:W-:Y:S01]  /*3bc0*/  UMOV UR6, 0x400 ;  /* 0x0000040000067882 */ /* 0x000fe20000000000 */
[----:B---34-:R-:W3:Y:S01]  /*3bd0*/  S2R R18, SR_LANEID ;  /* 0x0000000000127919 */ /* 0x018ee20000000000 */
[----:B------:R-:W3:Y:S01]  /*3be0*/  FLO.U32 R21, UR8 ;  /* 0x0000000800157d00 */ /* 0x000ee200080e0000 */
[----:B------:R-:W-:Y:S01]  /*3bf0*/  UIADD3 UR6, UR6, 0x90c0, URZ ;  /* 0x000090c006067890 */ /* 0x000fe2000fffe03f */
[----:B0-----:R-:W0:Y:S06]  /*3c00*/  S2R R22, SR_LTMASK ;  /* 0x0000000000167919 */ /* 0x001e2c0000003900 */
[----:B-12---:R-:W1:Y:S01]  /*3c10*/  POPC R20, UR8 ;  /* 0x0000000800147d09 */ /* 0x006e620008000000 */
[----:B------:R-:W-:Y:S01]  /*3c20*/  ULEA UR6, UR7, UR6, 0x18 ;  /* 0x0000000607067291 */ /* 0x000fe2000f8ec03f */
[----:B---3--:R-:W-:-:S02]  /*3c30*/  ISETP.EQ.U32.AND P2, PT, R21, R18, PT ;  /* 0x000000121500720c */ /* 0x008fc40003f42070 */
[----:B0-----:R-:W-:-:S06]  /*3c40*/  LOP3.LUT R22, R22, UR8, RZ, 0xc0, !PT ;  /* 0x0000000816167c12 */ /* 0x001fcc000f8ec0ff */
[----:B------:R-:W0:Y:S05]  /*3c50*/  POPC R22, R22 ;  /* 0x0000001600167309 */ /* 0x000e2a0000000000 */
[----:B-1----:R-:W1:Y:S04]  /*3c60*/  @P2 ATOMS.ADD R20, [UR6], R20 ;  /* 0x00000014ff14298c */ /* 0x002e680008000006 */
[----:B-1----:R-:W0:Y:S02]  /*3c70*/  SHFL.IDX PT, R19, R20, R21, 0x1f ;  /* 0x00001f1514137589 */ /* 0x002e2400000e0000 */
[----:B0-----:R-:W-:-:S04]  /*3c80*/  IMAD.IADD R19, R19, 0x1, R22 ;  /* 0x0000000113137824 */ /* 0x001fc800078e0216 */
[----:B------:R-:W-:-:S05]  /*3c90*/  IMAD R18, R19, 0x4, R14 ;  /* 0x0000000413127824 */ /* 0x000fca00078e020e */
[----:B------:R0:W-:Y:S04]  /*3ca0*/  STS [R18+0x2000], R17 ;  /* 0x0020001112007388 */ /* 0x0001e80000000800 */
[----:B-----5:R0:W-:Y:S02]  /*3cb0*/  STS [R18], R23 ;  /* 0x0000001712007388 */ /* 0x0201e40000000800 */
.L_x_912:
[----:B------:R-:W-:Y:S05]  /*3cc0*/  BSYNC B2 ;  /* 0x0000000000027941 */ /* 0x000fea0003800000 */
.L_x_911:
[----:B------:R-:W-:Y:S04]  /*3cd0*/  BSSY B2, `(.L_x_913) ;  /* 0x0000016000027945 */ /* 0x000fe80003800000 */
[----:B------:R-:W-:Y:S05]  /*3ce0*/  @!P3 BRA `(.L_x_914) ;  /* 0x000000000050b947 */ /* 0x000fea0003800000 */
[----:B0--34-:R-:W3:Y:S01]  /*3cf0*/  LDG.E R18, desc[UR10][R12.64+0x3000] ;  /* 0x0030000a0c127981 */ /* 0x019ee2000c1e1900 */
[----:B------:R-:W0:Y:S01]  /*3d00*/  S2UR UR8, SR_CgaCtaId ;  /* 0x00000000000879c3 */ /* 0x000e220000008800 */
[----:B------:R-:W-:Y:S01]  /*3d10*/  VOTEU.ANY UR21, UPT, PT ;  /* 0x0000000000157886 */ /* 0x000fe200038e0100 */
[----:B------:R-:W-:Y:S01]  /*3d20*/  UMOV UR6, 0x400 ;  /* 0x0000040000067882 */ /* 0x000fe20000000000 */
[----:B------:R-:W4:Y:S01]  /*3d30*/  S2R R17, SR_LANEID ;  /* 0x0000000000117919 */ /* 0x000f220000000000 */
[----:B-12---:R-:W4:Y:S01]  /*3d40*/  FLO.U32 R20, UR21 ;  /* 0x0000001500147d00 */ /* 0x006f2200080e0000 */
[----:B------:R-:W-:Y:S01]  /*3d50*/  UIADD3 UR7, UR6, 0x90c8, URZ ;  /* 0x000090c806077890 */ /* 0x000fe2000fffe03f */
[----:B------:R-:W1:Y:S01]  /*3d60*/  S2R R21, SR_LTMASK ;  /* 0x0000000000157919 */ /* 0x000e620000003900 */
[----:B------:R-:W-:-:S05]  /*3d70*/  UIADD3 UR6, UR6, 0x90d0, URZ ;  /* 0x000090d006067890 */ /* 0x000fca000fffe03f */
[----:B------:R-:W2:Y:S01]  /*3d80*/  POPC R19, UR21 ;  /* 0x0000001500137d09 */ /* 0x000ea20008000000 */
[----:B0-----:R-:W-:Y:S02]  /*3d90*/  ULEA UR7, UR8, UR7, 0x18 ;  /* 0x0000000708077291 */ /* 0x001fe4000f8ec03f */
[----:B------:R-:W-:Y:S01]  /*3da0*/  ULEA UR6, UR8, UR6, 0x18 ;  /* 0x0000000608067291 */ /* 0x000fe2000f8ec03f */
[----:B----4-:R-:W-:Y:S02]  /*3db0*/  ISETP.EQ.U32.AND P2, PT, R20, R17, PT ;  /* 0x000000111400720c */ /* 0x010fe40003f42070 */
[----:B-1----:R-:W-:-:S04]  /*3dc0*/  LOP3.LUT R21, R21, UR21, RZ, 0xc0, !PT ;  /* 0x0000001515157c12 */ /* 0x002fc8000f8ec0ff */
[----:B------:R-:W0:Y:S07]  /*3dd0*/  POPC R22, R21 ;  /* 0x0000001500167309 */ /* 0x000e2e0000000000 */
[----:B--2---:R-:W1:Y:S04]  /*3de0*/  @P2 ATOMS.ADD R19, [UR7], R19 ;  /* 0x00000013ff13298c */ /* 0x004e680008000007 */
[----:B-1----:R-:W0:Y:S02]  /*3df0*/  SHFL.IDX PT, R17, R19, R20, 0x1f ;  /* 0x00001f1413117589 */ /* 0x002e2400000e0000 */
[----:B0-----:R-:W-:-:S05]  /*3e00*/  IMAD.IADD R17, R17, 0x1, R22 ;  /* 0x0000000111117824 */ /* 0x001fca00078e0216 */
[----:B------:R-:W-:-:S05]  /*3e10*/  LEA R17, R17, UR6, 0x2 ;  /* 0x0000000611117c11 */ /* 0x000fca000f8e10ff */
[----:B---3--:R0:W-:Y:S02]  /*3e20*/  STS [R17], R18 ;  /* 0x0000001211007388 */ /* 0x0081e40000000800 */
.L_x_914:
[----:B------:R-:W-:Y:S05]  /*3e30*/  BSYNC B2 ;  /* 0x0000000000027941 */ /* 0x000fea0003800000 */
.L_x_913:
[----:B------:R-:W-:Y:S04]  /*3e40*/  BSSY B2, `(.L_x_915) ;  /* 0x0000015000027945 */ /* 0x000fe80003800000 */
[----:B------:R-:W-:Y:S05]  /*3e50*/  @P4 BRA `(.L_x_916) ;  /* 0x00000000004c4947 */ /* 0x000fea0003800000 */
[----:B-12---:R1:W2:Y:S01]  /*3e60*/  LDG.E R20, desc[UR10][R12.64+0x3000] ;  /* 0x0030000a0c147981 */ /* 0x0062a2000c1e1900 */
[----:B------:R-:W5:Y:S01]  /*3e70*/  S2UR UR7, SR_CgaCtaId ;  /* 0x00000000000779c3 */ /* 0x000f620000008800 */
[----:B------:R-:W-:Y:S01]  /*3e80*/  VOTEU.ANY UR8, UPT, PT ;  /* 0x0000000000087886 */ /* 0x000fe200038e0100 */
[----:B------:R-:W-:Y:S01]  /*3e90*/  UMOV UR6, 0x400 ;  /* 0x0000040000067882 */ /* 0x000fe20000000000 */
[----:B---34-:R-:W3:Y:S01]  /*3ea0*/  S2R R19, SR_LANEID ;  /* 0x0000000000137919 */ /* 0x018ee20000000000 */
[----:B0-----:R-:W3:Y:S01]  /*3eb0*/  FLO.U32 R18, UR8 ;  /* 0x0000000800127d00 */ /* 0x001ee200080e0000 */
[----:B------:R-:W-:-:S07]  /*3ec0*/  UIADD3 UR6, UR6, 0x90c0, URZ ;  /* 0x000090c006067890 */ /* 0x000fce000fffe03f */
[----:B------:R-:W0:Y:S01]  /*3ed0*/  POPC R17, UR8 ;  /* 0x0000000800117d09 */ /* 0x000e220008000000 */
        /* <DEDUP_REMOVED lines=10> */
[----:B--2---:R0:W-:Y:S02]  /*3f80*/  STS [R13], R20 ;  /* 0x000000140d007388 */ /* 0x0041e40000000800 */
.L_x_916:
[----:B------:R-:W-:Y:S05]  /*3f90*/  BSYNC B2 ;  /* 0x0000000000027941 */ /* 0x000fea0003800000 */
.L_x_915:
[----:B------:R-:W-:Y:S05]  /*3fa0*/  @!P5 BRA `(.L_x_917) ;  /* 0xfffffff00050d947 */ /* 0x000fea000383ffff */
[----:B------:R-:W-:Y:S05]  /*3fb0*/  BSYNC B1 ;  /* 0x0000000000017941 */ /* 0x000fea0003800000 */
.L_x_900:
[----:B------:R-:W-:Y:S05]  /*3fc0*/  BRA `(.L_x_892) ;  /* 0x0000001800587947 */ /* 0x000fea0003800000 */
.L_x_891:
[----:B------:R-:W-:Y:S01]  /*3fd0*/  ULDC UR9, c[0x0][0x210] ;  /* 0x0000840000097ab9 */ /* 0x000fe20000000800 */
[----:B------:R-:W-:Y:S01]  /*3fe0*/  BSSY B1, `(.L_x_918) ;  /* 0x0000101000017945 */ /* 0x000fe20003800000 */
[----:B------:R-:W-:-:S04]  /*3ff0*/  ULEA UR6, UR4, UR9, 0x2 ;  /* 0x0000000904067291 */ /* 0x000fc8000f8e103f */
[----:B------:R-:W-:-:S04]  /*4000*/  ULOP3.LUT UR6, UR6, 0xf, URZ, 0xc0, !UPT ;  /* 0x0000000f06067892 */ /* 0x000fc8000f8ec03f */
[----:B------:R-:W-:Y:S02]  /*4010*/  UIADD3 UR7, UP1, -UR6, 0x10, URZ ;  /* 0x0000001006077890 */ /* 0x000fe4000ff3e13f */
[----:B------:R-:W-:Y:S02]  /*4020*/  UISETP.NE.U32.AND UP0, UPT, UR6, URZ, UPT ;  /* 0x0000003f0600728c */ /* 0x000fe4000bf05070 */
[----:B------:R-:W-:Y:S02]  /*4030*/  UIADD3.X UR6, URZ, -0x1, URZ, UP1, !UPT ;  /* 0xffffffff3f067890 */ /* 0x000fe40008ffe43f */
[----:B------:R-:W-:Y:S02]  /*4040*/  UISETP.NE.AND.EX UP0, UPT, URZ, URZ, UPT, UP0 ;  /* 0x0000003f3f00728c */ /* 0x000fe4000bf05300 */
[----:B------:R-:W-:-:S04]  /*4050*/  USHF.R.U64 UR6, UR7, 0x2, UR6 ;  /* 0x0000000207067899 */ /* 0x000fc80008001206 */
[----:B------:R-:W-:-:S06]  /*4060*/  USEL UR6, UR6, URZ, UP0 ;  /* 0x0000003f06067287 */ /* 0x000fcc0008000000 */
[----:B------:R-:W-:-:S04]  /*4070*/  VIMNMX R22, R6, UR6, PT ;  /* 0x0000000606167c48 */ /* 0x000fc8000bfe0100 */
[--C-:B------:R-:W-:Y:S01]  /*4080*/  SHF.R.S32.HI R31, RZ, 0x1f, R22.reuse ;  /* 0x0000001fff1f7819 */ /* 0x100fe20000011416 */
[----:B0-----:R-:W-:-:S05]  /*4090*/  IMAD.IADD R11, R6, 0x1, -R22 ;  /* 0x00000001060b7824 */ /* 0x001fca00078e0a16 */
[----:B------:R-:W-:-:S04]  /*40a0*/  SHF.R.S32.HI R12, RZ, 0x1f, R11 ;  /* 0x0000001fff0c7819 */ /* 0x000fc8000001140b */
[----:B------:R-:W-:-:S04]  /*40b0*/  LEA.HI R12, R12, R11, RZ, 0x2 ;  /* 0x0000000b0c0c7211 */ /* 0x000fc800078f10ff */
[----:B------:R-:W-:-:S04]  /*40c0*/  SHF.R.S32.HI R24, RZ, 0x2, R12 ;  /* 0x00000002ff187819 */ /* 0x000fc8000001140c */
[----:B------:R-:W-:-:S13]  /*40d0*/  ISETP.GT.AND P1, PT, R24, R9, PT ;  /* 0x000000091800720c */ /* 0x000fda0003f24270 */
[----:B------:R-:W-:Y:S05]  /*40e0*/  @!P1 BRA `(.L_x_919) ;  /* 0x0000000c00c09947 */ /* 0x000fea0003800000 */
[----:B------:R-:W0:Y:S01]  /*40f0*/  LDS R11, [R20+0x90c4] ;  /* 0x0090c400140b7984 */ /* 0x000e220000000800 */
[C---:B------:R-:W-:Y:S01]  /*4100*/  IADD3 R21, P1, R22.reuse, UR4, RZ ;  /* 0x0000000416157c10 */ /* 0x040fe2000ff3e0ff */
[----:B------:R-:W-:Y:S01]  /*4110*/  ULDC.64 UR6, c[0x0][0x250] ;  /* 0x0000940000067ab9 */ /* 0x000fe20000000a00 */
[----:B------:R-:W-:Y:S02]  /*4120*/  VIADD R23, R22, 0x1 ;  /* 0x0000000116177836 */ /* 0x000fe40000000000 */
[----:B------:R-:W-:Y:S01]  /*4130*/  IADD3.X R12, R31, UR5, RZ, P1, !PT ;  /* 0x000000051f0c7c10 */ /* 0x000fe20008ffe4ff */
[--C-:B------:R-:W-:Y:S01]  /*4140*/  IMAD.MOV.U32 R18, RZ, RZ, R9.reuse ;  /* 0x000000ffff127224 */ /* 0x100fe200078e0009 */
[C---:B------:R-:W-:Y:S01]  /*4150*/  LEA R16, P1, R4.reuse, UR6, 0x2 ;  /* 0x0000000604107c11 */ /* 0x040fe2000f8210ff */
[----:B------:R-:W-:Y:S01]  /*4160*/  ULDC UR6, c[0x0][0x214] ;  /* 0x0000850000067ab9 */ /* 0x000fe20000000800 */
[----:B------:R-:W-:Y:S02]  /*4170*/  IMAD.MOV.U32 R26, RZ, RZ, R9 ;  /* 0x000000ffff1a7224 */ /* 0x000fe400078e0009 */
[----:B------:R-:W-:-:S02]  /*4180*/  LEA.HI.X R17, R4, UR7, R7, 0x2, P1 ;  /* 0x0000000704117c11 */ /* 0x000fc400088f1407 */
[----:B0-----:R-:W-:Y:S02]  /*4190*/  ISETP.GT.AND P5, PT, R11, 0x800, PT ;  /* 0x000008000b00780c */ /* 0x001fe40003fa4270 */
[----:B------:R-:W-:-:S04]  /*41a0*/  LEA R11, P2, R21, UR9, 0x2 ;  /* 0x00000009150b7c11 */ /* 0x000fc8000f8410ff */
[----:B------:R-:W-:-:S09]  /*41b0*/  LEA.HI.X R21, R21, UR6, R12, 0x2, P2 ;  /* 0x0000000615157c11 */ /* 0x000fd200090f140c */
.L_x_936:
[----:B0-234-:R-:W-:-:S04]  /*41c0*/  SHF.R.S64 R12, RZ, 0x1c, R26 ;  /* 0x0000001cff0c7819 */ /* 0x01dfc8000000101a */
[----:B------:R-:W-:-:S04]  /*41d0*/  IADD3 R12, P1, R12, R11, RZ ;  /* 0x0000000b0c0c7210 */ /* 0x000fc80007f3e0ff */
[----:B------:R-:W-:-:S06]  /*41e0*/  LEA.HI.X.SX32 R13, R26, R21, 0x4, P1 ;  /* 0x000000151a0d7211 */ /* 0x000fcc00008f26ff */
[----:B------:R-:W3:Y:S01]  /*41f0*/  LDG.E.128 R12, desc[UR10][R12.64] ;  /* 0x0000000a0c0c7981 */ /* 0x000ee2000c1e1d00 */
[----:B------:R-:W-:Y:S01]  /*4200*/  BSSY B2, `(.L_x_920) ;  /* 0x0000038000027945 */ /* 0x000fe20003800000 */
[----:B---3--:R-:W0:Y:S08]  /*4210*/  F2F.F16.F32 R19, R12 ;  /* 0x0000000c00137304 */ /* 0x008e300000200800 */
[----:B------:R-:W3:Y:S01]  /*4220*/  F2F.F16.F32 R27, R14 ;  /* 0x0000000e001b7304 */ /* 0x000ee20000200800 */
[----:B0-----:R-:W-:-:S07]  /*4230*/  PRMT R29, R19, 0x9910, RZ ;  /* 0x00009910131d7816 */ /* 0x001fce00000000ff */
[----:B------:R-:W0:Y:S01]  /*4240*/  F2F.F16.F32 R25, R13 ;  /* 0x0000000d00197304 */ /* 0x000e220000200800 */
[----:B------:R-:W-:Y:S02]  /*4250*/  ISETP.GE.AND P1, PT, R29, RZ, PT ;  /* 0x000000ff1d00720c */ /* 0x000fe40003f26270 */
[----:B---3--:R-:W-:-:S05]  /*4260*/  PRMT R32, R27, 0x9910, RZ ;  /* 0x000099101b207816 */ /* 0x008fca00000000ff */
[----:B------:R-:W3:Y:S01]  /*4270*/  F2F.F16.F32 R28, R15 ;  /* 0x0000000f001c7304 */ /* 0x000ee20000200800 */
[----:B------:R-:W-:Y:S01]  /*4280*/  IMAD.MOV.U32 R29, RZ, RZ, R32 ;  /* 0x000000ffff1d7224 */ /* 0x000fe200078e0020 */
[----:B0-----:R-:W-:-:S04]  /*4290*/  PRMT R30, R25, 0x9910, RZ ;  /* 0x00009910191e7816 */ /* 0x001fc800000000ff */
[----:B------:R-:W-:Y:S02]  /*42a0*/  @P1 LOP3.LUT R19, R19, 0x7fe0, RZ, 0xc, !PT ;  /* 0x00007fe013131812 */ /* 0x000fe400078e0cff */
[----:B------:R-:W-:Y:S02]  /*42b0*/  ISETP.GE.AND P3, PT, R29, RZ, PT ;  /* 0x000000ff1d00720c */ /* 0x000fe40003f66270 */
[----:B------:R-:W-:Y:S02]  /*42c0*/  ISETP.GE.AND P2, PT, R30, RZ, PT ;  /* 0x000000ff1e00720c */ /* 0x000fe40003f46270 */
[----:B------:R-:W-:Y:S02]  /*42d0*/  LOP3.LUT R19, R19, 0xffff, RZ, 0xc0, !PT ;  /* 0x0000ffff13137812 */ /* 0x000fe400078ec0ff */
[----:B---3--:R-:W-:Y:S02]  /*42e0*/  PRMT R29, R28, 0x9910, RZ ;  /* 0x000099101c1d7816 */ /* 0x008fe400000000ff */
[----:B------:R-:W-:-:S02]  /*42f0*/  SHF.R.U32.HI R19, RZ, 0x5, R19 ;  /* 0x00000005ff137819 */ /* 0x000fc40000011613 */
[----:B------:R-:W-:Y:S02]  /*4300*/  ISETP.GE.AND P1, PT, R29, RZ, PT ;  /* 0x000000ff1d00720c */ /* 0x000fe40003f26270 */
[----:B------:R-:W-:Y:S02]  /*4310*/  LOP3.LUT R29, R19, 0xffff, RZ, 0xc0, !PT ;  /* 0x0000ffff131d7812 */ /* 0x000fe400078ec0ff */
[----:B------:R-:W-:Y:S02]  /*4320*/  @P3 LOP3.LUT R27, R27, 0x7fe0, RZ, 0xc, !PT ;  /* 0x00007fe01b1b3812 */ /* 0x000fe400078e0cff */
[----:B------:R-:W-:Y:S02]  /*4330*/  @P2 LOP3.LUT R25, R25, 0x7fe0, RZ, 0xc, !PT ;  /* 0x00007fe019192812 */ /* 0x000fe400078e0cff */
[----:B--2---:R-:W-:Y:S02]  /*4340*/  ISETP.GT.U32.AND P6, PT, R0, R29, PT ;  /* 0x0000001d0000720c */ /* 0x004fe40003fc4070 */
[----:B------:R-:W-:-:S02]  /*4350*/  LOP3.LUT R27, R27, 0xffff, RZ, 0xc0, !PT ;  /* 0x0000ffff1b1b7812 */ /* 0x000fc400078ec0ff */
[----:B------:R-:W-:Y:S02]  /*4360*/  LOP3.LUT R25, R25, 0xffff, RZ, 0xc0, !PT ;  /* 0x0000ffff19197812 */ /* 0x000fe400078ec0ff */
[----:B------:R-:W-:Y:S02]  /*4370*/  SHF.R.U32.HI R19, RZ, 0x5, R27 ;  /* 0x00000005ff137819 */ /* 0x000fe4000001161b */
[----:B------:R-:W-:Y:S02]  /*4380*/  SHF.R.U32.HI R25, RZ, 0x5, R25 ;  /* 0x00000005ff197819 */ /* 0x000fe40000011619 */
[----:B------:R-:W-:Y:S01]  /*4390*/  LOP3.LUT R35, R19, 0xffff, RZ, 0xc0, !PT ;  /* 0x0000ffff13237812 */ /* 0x000fe200078ec0ff */
[----:B------:R-:W-:Y:S01]  /*43a0*/  IMAD R19, R18, 0x4, R23 ;  /* 0x0000000412137824 */ /* 0x000fe200078e0217 */
[----:B------:R-:W-:Y:S02]  /*43b0*/  LOP3.LUT R25, R25, 0xffff, RZ, 0xc0, !PT ;  /* 0x0000ffff19197812 */ /* 0x000fe400078ec0ff */
[----:B------:R-:W-:Y:S01]  /*43c0*/  @P1 LOP3.LUT R28, R28, 0x7fe0, RZ, 0xc, !PT ;  /* 0x00007fe01c1c1812 */ /* 0x000fe200078e0cff */
[----:B------:R-:W-:Y:S01]  /*43d0*/  IMAD.WIDE R18, R19, 0x4, R16 ;  /* 0x0000000413127825 */ /* 0x000fe200078e0210 */
[----:B------:R-:W-:-:S02]  /*43e0*/  ISETP.NE.OR P4, PT, R0, R29, P5 ;  /* 0x0000001d0000720c */ /* 0x000fc40002f85670 */
[CC--:B------:R-:W-:Y:S02]  /*43f0*/  ISETP.GT.U32.AND P3, PT, R0.reuse, R25.reuse, PT ;  /* 0x000000190000720c */ /* 0x0c0fe40003f64070 */
[C---:B------:R-:W-:Y:S02]  /*4400*/  ISETP.NE.OR P2, PT, R0.reuse, R25, P5 ;  /* 0x000000190000720c */ /* 0x040fe40002f45670 */
[----:B------:R-:W-:Y:S02]  /*4410*/  ISETP.GT.U32.AND P1, PT, R0, R35, PT ;  /* 0x000000230000720c */ /* 0x000fe40003f24070 */
[----:B------:R-:W-:Y:S01]  /*4420*/  LOP3.LUT R29, R28, 0xffff, RZ, 0xc0, !PT ;  /* 0x0000ffff1c1d7812 */ /* 0x000fe200078ec0ff */
[----:B------:R-:W-:Y:S10]  /*4430*/  @!P6 BRA `(.L_x_921) ;  /* 0x000000000050e947 */ /* 0x000ff40003800000 */
[----:B------:R-:W2:Y:S01]  /*4440*/  LDG.E R27, desc[UR10][R18.64+-0x4] ;  /* 0xfffffc0a121b7981 */ /* 0x000ea2000c1e1900 */
[----:B------:R-:W0:Y:S01]  /*4450*/  S2UR UR8, SR_CgaCtaId ;  /* 0x00000000000879c3 */ /* 0x000e220000008800 */
[----:B------:R-:W-:Y:S01]  /*4460*/  VOTEU.ANY UR12, UPT, PT ;  /* 0x00000000000c7886 */ /* 0x000fe200038e0100 */
[----:B------:R-:W-:Y:S01]  /*4470*/  UMOV UR6, 0x400 ;  /* 0x0000040000067882 */ /* 0x000fe20000000000 */
[----:B------:R-:W3:Y:S01]  /*4480*/  S2R R25, SR_LANEID ;  /* 0x0000000000197919 */ /* 0x000ee20000000000 */
[----:B------:R-:W3:Y:S01]  /*4490*/  FLO.U32 R32, UR12 ;  /* 0x0000000c00207d00 */ /* 0x000ee200080e0000 */
[----:B------:R-:W-:Y:S01]  /*44a0*/  UIADD3 UR7, UR6, 0x90c8, URZ ;  /* 0x000090c806077890 */ /* 0x000fe2000fffe03f */
[----:B------:R-:W4:Y:S01]  /*44b0*/  S2R R34, SR_LTMASK ;  /* 0x0000000000227919 */ /* 0x000f220000003900 */
[----:B------:R-:W-:-:S05]  /*44c0*/  UIADD3 UR6, UR6, 0x90d0, URZ ;  /* 0x000090d006067890 */ /* 0x000fca000fffe03f */
[----:B------:R-:W5:Y:S01]  /*44d0*/  POPC R30, UR12 ;  /* 0x0000000c001e7d09 */ /* 0x000f620008000000 */
[----:B0-----:R-:W-:Y:S02]  /*44e0*/  ULEA UR7, UR8, UR7, 0x18 ;  /* 0x0000000708077291 */ /* 0x001fe4000f8ec03f */
[----:B------:R-:W-:Y:S01]  /*44f0*/  ULEA UR6, UR8, UR6, 0x18 ;  /* 0x0000000608067291 */ /* 0x000fe2000f8ec03f */
[----:B---3--:R-:W-:Y:S02]  /*4500*/  ISETP.EQ.U32.AND P6, PT, R32, R25, PT ;  /* 0x000000192000720c */ /* 0x008fe40003fc2070 */
[----:B----4-:R-:W-:-:S06]  /*4510*/  LOP3.LUT R34, R34, UR12, RZ, 0xc0, !PT ;  /* 0x0000000c22227c12 */ /* 0x010fcc000f8ec0ff */
[----:B------:R-:W0:Y:S05]  /*4520*/  POPC R34, R34 ;  /* 0x0000002200227309 */ /* 0x000e2a0000000000 */
[----:B-----5:R-:W3:Y:S04]  /*4530*/  @P6 ATOMS.ADD R33, [UR7], R30 ;  /* 0x0000001eff21698c */ /* 0x020ee80008000007 */
[----:B---3--:R-:W0:Y:S02]  /*4540*/  SHFL.IDX PT, R25, R33, R32, 0x1f ;  /* 0x00001f2021197589 */ /* 0x008e2400000e0000 */
[----:B0-----:R-:W-:-:S05]  /*4550*/  IMAD.IADD R25, R25, 0x1, R34 ;  /* 0x0000000119197824 */ /* 0x001fca00078e0222 */
[----:B------:R-:W-:-:S05]  /*4560*/  LEA R28, R25, UR6, 0x2 ;  /* 0x00000006191c7c11 */ /* 0x000fca000f8e10ff */
[----:B--2---:R0:W-:Y:S02]  /*4570*/  STS [R28], R27 ;  /* 0x0000001b1c007388 */ /* 0x0041e40000000800 */
.L_x_921:
[----:B------:R-:W-:Y:S05]  /*4580*/  BSYNC B2 ;  /* 0x0000000000027941 */ /* 0x000fea0003800000 */
.L_x_920:
[----:B------:R-:W-:Y:S01]  /*4590*/  SHF.R.U32.HI R25, RZ, 0x5, R29 ;  /* 0x00000005ff197819 */ /* 0x000fe2000001161d */
[----:B------:R-:W-:Y:S01]  /*45a0*/  BSSY B2, `(.L_x_922) ;  /* 0x0000017000027945 */ /* 0x000fe20003800000 */
[----:B------:R-:W-:Y:S02]  /*45b0*/  ISETP.NE.OR P6, PT, R0, R35, P5 ;  /* 0x000000230000720c */ /* 0x000fe40002fc5670 */
[----:B------:R-:W-:Y:S01]  /*45c0*/  LOP3.LUT R33, R25, 0xffff, RZ, 0xc0, !PT ;  /* 0x0000ffff19217812 */ /* 0x000fe200078ec0ff */
[----:B------:R-:W-:Y:S10]  /*45d0*/  @P4 BRA `(.L_x_923) ;  /* 0x00000000004c4947 */ /* 0x000ff40003800000 */
[----:B------:R-:W2:Y:S01]  /*45e0*/  LDG.E R32, desc[UR10][R18.64+-0x4] ;  /* 0xfffffc0a12207981 */ /* 0x000ea2000c1e1900 */
[----:B------:R-:W3:Y:S01]  /*45f0*/  S2UR UR7, SR_CgaCtaId ;  /* 0x00000000000779c3 */ /* 0x000ee20000008800 */
[----:B------:R-:W-:Y:S01]  /*4600*/  VOTEU.ANY UR8, UPT, PT ;  /* 0x0000000000087886 */ /* 0x000fe200038e0100 */
[----:B------:R-:W-:Y:S01]  /*4610*/  UMOV UR6, 0x400 ;  /* 0x0000040000067882 */ /* 0x000fe20000000000 */
[----:B------:R-:W4:Y:S01]  /*4620*/  S2R R25, SR_LANEID ;  /* 0x0000000000197919 */ /* 0x000f220000000000 */
[----:B0-----:R-:W4:Y:S01]  /*4630*/  FLO.U32 R28, UR8 ;  /* 0x00000008001c7d00 */ /* 0x001f2200080e0000 */
[----:B------:R-:W-:Y:S01]  /*4640*/  UIADD3 UR6, UR6, 0x90c0, URZ ;  /* 0x000090c006067890 */ /* 0x000fe2000fffe03f */
[----:B------:R-:W0:Y:S06]  /*4650*/  S2R R29, SR_LTMASK ;  /* 0x00000000001d7919 */ /* 0x000e2c0000003900 */
[----:B------:R-:W5:Y:S01]  /*4660*/  POPC R27, UR8 ;  /* 0x00000008001b7d09 */ /* 0x000f620008000000 */
[----:B---3--:R-:W-:Y:S01]  /*4670*/  ULEA UR6, UR7, UR6, 0x18 ;  /* 0x0000000607067291 */ /* 0x008fe2000f8ec03f */
[----:B----4-:R-:W-:-:S02]  /*4680*/  ISETP.EQ.U32.AND P4, PT, R28, R25, PT ;  /* 0x000000191c00720c */ /* 0x010fc40003f82070 */
[----:B0-----:R-:W-:-:S04]  /*4690*/  LOP3.LUT R29, R29, UR8, RZ, 0xc0, !PT ;  /* 0x000000081d1d7c12 */ /* 0x001fc8000f8ec0ff */
[----:B------:R-:W0:Y:S07]  /*46a0*/  POPC R30, R29 ;  /* 0x0000001d001e7309 */ /* 0x000e2e0000000000 */
[----:B-----5:R-:W3:Y:S04]  /*46b0*/  @P4 ATOMS.ADD R27, [UR6], R27 ;  /* 0x0000001bff1b498c */ /* 0x020ee80008000006 */
[----:B---3--:R-:W0:Y:S02]  /*46c0*/  SHFL.IDX PT, R25, R27, R28, 0x1f ;  /* 0x00001f1c1b197589 */ /* 0x008e2400000e0000 */
[----:B0-----:R-:W-:-:S04]  /*46d0*/  IMAD.IADD R25, R25, 0x1, R30 ;  /* 0x0000000119197824 */ /* 0x001fc800078e021e */
[----:B------:R-:W-:-:S05]  /*46e0*/  IMAD R25, R25, 0x4, R20 ;  /* 0x0000000419197824 */ /* 0x000fca00078e0214 */
[----:B------:R3:W-:Y:S04]  /*46f0*/  STS [R25+0x2000], R12 ;  /* 0x0020000c19007388 */ /* 0x0007e80000000800 */
[----:B--2---:R3:W-:Y:S02]  /*4700*/  STS [R25], R32 ;  /* 0x0000002019007388 */ /* 0x0047e40000000800 */
.L_x_923:
[----:B------:R-:W-:Y:S05]  /*4710*/  BSYNC B2 ;  /* 0x0000000000027941 */ /* 0x000fea0003800000 */
.L_x_922:
[----:B------:R-:W-:Y:S01]  /*4720*/  BSSY B2, `(.L_x_924) ;  /* 0x0000017000027945 */ /* 0x000fe20003800000 */
[----:B------:R-:W-:-:S03]  /*4730*/  ISETP.GT.U32.AND P4, PT, R0, R33, PT ;  /* 0x000000210000720c */ /* 0x000fc60003f84070 */
[----:B------:R-:W-:Y:S10]  /*4740*/  @!P3 BRA `(.L_x_925) ;  /* 0x000000000050b947 */ /* 0x000ff40003800000 */
[----:B---3--:R-:W2:Y:S01]  /*4750*/  LDG.E R25, desc[UR10][R18.64] ;  /* 0x0000000a12197981 */ /* 0x008ea2000c1e1900 */
[----:B------:R-:W3:Y:S01]  /*4760*/  S2UR UR8, SR_CgaCtaId ;  /* 0x00000000000879c3 */ /* 0x000ee20000008800 */
[----:B------:R-:W-:Y:S01]  /*4770*/  VOTEU.ANY UR12, UPT, PT ;  /* 0x00000000000c7886 */ /* 0x000fe200038e0100 */
[----:B------:R-:W-:Y:S01]  /*4780*/  UMOV UR6, 0x400 ;  /* 0x0000040000067882 */ /* 0x000fe20000000000 */
[----:B------:R-:W4:Y:S01]  /*4790*/  S2R R29, SR_LANEID ;  /* 0x00000000001d7919 */ /* 0x000f220000000000 */
[----:B0-----:R-:W4:Y:S01]  /*47a0*/  FLO.U32 R28, UR12 ;  /* 0x0000000c001c7d00 */ /* 0x001f2200080e0000 */
[----:B------:R-:W-:Y:S02]  /*47b0*/  UIADD3 UR7, UR6, 0x90c8, URZ ;  /* 0x000090c806077890 */ /* 0x000fe4000fffe03f */
[----:B------:R-:W-:-:S05]  /*47c0*/  UIADD3 UR6, UR6, 0x90d0, URZ ;  /* 0x000090d006067890 */ /* 0x000fca000fffe03f */
[----:B------:R-:W0:Y:S01]  /*47d0*/  POPC R27, UR12 ;  /* 0x0000000c001b7d09 */ /* 0x000e220008000000 */
[----:B---3--:R-:W-:Y:S02]  /*47e0*/  ULEA UR7, UR8, UR7, 0x18 ;  /* 0x0000000708077291 */ /* 0x008fe4000f8ec03f */
[----:B------:R-:W-:Y:S01]  /*47f0*/  ULEA UR6, UR8, UR6, 0x18 ;  /* 0x0000000608067291 */ /* 0x000fe2000f8ec03f */
[----:B----4-:R-:W-:Y:S02]  /*4800*/  ISETP.EQ.U32.AND P3, PT, R28, R29, PT ;  /* 0x0000001d1c00720c */ /* 0x010fe40003f62070 */
[----:B------:R-:W3:Y:S11]  /*4810*/  S2R R29, SR_LTMASK ;  /* 0x00000000001d7919 */ /* 0x000ef60000003900 */
[----:B0-----:R-:W0:Y:S01]  /*4820*/  @P3 ATOMS.ADD R27, [UR7], R27 ;  /* 0x0000001bff1b398c */ /* 0x001e220008000007 */
[----:B---3--:R-:W-:-:S03]  /*4830*/  LOP3.LUT R29, R29, UR12, RZ, 0xc0, !PT ;  /* 0x0000000c1d1d7c12 */ /* 0x008fc6000f8ec0ff */
[----:B0-----:R-:W0:Y:S03]  /*4840*/  SHFL.IDX PT, R12, R27, R28, 0x1f ;  /* 0x00001f1c1b0c7589 */ /* 0x001e2600000e0000 */
[----:B------:R-:W0:Y:S02]  /*4850*/  POPC R29, R29 ;  /* 0x0000001d001d7309 */ /* 0x000e240000000000 */
[----:B0-----:R-:W-:-:S05]  /*4860*/  IMAD.IADD R12, R12, 0x1, R29 ;  /* 0x000000010c0c7824 */ /* 0x001fca00078e021d */
[----:B------:R-:W-:-:S05]  /*4870*/  LEA R12, R12, UR6, 0x2 ;  /* 0x000000060c0c7c11 */ /* 0x000fca000f8e10ff */
[----:B--2---:R2:W-:Y:S02]  /*4880*/  STS [R12], R25 ;  /* 0x000000190c007388 */ /* 0x0045e40000000800 */
.L_x_925:
[----:B------:R-:W-:Y:S05]  /*4890*/  BSYNC B2 ;  /* 0x0000000000027941 */ /* 0x000fea0003800000 */
.L_x_924:
[----:B------:R-:W-:Y:S01]  /*48a0*/  BSSY B2, `(.L_x_926) ;  /* 0x0000016000027945 */ /* 0x000fe20003800000 */
[----:B------:R-:W-:-:S03]  /*48b0*/  ISETP.NE.OR P3, PT, R0, R33, P5 ;  /* 0x000000210000720c */ /* 0x000fc60002f65670 */
[----:B------:R-:W-:Y:S10]  /*48c0*/  @P2 BRA `(.L_x_927) ;  /* 0x00000000004c2947 */ /* 0x000ff40003800000 */
[----:B------:R-:W4:Y:S01]  /*48d0*/  LDG.E R33, desc[UR10][R18.64] ;  /* 0x0000000a12217981 */ /* 0x000f22000c1e1900 */
[----:B------:R-:W5:Y:S01]  /*48e0*/  S2UR UR7, SR_CgaCtaId ;  /* 0x00000000000779c3 */ /* 0x000f620000008800 */
[----:B------:R-:W-:Y:S01]  /*48f0*/  VOTEU.ANY UR8, UPT, PT ;  /* 0x0000000000087886 */ /* 0x000fe200038e0100 */
[----:B------:R-:W-:Y:S01]  /*4900*/  UMOV UR6, 0x400 ;  /* 0x0000040000067882 */ /* 0x000fe20000000000 */
[----:B--23--:R-:W2:Y:S01]  /*4910*/  S2R R25, SR_LANEID ;  /* 0x0000000000197919 */ /* 0x00cea20000000000 */
[----:B0-----:R-:W2:Y:S01]  /*4920*/  FLO.U32 R28, UR8 ;  /* 0x00000008001c7d00 */ /* 0x001ea200080e0000 */
[----:B------:R-:W-:Y:S01]  /*4930*/  UIADD3 UR6, UR6, 0x90c0, URZ ;  /* 0x000090c006067890 */ /* 0x000fe2000fffe03f */
[----:B------:R-:W0:Y:S06]  /*4940*/  S2R R29, SR_LTMASK ;  /* 0x00000000001d7919 */ /* 0x000e2c0000003900 */
[----:B------:R-:W3:Y:S01]  /*4950*/  POPC R27, UR8 ;  /* 0x00000008001b7d09 */ /* 0x000ee20008000000 */
[----:B-----5:R-:W-:Y:S01]  /*4960*/  ULEA UR6, UR7, UR6, 0x18 ;  /* 0x0000000607067291 */ /* 0x020fe2000f8ec03f */
[----:B--2---:R-:W-:-:S02]  /*4970*/  ISETP.EQ.U32.AND P2, PT, R28, R25, PT ;  /* 0x000000191c00720c */ /* 0x004fc40003f42070 */
[----:B0-----:R-:W-:-:S04]  /*4980*/  LOP3.LUT R29, R29, UR8, RZ, 0xc0, !PT ;  /* 0x000000081d1d7c12 */ /* 0x001fc8000f8ec0ff */
[----:B------:R-:W0:Y:S07]  /*4990*/  POPC R12, R29 ;  /* 0x0000001d000c7309 */ /* 0x000e2e0000000000 */
[----:B---3--:R-:W2:Y:S04]  /*49a0*/  @P2 ATOMS.ADD R27, [UR6], R27 ;  /* 0x0000001bff1b298c */ /* 0x008ea80008000006 */
[----:B--2---:R-:W0:Y:S02]  /*49b0*/  SHFL.IDX PT, R25, R27, R28, 0x1f ;  /* 0x00001f1c1b197589 */ /* 0x004e2400000e0000 */
[----:B0-----:R-:W-:-:S04]  /*49c0*/  IMAD.IADD R25, R25, 0x1, R12 ;  /* 0x0000000119197824 */ /* 0x001fc800078e020c */
[----:B------:R-:W-:-:S05]  /*49d0*/  IMAD R12, R25, 0x4, R20 ;  /* 0x00000004190c7824 */ /* 0x000fca00078e0214 */
[----:B------:R0:W-:Y:S04]  /*49e0*/  STS [R12+0x2000], R13 ;  /* 0x0020000d0c007388 */ /* 0x0001e80000000800 */
[----:B----4-:R0:W-:Y:S02]  /*49f0*/  STS [R12], R33 ;  /* 0x000000210c007388 */ /* 0x0101e40000000800 */
.L_x_927:
[----:B------:R-:W-:Y:S05]  /*4a00*/  BSYNC B2 ;  /* 0x0000000000027941 */ /* 0x000fea0003800000 */
.L_x_926:
[----:B------:R-:W-:Y:S04]  /*4a10*/  BSSY B2, `(.L_x_928) ;  /* 0x0000016000027945 */ /* 0x000fe80003800000 */
[----:B------:R-:W-:Y:S05]  /*4a20*/  @!P1 BRA `(.L_x_929) ;  /* 0x0000000000509947 */ /* 0x000fea0003800000 */
[----:B0-----:R-:W4:Y:S01]  /*4a30*/  LDG.E R13, desc[UR10][R18.64+0x4] ;  /* 0x0000040a120d7981 */ /* 0x001f22000c1e1900 */
[----:B------:R-:W0:Y:S01]  /*4a40*/  S2UR UR8, SR_CgaCtaId ;  /* 0x00000000000879c3 */ /* 0x000e220000008800 */
[----:B------:R-:W-:Y:S01]  /*4a50*/  VOTEU.ANY UR12, UPT, PT ;  /* 0x00000000000c7886 */ /* 0x000fe200038e0100 */
[----:B------:R-:W-:Y:S01]  /*4a60*/  UMOV UR6, 0x400 ;  /* 0x0000040000067882 */ /* 0x000fe20000000000 */
[----:B--23--:R-:W2:Y:S01]  /*4a70*/  S2R R12, SR_LANEID ;  /* 0x00000000000c7919 */ /* 0x00cea20000000000 */
[----:B------:R-:W2:Y:S01]  /*4a80*/  FLO.U32 R27, UR12 ;  /* 0x0000000c001b7d00 */ /* 0x000ea200080e0000 */
[----:B------:R-:W-:Y:S01]  /*4a90*/  UIADD3 UR7, UR6, 0x90c8, URZ ;  /* 0x000090c806077890 */ /* 0x000fe2000fffe03f */
[----:B------:R-:W3:Y:S01]  /*4aa0*/  S2R R29, SR_LTMASK ;  /* 0x00000000001d7919 */ /* 0x000ee20000003900 */
[----:B------:R-:W-:-:S05]  /*4ab0*/  UIADD3 UR6, UR6, 0x90d0, URZ ;  /* 0x000090d006067890 */ /* 0x000fca000fffe03f */
[----:B------:R-:W5:Y:S01]  /*4ac0*/  POPC R25, UR12 ;  /* 0x0000000c00197d09 */ /* 0x000f620008000000 */
[----:B0-----:R-:W-:Y:S02]  /*4ad0*/  ULEA UR7, UR8, UR7, 0x18 ;  /* 0x0000000708077291 */ /* 0x001fe4000f8ec03f */
[----:B------:R-:W-:Y:S01]  /*4ae0*/  ULEA UR6, UR8, UR6, 0x18 ;  /* 0x0000000608067291 */ /* 0x000fe2000f8ec03f */
[----:B--2---:R-:W-:Y:S02]  /*4af0*/  ISETP.EQ.U32.AND P1, PT, R27, R12, PT ;  /* 0x0000000c1b00720c */ /* 0x004fe40003f22070 */
[----:B---3--:R-:W-:-:S06]  /*4b00*/  LOP3.LUT R29, R29, UR12, RZ, 0xc0, !PT ;  /* 0x0000000c1d1d7c12 */ /* 0x008fcc000f8ec0ff */
[----:B------:R-:W0:Y:S05]  /*4b10*/  POPC R29, R29 ;  /* 0x0000001d001d7309 */ /* 0x000e2a0000000000 */
[----:B-----5:R-:W2:Y:S04]  /*4b20*/  @P1 ATOMS.ADD R28, [UR7], R25 ;  /* 0x00000019ff1c198c */ /* 0x020ea80008000007 */
[----:B--2---:R-:W0:Y:S02]  /*4b30*/  SHFL.IDX PT, R12, R28, R27, 0x1f ;  /* 0x00001f1b1c0c7589 */ /* 0x004e2400000e0000 */
[----:B0-----:R-:W-:-:S05]  /*4b40*/  IMAD.IADD R12, R12, 0x1, R29 ;  /* 0x000000010c0c7824 */ /* 0x001fca00078e021d */
[----:B------:R-:W-:-:S05]  /*4b50*/  LEA R12, R12, UR6, 0x2 ;  /* 0x000000060c0c7c11 */ /* 0x000fca000f8e10ff */
[----:B----4-:R4:W-:Y:S02]  /*4b60*/  STS [R12], R13 ;  /* 0x0000000d0c007388 */ /* 0x0109e40000000800 */
.L_x_929:
[----:B------:R-:W-:Y:S05]  /*4b70*/  BSYNC B2 ;  /* 0x0000000000027941 */ /* 0x000fea0003800000 */
.L_x_928:
[----:B------:R-:W-:Y:S04]  /*4b80*/  BSSY B2, `(.L_x_930) ;  /* 0x0000015000027945 */ /* 0x000fe80003800000 */
[----:B------:R-:W-:Y:S05]  /*4b90*/  @P6 BRA `(.L_x_931) ;  /* 0x00000000004c6947 */ /* 0x000fea0003800000 */
[----:B------:R-:W5:Y:S01]  /*4ba0*/  LDG.E R30, desc[UR10][R18.64+0x4] ;  /* 0x0000040a121e7981 */ /* 0x000f62000c1e1900 */
[----:B------:R-:W1:Y:S01]  /*4bb0*/  S2UR UR7, SR_CgaCtaId ;  /* 0x00000000000779c3 */ /* 0x000e620000008800 */
[----:B------:R-:W-:Y:S01]  /*4bc0*/  VOTEU.ANY UR8, UPT, PT ;  /* 0x0000000000087886 */ /* 0x000fe200038e0100 */
[----:B------:R-:W-:Y:S01]  /*4bd0*/  UMOV UR6, 0x400 ;  /* 0x0000040000067882 */ /* 0x000fe20000000000 */
[----:B0-----:R-:W0:Y:S01]  /*4be0*/  S2R R28, SR_LANEID ;  /* 0x00000000001c7919 */ /* 0x001e220000000000 */
[----:B--23--:R-:W0:Y:S01]  /*4bf0*/  FLO.U32 R25, UR8 ;  /* 0x0000000800197d00 */ /* 0x00ce2200080e0000 */
[----:B------:R-:W-:Y:S01]  /*4c00*/  UIADD3 UR6, UR6, 0x90c0, URZ ;  /* 0x000090c006067890 */ /* 0x000fe2000fffe03f */
[----:B------:R-:W2:Y:S06]  /*4c10*/  S2R R27, SR_LTMASK ;  /* 0x00000000001b7919 */ /* 0x000eac0000003900 */
[----:B----4-:R-:W3:Y:S01]  /*4c20*/  POPC R12, UR8 ;  /* 0x00000008000c7d09 */ /* 0x010ee20008000000 */
        /* <DEDUP_REMOVED lines=9> */
[----:B-----5:R0:W-:Y:S02]  /*4cc0*/  STS [R13], R30 ;  /* 0x0000001e0d007388 */ /* 0x0201e40000000800 */
.L_x_931:
[----:B------:R-:W-:Y:S05]  /*4cd0*/  BSYNC B2 ;  /* 0x0000000000027941 */ /* 0x000fea0003800000 */
.L_x_930:
[----:B------:R-:W-:Y:S04]  /*4ce0*/  BSSY B2, `(.L_x_932) ;  /* 0x0000016000027945 */ /* 0x000fe80003800000 */
[----:B------:R-:W-:Y:S05]  /*4cf0*/  @!P4 BRA `(.L_x_933) ;  /* 0x000000000050c947 */ /* 0x000fea0003800000 */
[----:B0---4-:R-:W4:Y:S01]  /*4d00*/  LDG.E R13, desc[UR10][R18.64+0x8] ;  /* 0x0000080a120d7981 */ /* 0x011f22000c1e1900 */
        /* <DEDUP_REMOVED lines=19> */
.L_x_933:
[----:B------:R-:W-:Y:S05]  /*4e40*/  BSYNC B2 ;  /* 0x0000000000027941 */ /* 0x000fea0003800000 */
.L_x_932:
[----:B------:R-:W-:Y:S04]  /*4e50*/  BSSY B2, `(.L_x_934) ;  /* 0x0000015000027945 */ /* 0x000fe80003800000 */
[----:B------:R-:W-:Y:S05]  /*4e60*/  @P3 BRA `(.L_x_935) ;  /* 0x00000000004c3947 */ /* 0x000fea0003800000 */
[----:B------:R5:W5:Y:S01]  /*4e70*/  LDG.E R19, desc[UR10][R18.64+0x8] ;  /* 0x0000080a12137981 */ /* 0x000b62000c1e1900 */
[----:B------:R-:W1:Y:S01]  /*4e80*/  S2UR UR7, SR_CgaCtaId ;  /* 0x00000000000779c3 */ /* 0x000e620000008800 */
[----:B------:R-:W-:Y:S01]  /*4e90*/  VOTEU.ANY UR8, UPT, PT ;  /* 0x0000000000087886 */ /* 0x000fe200038e0100 */
[----:B------:R-:W-:Y:S01]  /*4ea0*/  UMOV UR6, 0x400 ;  /* 0x0000040000067882 */ /* 0x000fe20000000000 */
[----:B0-234-:R-:W0:Y:S01]  /*4eb0*/  S2R R12, SR_LANEID ;  /* 0x00000000000c7919 */ /* 0x01de220000000000 */
[----:B------:R-:W0:Y:S01]  /*4ec0*/  FLO.U32 R25, UR8 ;  /* 0x0000000800197d00 */ /* 0x000e2200080e0000 */
[----:B------:R-:W-:-:S07]  /*4ed0*/  UIADD3 UR6, UR6, 0x90c0, URZ ;  /* 0x000090c006067890 */ /* 0x000fce000fffe03f */
[----:B------:R-:W2:Y:S01]  /*4ee0*/  POPC R14, UR8 ;  /* 0x00000008000e7d09 */ /* 0x000ea20008000000 */
[----:B-1----:R-:W-:Y:S01]  /*4ef0*/  ULEA UR6, UR7, UR6, 0x18 ;  /* 0x0000000607067291 */ /* 0x002fe2000f8ec03f */
[----:B0-----:R-:W-:Y:S02]  /*4f00*/  ISETP.EQ.U32.AND P1, PT, R25, R12, PT ;  /* 0x0000000c1900720c */ /* 0x001fe40003f22070 */
[----:B------:R-:W5:Y:S11]  /*4f10*/  S2R R12, SR_LTMASK ;  /* 0x00000000000c7919 */ /* 0x000f760000003900 */
[----:B--2---:R-:W0:Y:S01]  /*4f20*/  @P1 ATOMS.ADD R14, [UR6], R14 ;  /* 0x0000000eff0e198c */ /* 0x004e220008000006 */
[----:B-----5:R-:W-:-:S03]  /*4f30*/  LOP3.LUT R18, R12, UR8, RZ, 0xc0, !PT ;  /* 0x000000080c127c12 */ /* 0x020fc6000f8ec0ff */
[----:B0-----:R-:W0:Y:S03]  /*4f40*/  SHFL.IDX PT, R13, R14, R25, 0x1f ;  /* 0x00001f190e0d7589 */ /* 0x001e2600000e0000 */
[----:B------:R-:W0:Y:S02]  /*4f50*/  POPC R18, R18 ;  /* 0x0000001200127309 */ /* 0x000e240000000000 */
[----:B0-----:R-:W-:-:S04]  /*4f60*/  IMAD.IADD R13, R13, 0x1, R18 ;  /* 0x000000010d0d7824 */ /* 0x001fc800078e0212 */
[----:B------:R-:W-:-:S05]  /*4f70*/  IMAD R12, R13, 0x4, R20 ;  /* 0x000000040d0c7824 */ /* 0x000fca00078e0214 */
[----:B------:R0:W-:Y:S04]  /*4f80*/  STS [R12+0x2000], R15 ;  /* 0x0020000f0c007388 */ /* 0x0001e80000000800 */
[----:B------:R0:W-:Y:S02]  /*4f90*/  STS [R12], R19 ;  /* 0x000000130c007388 */ /* 0x0001e40000000800 */
.L_x_935:
[----:B------:R-:W-:Y:S05]  /*4fa0*/  BSYNC B2 ;  /* 0x0000000000027941 */ /* 0x000fea0003800000 */
.L_x_934:
[----:B------:R-:W-:-:S04]  /*4fb0*/  VIADD R18, R26, 0x400 ;  /* 0x000004001a127836 */ /* 0x000fc80000000000 */
[----:B------:R-:W-:Y:S01]  /*4fc0*/  IMAD.MOV.U32 R26, RZ, RZ, R18 ;  /* 0x000000ffff1a7224 */ /* 0x000fe200078e0012 */
[----:B------:R-:W-:-:S13]  /*4fd0*/  ISETP.GT.AND P1, PT, R24, R18, PT ;  /* 0x000000121800720c */ /* 0x000fda0003f24270 */
[----:B------:R-:W-:Y:S05]  /*4fe0*/  @P1 BRA `(.L_x_936) ;  /* 0xfffffff000741947 */ /* 0x000fea000383ffff */
.L_x_919:
[----:B------:R-:W-:Y:S05]  /*4ff0*/  BSYNC B1 ;  /* 0x0000000000017941 */ /* 0x000fea0003800000 */
.L_x_918:
[----:B------:R-:W-:Y:S01]  /*5000*/  ISETP.GT.U32.AND P1, PT, R22, R9, PT ;  /* 0x000000091600720c */ /* 0x000fe20003f24070 */
[----:B------:R-:W-:Y:S03]  /*5010*/  BSSY B1, `(.L_x_937) ;  /* 0x000004a000017945 */ /* 0x000fe60003800000 */
[----:B------:R-:W-:-:S13]  /*5020*/  ISETP.GT.U32.AND.EX P1, PT, R31, RZ, PT, P1 ;  /* 0x000000ff1f00720c */ /* 0x000fda0003f24110 */
[----:B------:R-:W-:Y:S05]  /*5030*/  @!P1 BRA `(.L_x_938) ;  /* 0x00000004001c9947 */ /* 0x000fea0003800000 */
[----:B------:R-:W-:Y:S01]  /*5040*/  IADD3 R11, P1, R9, UR4, RZ ;  /* 0x00000004090b7c10 */ /* 0x000fe2000ff3e0ff */
[----:B------:R-:W-:-:S04]  /*5050*/  ULDC.64 UR6, c[0x0][0x210] ;  /* 0x0000840000067ab9 */ /* 0x000fc80000000a00 */
[----:B0-----:R-:W-:Y:S01]  /*5060*/  IMAD.X R14, RZ, RZ, UR5, P1 ;  /* 0x00000005ff0e7e24 */ /* 0x001fe200088e06ff */
[----:B--234-:R-:W-:-:S04]  /*5070*/  LEA R12, P1, R11, UR6, 0x2 ;  /* 0x000000060b0c7c11 */ /* 0x01cfc8000f8210ff */
[----:B------:R-:W-:-:S05]  /*5080*/  LEA.HI.X R13, R11, UR7, R14, 0x2, P1 ;  /* 0x000000070b0d7c11 */ /* 0x000fca00088f140e */
[----:B------:R-:W2:Y:S01]  /*5090*/  LDG.E R18, desc[UR10][R12.64] ;  /* 0x0000000a0c127981 */ /* 0x000ea2000c1e1900 */
[----:B------:R-:W-:Y:S01]  /*50a0*/  MOV R19, 0x400 ;  /* 0x0000040000137802 */ /* 0x000fe20000000f00 */
[----:B------:R-:W-:Y:S01]  /*50b0*/  BSSY B2, `(.L_x_939) ;  /* 0x0000025000027945 */ /* 0x000fe20003800000 */
[----:B-1----:R-:W0:Y:S02]  /*50c0*/  S2R R20, SR_CgaCtaId ;  /* 0x0000000000147919 */ /* 0x002e240000008800 */
        /* <DEDUP_REMOVED lines=10> */
[----:B------:R-:W-:Y:S01]  /*5170*/  IADD3 R11, P1, R9, R4, RZ ;  /* 0x00000004090b7210 */ /* 0x000fe20007f3e0ff */
[----:B------:R-:W-:-:S03]  /*5180*/  ULDC.64 UR6, c[0x0][0x250] ;  /* 0x0000940000067ab9 */ /* 0x000fc60000000a00 */
[----:B------:R-:W-:Y:S02]  /*5190*/  LEA.HI.X.SX32 R14, R9, R7, 0x1, P1 ;  /* 0x00000007090e7211 */ /* 0x000fe400008f0eff */
[----:B------:R-:W-:-:S04]  /*51a0*/  LEA R12, P1, R11, UR6, 0x2 ;  /* 0x000000060b0c7c11 */ /* 0x000fc8000f8210ff */
[----:B------:R-:W-:-:S05]  /*51b0*/  LEA.HI.X R13, R11, UR7, R14, 0x2, P1 ;  /* 0x000000070b0d7c11 */ /* 0x000fca00088f140e */
[----:B------:R0:W2:Y:S01]  /*51c0*/  LDG.E R12, desc[UR10][R12.64] ;  /* 0x0000000a0c0c7981 */ /* 0x0000a2000c1e1900 */
[----:B------:R-:W1:Y:S01]  /*51d0*/  S2UR UR8, SR_CgaCtaId ;  /* 0x00000000000879c3 */ /* 0x000e620000008800 */
[----:B------:R-:W-:Y:S01]  /*51e0*/  VOTEU.ANY UR9, UPT, PT ;  /* 0x0000000000097886 */ /* 0x000fe200038e0100 */
[----:B------:R-:W-:Y:S01]  /*51f0*/  UMOV UR6, 0x400 ;  /* 0x0000040000067882 */ /* 0x000fe20000000000 */
[----:B------:R-:W3:Y:S01]  /*5200*/  S2R R16, SR_LANEID ;  /* 0x0000000000107919 */ /* 0x000ee20000000000 */
[----:B------:R-:W3:Y:S01]  /*5210*/  FLO.U32 R15, UR9 ;  /* 0x00000009000f7d00 */ /* 0x000ee200080e0000 */
[----:B------:R-:W-:Y:S02]  /*5220*/  UIADD3 UR7, UR6, 0x90c8, URZ ;  /* 0x000090c806077890 */ /* 0x000fe4000fffe03f */
[----:B------:R-:W-:-:S05]  /*5230*/  UIADD3 UR6, UR6, 0x90d0, URZ ;  /* 0x000090d006067890 */ /* 0x000fca000fffe03f */
[----:B------:R-:W4:Y:S01]  /*5240*/  POPC R14, UR9 ;  /* 0x00000009000e7d09 */ /* 0x000f220008000000 */
[----:B-1----:R-:W-:Y:S02]  /*5250*/  ULEA UR7, UR8, UR7, 0x18 ;  /* 0x0000000708077291 */ /* 0x002fe4000f8ec03f */
[----:B------:R-:W-:Y:S01]  /*5260*/  ULEA UR6, UR8, UR6, 0x18 ;  /* 0x0000000608067291 */ /* 0x000fe2000f8ec03f */
[----:B---3--:R-:W-:Y:S02]  /*5270*/  ISETP.EQ.U32.AND P1, PT, R15, R16, PT ;  /* 0x000000100f00720c */ /* 0x008fe40003f22070 */
[----:B------:R-:W0:Y:S11]  /*5280*/  S2R R16, SR_LTMASK ;  /* 0x0000000000107919 */ /* 0x000e360000003900 */
[----:B----4-:R-:W1:Y:S01]  /*5290*/  @P1 ATOMS.ADD R14, [UR7], R14 ;  /* 0x0000000eff0e198c */ /* 0x010e620008000007 */
[----:B0-----:R-:W-:-:S03]  /*52a0*/  LOP3.LUT R13, R16, UR9, RZ, 0xc0, !PT ;  /* 0x00000009100d7c12 */ /* 0x001fc6000f8ec0ff */
[----:B-1----:R-:W0:Y:S01]  /*52b0*/  SHFL.IDX PT, R11, R14, R15, 0x1f ;  /* 0x00001f0f0e0b7589 */ /* 0x002e2200000e0000 */
[----:B------:R-:W0:Y:S02]  /*52c0*/  POPC R16, R13 ;  /* 0x0000000d00107309 */ /* 0x000e240000000000 */
[----:B0-----:R-:W-:-:S05]  /*52d0*/  IMAD.IADD R11, R11, 0x1, R16 ;  /* 0x000000010b0b7824 */ /* 0x001fca00078e0210 */
[----:B------:R-:W-:-:S05]  /*52e0*/  LEA R11, R11, UR6, 0x2 ;  /* 0x000000060b0b7c11 */ /* 0x000fca000f8e10ff */
[----:B--2---:R0:W-:Y:S02]  /*52f0*/  STS [R11], R12 ;  /* 0x0000000c0b007388 */ /* 0x0041e40000000800 */
.L_x_940:
[----:B------:R-:W-:Y:S05]  /*5300*/  BSYNC B2 ;  /* 0x0000000000027941 */ /* 0x000fea0003800000 */
.L_x_939:
[----:B0-----:R-:W0:Y:S02]  /*5310*/  LDS R11, [R26+0x90c4] ;  /* 0x0090c4001a0b7984 */ /* 0x001e240000000800 */
[----:B0-----:R-:W-:-:S04]  /*5320*/  ISETP.GT.AND P1, PT, R11, 0x800, PT ;  /* 0x000008000b00780c */ /* 0x001fc80003f24270 */
[----:B------:R-:W-:-:S13]  /*5330*/  ISETP.NE.OR P1, PT, R0, R17, P1 ;  /* 0x000000110000720c */ /* 0x000fda0000f25670 */
[----:B------:R-:W-:Y:S05]  /*5340*/  @P1 BRA `(.L_x_938) ;  /* 0x0000000000581947 */ /* 0x000fea0003800000 */
[----:B------:R-:W-:Y:S01]  /*5350*/  IADD3 R11, P1, R9, R4, RZ ;  /* 0x00000004090b7210 */ /* 0x000fe20007f3e0ff */
[----:B------:R-:W-:-:S03]  /*5360*/  ULDC.64 UR6, c[0x0][0x250] ;  /* 0x0000940000067ab9 */ /* 0x000fc60000000a00 */
[----:B------:R-:W-:Y:S02]  /*5370*/  LEA.HI.X.SX32 R14, R9, R7, 0x1, P1 ;  /* 0x00000007090e7211 */ /* 0x000fe400008f0eff */
[----:B------:R-:W-:-:S04]  /*5380*/  LEA R12, P1, R11, UR6, 0x2 ;  /* 0x000000060b0c7c11 */ /* 0x000fc8000f8210ff */
[----:B------:R-:W-:-:S05]  /*5390*/  LEA.HI.X R13, R11, UR7, R14, 0x2, P1 ;  /* 0x000000070b0d7c11 */ /* 0x000fca00088f140e */
[----:B------:R0:W2:Y:S01]  /*53a0*/  LDG.E R28, desc[UR10][R12.64] ;  /* 0x0000000a0c1c7981 */ /* 0x0000a2000c1e1900 */
[----:B------:R-:W-:Y:S01]  /*53b0*/  VOTEU.ANY UR6, UPT, PT ;  /* 0x0000000000067886 */ /* 0x000fe200038e0100 */
[----:B------:R-:W-:Y:S01]  /*53c0*/  VIADD R19, R19, 0x90c0 ;  /* 0x000090c013137836 */ /* 0x000fe20000000000 */
[----:B------:R-:W1:Y:S01]  /*53d0*/  FLO.U32 R15, UR6 ;  /* 0x00000006000f7d00 */ /* 0x000e6200080e0000 */
[----:B------:R-:W1:Y:S03]  /*53e0*/  S2R R16, SR_LANEID ;  /* 0x0000000000107919 */ /* 0x000e660000000000 */
[----:B------:R-:W-:-:S04]  /*53f0*/  LEA R19, R20, R19, 0x18 ;  /* 0x0000001314137211 */ /* 0x000fc800078ec0ff */
[----:B------:R-:W3:Y:S01]  /*5400*/  POPC R14, UR6 ;  /* 0x00000006000e7d09 */ /* 0x000ee20008000000 */
[----:B-1----:R-:W-:Y:S02]  /*5410*/  ISETP.EQ.U32.AND P1, PT, R15, R16, PT ;  /* 0x000000100f00720c */ /* 0x002fe40003f22070 */
[----:B------:R-:W0:Y:S11]  /*5420*/  S2R R16, SR_LTMASK ;  /* 0x0000000000107919 */ /* 0x000e360000003900 */
[----:B---3--:R-:W1:Y:S01]  /*5430*/  @P1 ATOMS.ADD R14, [R19], R14 ;  /* 0x0000000e130e138c */ /* 0x008e620000000000 */
[----:B0-----:R-:W-:-:S03]  /*5440*/  LOP3.LUT R12, R16, UR6, RZ, 0xc0, !PT ;  /* 0x00000006100c7c12 */ /* 0x001fc6000f8ec0ff */
[----:B-1----:R-:W0:Y:S03]  /*5450*/  SHFL.IDX PT, R11, R14, R15, 0x1f ;  /* 0x00001f0f0e0b7589 */ /* 0x002e2600000e0000 */
[----:B------:R-:W0:Y:S02]  /*5460*/  POPC R12, R12 ;  /* 0x0000000c000c7309 */ /* 0x000e240000000000 */
[----:B0-----:R-:W-:-:S04]  /*5470*/  IMAD.IADD R11, R11, 0x1, R12 ;  /* 0x000000010b0b7824 */ /* 0x001fc800078e020c */
[----:B------:R-:W-:-:S05]  /*5480*/  IMAD R11, R11, 0x4, R26 ;  /* 0x000000040b0b7824 */ /* 0x000fca00078e021a */
[----:B------:R0:W-:Y:S04]  /*5490*/  STS [R11+0x2000], R18 ;  /* 0x002000120b007388 */ /* 0x0001e80000000800 */
[----:B--2---:R0:W-:Y:S02]  /*54a0*/  STS [R11], R28 ;  /* 0x0000001c0b007388 */ /* 0x0041e40000000800 */
.L_x_938:
[----:B------:R-:W-:Y:S05]  /*54b0*/  BSYNC B1 ;  /* 0x0000000000017941 */ /* 0x000fea0003800000 */
.L_x_937:
[----:B0-----:R-:W-:-:S04]  /*54c0*/  IMAD.IADD R11, R9, 0x1, R22 ;  /* 0x00000001090b7824 */ /* 0x001fc800078e0216 */
[----:B------:R-:W-:-:S05]  /*54d0*/  IMAD R15, R24, 0x4, R11 ;  /* 0x00000004180f7824 */ /* 0x000fca00078e020b */
[----:B------:R-:W-:-:S13]  /*54e0*/  ISETP.GE.AND P1, PT, R15, R6, PT ;  /* 0x000000060f00720c */ /* 0x000fda0003f26270 */
[----:B------:R-:W-:Y:S05]  /*54f0*/  @P1 BRA `(.L_x_892) ;  /* 0x00000004000c1947 */ /* 0x000fea0003800000 */
[----:B------:R-:W-:Y:S01]  /*5500*/  SHF.R.S32.HI R16, RZ, 0x1f, R15 ;  /* 0x0000001fff107819 */ /* 0x000fe2000001140f */
[----:B------:R-:W-:Y:S01]  /*5510*/  ULDC.64 UR6, c[0x0][0x210] ;  /* 0x0000840000067ab9 */ /* 0x000fe20000000a00 */
[----:B------:R-:W-:-:S04]  /*5520*/  IADD3 R11, P1, R15, UR4, RZ ;  /* 0x000000040f0b7c10 */ /* 0x000fc8000ff3e0ff */
[----:B------:R-:W-:Y:S02]  /*5530*/  IADD3.X R14, R16, UR5, RZ, P1, !PT ;  /* 0x00000005100e7c10 */ /* 0x000fe40008ffe4ff */
[----:B--234-:R-:W-:-:S04]  /*5540*/  LEA R12, P1, R11, UR6, 0x2 ;  /* 0x000000060b0c7c11 */ /* 0x01cfc8000f8210ff */
[----:B------:R-:W-:Y:S01]  /*5550*/  LEA.HI.X R13, R11, UR7, R14, 0x2, P1 ;  /* 0x000000070b0d7c11 */ /* 0x000fe200088f140e */
[----:B------:R-:W0:Y:S01]  /*5560*/  S2R R23, SR_CgaCtaId ;  /* 0x0000000000177919 */ /* 0x000e220000008800 */
[----:B------:R-:W-:-:S03]  /*5570*/  ULDC.64 UR6, c[0x0][0x250] ;  /* 0x0000940000067ab9 */ /* 0x000fc60000000a00 */
[----:B------:R-:W2:Y:S01]  /*5580*/  LDG.E R19, desc[UR10][R12.64] ;  /* 0x0000000a0c137981 */ /* 0x000ea2000c1e1900 */
[----:B-1----:R-:W-:Y:S01]  /*5590*/  MOV R20, 0x400 ;  /* 0x0000040000147802 */ /* 0x002fe20000000f00 */
[----:B------:R-:W-:Y:S03]  /*55a0*/  BSSY B1, `(.L_x_941) ;  /* 0x0000023000017945 */ /* 0x000fe60003800000 */
[----:B0-----:R-:W-:Y:S01]  /*55b0*/  LEA R25, R23, R20, 0x18 ;  /* 0x0000001417197211 */ /* 0x001fe200078ec0ff */
[----:B--2---:R-:W0:Y:S02]  /*55c0*/  F2F.F16.F32 R11, R19 ;  /* 0x00000013000b7304 */ /* 0x004e240000200800 */
[----:B0-----:R-:W-:-:S04]  /*55d0*/  PRMT R14, R11, 0x9910, RZ ;  /* 0x000099100b0e7816 */ /* 0x001fc800000000ff */
[----:B------:R-:W-:-:S13]  /*55e0*/  ISETP.GE.AND P1, PT, R14, RZ, PT ;  /* 0x000000ff0e00720c */ /* 0x000fda0003f26270 */
[----:B------:R-:W-:Y:S02]  /*55f0*/  @P1 LOP3.LUT R11, R11, 0x7fe0, RZ, 0xc, !PT ;  /* 0x00007fe00b0b1812 */ /* 0x000fe400078e0cff */
[----:B------:R-:W-:Y:S02]  /*5600*/  IADD3 R14, P1, R15, R4, RZ ;  /* 0x000000040f0e7210 */ /* 0x000fe40007f3e0ff */
[----:B------:R-:W-:Y:S02]  /*5610*/  LOP3.LUT R11, R11, 0xffff, RZ, 0xc0, !PT ;  /* 0x0000ffff0b0b7812 */ /* 0x000fe400078ec0ff */
[----:B------:R-:W-:Y:S02]  /*5620*/  LEA R12, P2, R14, UR6, 0x2 ;  /* 0x000000060e0c7c11 */ /* 0x000fe4000f8410ff */
[----:B------:R-:W-:-:S04]  /*5630*/  SHF.R.U32.HI R11, RZ, 0x5, R11 ;  /* 0x00000005ff0b7819 */ /* 0x000fc8000001160b */
[----:B------:R-:W-:Y:S01]  /*5640*/  LOP3.LUT R21, R11, 0xffff, RZ, 0xc0, !PT ;  /* 0x0000ffff0b157812 */ /* 0x000fe200078ec0ff */
[----:B------:R-:W-:-:S03]  /*5650*/  IMAD.X R11, R16, 0x1, R7, P1 ;  /* 0x00000001100b7824 */ /* 0x000fc600008e0607 */
[----:B------:R-:W-:Y:S02]  /*5660*/  ISETP.GT.U32.AND P1, PT, R0, R21, PT ;  /* 0x000000150000720c */ /* 0x000fe40003f24070 */
[----:B------:R-:W-:-:S11]  /*5670*/  LEA.HI.X R13, R14, UR7, R11, 0x2, P2 ;  /* 0x000000070e0d7c11 */ /* 0x000fd600090f140b */
[----:B------:R-:W-:Y:S05]  /*5680*/  @!P1 BRA `(.L_x_942) ;  /* 0x0000000000509947 */ /* 0x000fea0003800000 */
        /* <DEDUP_REMOVED lines=20> */
.L_x_942:
[----:B------:R-:W-:Y:S05]  /*57d0*/  BSYNC B1 ;  /* 0x0000000000017941 */ /* 0x000fea0003800000 */
.L_x_941:
[----:B0-----:R-:W0:Y:S02]  /*57e0*/  LDS R11, [R25+0x90c4] ;  /* 0x0090c400190b7984 */ /* 0x001e240000000800 */
[----:B0-----:R-:W-:-:S04]  /*57f0*/  ISETP.GT.AND P1, PT, R11, 0x800, PT ;  /* 0x000008000b00780c */ /* 0x001fc80003f24270 */
[----:B------:R-:W-:-:S13]  /*5800*/  ISETP.NE.OR P1, PT, R0, R21, P1 ;  /* 0x000000150000720c */ /* 0x000fda0000f25670 */
[----:B------:R-:W-:Y:S05]  /*5810*/  @P1 BRA `(.L_x_892) ;  /* 0x0000000000441947 */ /* 0x000fea0003800000 */
        /* <DEDUP_REMOVED lines=11> */
[----:B-1----:R-:W0:Y:S01]  /*58d0*/  SHFL.IDX PT, R0, R11, R14, 0x1f ;  /* 0x00001f0e0b007589 */ /* 0x002e2200000e0000 */
[----:B------:R-:W0:Y:S02]  /*58e0*/  POPC R13, R12 ;  /* 0x0000000c000d7309 */ /* 0x000e240000000000 */
[----:B0-----:R-:W-:-:S04]  /*58f0*/  IMAD.IADD R0, R0, 0x1, R13 ;  /* 0x0000000100007824 */ /* 0x001fc800078e020d */
[----:B------:R-:W-:-:S05]  /*5900*/  IMAD R0, R0, 0x4, R25 ;  /* 0x0000000400007824 */ /* 0x000fca00078e0219 */
[----:B------:R0:W-:Y:S04]  /*5910*/  STS [R0+0x2000], R19 ;  /* 0x0020001300007388 */ /* 0x0001e80000000800 */
[----:B--2---:R0:W-:Y:S02]  /*5920*/  STS [R0], R17 ;  /* 0x0000001100007388 */ /* 0x0041e40000000800 */
.L_x_892:
[----:B------:R-:W-:Y:S05]  /*5930*/  BSYNC B0 ;  /* 0x0000000000007941 */ /* 0x000fea0003800000 */
.L_x_890:
[----:B------:R-:W5:Y:S08]  /*5940*/  S2UR UR7, SR_CgaCtaId ;  /* 0x00000000000779c3 */ /* 0x000f700000008800 */
[----:B------:R-:W-:Y:S06]  /*5950*/  BAR.SYNC.DEFER_BLOCKING 0x0 ;  /* 0x0000000000007b1d */ /* 0x000fec0000010000 */
[----:B------:R-:W-:-:S02]  /*5960*/  UMOV UR6, 0x400 ;  /* 0x0000040000067882 */ /* 0x000fc40000000000 */
[----:B-----5:R-:W-:-:S06]  /*5970*/  ULEA UR6, UR7, UR6, 0x18 ;  /* 0x0000000607067291 */ /* 0x020fcc000f8ec03f */
[----:B0-2---:R-:W-:-:S05]  /*5980*/  IMAD.U32 R0, RZ, RZ, UR6 ;  /* 0x00000006ff007e24 */ /* 0x005fca000f8e00ff */
[----:B------:R-:W0:Y:S02]  /*5990*/  LDS R11, [R0+0x90c4] ;  /* 0x0090c400000b7984 */ /* 0x000e240000000800 */
[----:B0-----:R-:W-:-:S13]  /*59a0*/  ISETP.GE.AND P1, PT, R11, 0x801, PT ;  /* 0x000008010b00780c */ /* 0x001fda0003f26270 */
[----:B------:R-:W-:Y:S05]  /*59b0*/  @!P1 BRA `(.L_x_943) ;  /* 0x0000009400709947 */ /* 0x000fea0003800000 */
[----:B------:R-:W-:Y:S01]  /*59c0*/  ISETP.GT.AND P1, PT, R9, 0x7ff, PT ;  /* 0x000007ff0900780c */ /* 0x000fe20003f24270 */
[----:B------:R-:W-:-:S12]  /*59d0*/  BSSY B0, `(.L_x_944) ;  /* 0x0000020000007945 */ /* 0x000fd80003800000 */
[----:B------:R-:W-:Y:S05]  /*59e0*/  @P1 BRA `(.L_x_945) ;  /* 0x0000000000781947 */ /* 0x000fea0003800000 */
[C---:B---34-:R-:W-:Y:S01]  /*59f0*/  VIMNMX R12, R9.reuse, 0x400, !PT ;  /* 0x00000400090c7848 */ /* 0x058fe20007fe0100 */
        /* <DEDUP_REMOVED lines=10> */
.L_x_948:
[----:B------:R-:W-:Y:S01]  /*5aa0*/  VIADD R11, R11, 0xffffffff ;  /* 0xffffffff0b0b7836 */ /* 0x000fe20000000000 */
[----:B------:R0:W-:Y:S01]  /*5ab0*/  STS [R12], RZ ;  /* 0x000000ff0c007388 */ /* 0x0001e20000000800 */
[----:B------:R-:W-:-:S03]  /*5ac0*/  VIADD R13, R13, 0x400 ;  /* 0x000004000d0d7836 */ /* 0x000fc60000000000 */
[----:B------:R-:W-:Y:S01]  /*5ad0*/  ISETP.NE.AND P1, PT, R11, RZ, PT ;  /* 0x000000ff0b00720c */ /* 0x000fe20003f25270 */
[----:B0-----:R-:W-:-:S12]  /*5ae0*/  VIADD R12, R12, 0x1000 ;  /* 0x000010000c0c7836 */ /* 0x001fd80000000000 */
[----:B------:R-:W-:Y:S05]  /*5af0*/  @P1 BRA `(.L_x_948) ;  /* 0xfffffffc00e81947 */ /* 0x000fea000383ffff */
.L_x_947:
[----:B------:R-:W-:Y:S05]  /*5b00*/  BSYNC B1 ;  /* 0x0000000000017941 */ /* 0x000fea0003800000 */
.L_x_946:
[----:B------:R-:W-:Y:S05]  /*5b10*/  @!P2 BRA `(.L_x_945) ;  /* 0x00000000002ca947 */ /* 0x000fea0003800000 */
[C---:B------:R-:W-:Y:S02]  /*5b20*/  IMAD R11, R13.reuse, 0x4, R0 ;  /* 0x000000040d0b7824 */ /* 0x040fe400078e0200 */
[----:B------:R-:W-:Y:S02]  /*5b30*/  VIADD R12, R13, 0xfffff000 ;  /* 0xfffff0000d0c7836 */ /* 0x000fe40000000000 */
[----:B------:R-:W-:-:S07]  /*5b40*/  VIADD R11, R11, 0x40a0 ;  /* 0x000040a00b0b7836 */ /* 0x000fce0000000000 */
.L_x_949:
        /* <DEDUP_REMOVED lines=8> */
.L_x_945:
[----:B------:R-:W-:Y:S05]  /*5bd0*/  BSYNC B0 ;  /* 0x0000000000007941 */ /* 0x000fea0003800000 */
.L_x_944:
[----:B---34-:R-:W0:Y:S01]  /*5be0*/  LDC R18, c[0x0][0x22c] ;  /* 0x00008b00ff127b82 */ /* 0x018e220000000800 */
[----:B------:R-:W-:Y:S07]  /*5bf0*/  BSSY B0, `(.L_x_950) ;  /* 0x00000af000007945 */ /* 0x000fee0003800000 */
[----:B------:R-:W-:Y:S01]  /*5c00*/  BAR.SYNC.DEFER_BLOCKING 0x0 ;  /* 0x0000000000007b1d */ /* 0x000fe20000010000 */
[----:B0-----:R-:W-:-:S13]  /*5c10*/  ISETP.NE.AND P1, PT, R18, 0x1, PT ;  /* 0x000000011200780c */ /* 0x001fda0003f25270 */
[----:B------:R-:W-:Y:S05]  /*5c20*/  @!P1 BRA `(.L_x_951) ;  /* 0x0000000400449947 */ /* 0x000fea0003800000 */
[----:B------:R-:W-:Y:S01]  /*5c30*/  ISETP.GE.AND P1, PT, R9, R6, PT ;  /* 0x000000060900720c */ /* 0x000fe20003f26270 */
[----:B------:R-:W-:-:S12]  /*5c40*/  BSSY B1, `(.L_x_952) ;  /* 0x000004e000017945 */ /* 0x000fd80003800000 */
[----:B------:R-:W-:Y:S05]  /*5c50*/  @P1 BRA `(.L_x_953) ;  /* 0x0000000400301947 */ /* 0x000fea0003800000 */
[----:B------:R-:W-:Y:S01]  /*5c60*/  LOP3.LUT R11, RZ, R9, RZ, 0x33, !PT ;  /* 0x00000009ff0b7212 */ /* 0x000fe200078e33ff */
[----:B------:R-:W-:Y:S01]  /*5c70*/  BSSY B2, `(.L_x_954) ;  /* 0x000001d000027945 */ /* 0x000fe20003800000 */
[----:B------:R-:W-:Y:S02]  /*5c80*/  IMAD.MOV.U32 R21, RZ, RZ, R9 ;  /* 0x000000ffff157224 */ /* 0x000fe400078e0009 */
[----:B------:R-:W-:Y:S02]  /*5c90*/  IMAD.SHL.U32 R25, R18, 0x400, RZ ;  /* 0x0000040012197824 */ /* 0x000fe400078e00ff */
[----:B------:R-:W-:-:S05]  /*5ca0*/  IMAD.IADD R12, R6, 0x1, R11 ;  /* 0x00000001060c7824 */ /* 0x000fca00078e020b */
[C---:B------:R-:W-:Y:S02]  /*5cb0*/  LEA.HI R11, R12.reuse, 0x1, RZ, 0x16 ;  /* 0x000000010c0b7811 */ /* 0x040fe400078fb0ff */
[----:B------:R-:W-:Y:S02]  /*5cc0*/  ISETP.GE.U32.AND P2, PT, R12, 0xc00, PT ;  /* 0x00000c000c00780c */ /* 0x000fe40003f46070 */
[----:B------:R-:W-:-:S13]  /*5cd0*/  LOP3.LUT P1, R11, R11, 0x3, RZ, 0xc0, !PT ;  /* 0x000000030b0b7812 */ /* 0x000fda000782c0ff */
[----:B------:R-:W-:Y:S05]  /*5ce0*/  @!P1 BRA `(.L_x_955) ;  /* 0x0000000000549947 */ /* 0x000fea0003800000 */
[----:B------:R-:W-:Y:S01]  /*5cf0*/  IMAD R13, R9, R18, RZ ;  /* 0x00000012090d7224 */ /* 0x000fe200078e02ff */
[----:B------:R-:W-:Y:S01]  /*5d00*/  ULDC.64 UR6, c[0x0][0x210] ;  /* 0x0000840000067ab9 */ /* 0x000fe20000000a00 */
[----:B------:R-:W-:-:S03]  /*5d10*/  IMAD.MOV.U32 R21, RZ, RZ, R9 ;  /* 0x000000ffff157224 */ /* 0x000fc600078e0009 */
[----:B------:R-:W-:-:S04]  /*5d20*/  IADD3 R14, P1, R13, UR4, RZ ;  /* 0x000000040d0e7c10 */ /* 0x000fc8000ff3e0ff */
[----:B------:R-:W-:Y:S02]  /*5d30*/  LEA R12, P3, R14, UR6, 0x2 ;  /* 0x000000060e0c7c11 */ /* 0x000fe4000f8610ff */
[----:B------:R-:W-:-:S04]  /*5d40*/  LEA.HI.X.SX32 R13, R13, UR5, 0x1, P1 ;  /* 0x000000050d0d7c11 */ /* 0x000fc800088f0eff */
[----:B------:R-:W-:-:S07]  /*5d50*/  LEA.HI.X R13, R14, UR7, R13, 0x2, P3 ;  /* 0x000000070e0d7c11 */ /* 0x000fce00098f140d */
.L_x_956:
[----:B------:R-:W-:Y:S02]  /*5d60*/  IMAD.MOV.U32 R14, RZ, RZ, R12 ;  /* 0x000000ffff0e7224 */ /* 0x000fe400078e000c */
        /* <DEDUP_REMOVED lines=12> */
[----:B------:R-:W-:Y:S05]  /*5e30*/  @P1 BRA `(.L_x_956) ;  /* 0xfffffffc00c81947 */ /* 0x000fea000383ffff */
.L_x_955:
[----:B------:R-:W-:Y:S05]  /*5e40*/  BSYNC B2 ;  /* 0x0000000000027941 */ /* 0x000fea0003800000 */
.L_x_954:
[----:B------:R-:W-:Y:S05]  /*5e50*/  @!P2 BRA `(.L_x_953) ;  /* 0x0000000000b0a947 */ /* 0x000fea0003800000 */
[----:B------:R-:W-:Y:S01]  /*5e60*/  IMAD R11, R21, R18, RZ ;  /* 0x00000012150b7224 */ /* 0x000fe200078e02ff */
[----:B------:R-:W-:Y:S01]  /*5e70*/  ULDC.64 UR6, c[0x0][0x210] ;  /* 0x0000840000067ab9 */ /* 0x000fe20000000a00 */
[----:B------:R-:W-:-:S03]  /*5e80*/  VIADD R24, R0, 0x10a0 ;  /* 0x000010a000187836 */ /* 0x000fc60000000000 */
[----:B-1----:R-:W-:-:S04]  /*5e90*/  IADD3 R19, P1, R11, UR4, RZ ;  /* 0x000000040b137c10 */ /* 0x002fc8000ff3e0ff */
[----:B------:R-:W-:Y:S02]  /*5ea0*/  LEA R18, P2, R19, UR6, 0x2 ;  /* 0x0000000613127c11 */ /* 0x000fe4000f8410ff */
[----:B------:R-:W-:-:S04]  /*5eb0*/  LEA.HI.X.SX32 R12, R11, UR5, 0x1, P1 ;  /* 0x000000050b0c7c11 */ /* 0x000fc800088f0eff */
[----:B------:R-:W-:-:S07]  /*5ec0*/  LEA.HI.X R19, R19, UR7, R12, 0x2, P2 ;  /* 0x0000000713137c11 */ /* 0x000fce00090f140c */
.L_x_957:
[C---:B------:R-:W-:Y:S01]  /*5ed0*/  IMAD.WIDE R14, R25.reuse, 0x4, R18 ;  /* 0x00000004190e7825 */ /* 0x040fe200078e0212 */
[----:B--2---:R-:W2:Y:S04]  /*5ee0*/  LDG.E R11, desc[UR10][R18.64] ;  /* 0x0000000a120b7981 */ /* 0x004ea8000c1e1900 */
[----:B------:R-:W3:Y:S01]  /*5ef0*/  LDG.E R20, desc[UR10][R14.64] ;  /* 0x0000000a0e147981 */ /* 0x000ee2000c1e1900 */
[----:B0-----:R-:W-:-:S05]  /*5f00*/  IMAD.WIDE R16, R25, 0x4, R14 ;  /* 0x0000000419107825 */ /* 0x001fca00078e020e */
[----:B------:R-:W4:Y:S01]  /*5f10*/  LDG.E R22, desc[UR10][R16.64] ;  /* 0x0000000a10167981 */ /* 0x000f22000c1e1900 */
[----:B------:R-:W-:-:S05]  /*5f20*/  IMAD.WIDE R12, R25, 0x4, R16 ;  /* 0x00000004190c7825 */ /* 0x000fca00078e0210 */
[----:B------:R0:W5:Y:S01]  /*5f30*/  LDG.E R23, desc[UR10][R12.64] ;  /* 0x0000000a0c177981 */ /* 0x000162000c1e1900 */
        /* <DEDUP_REMOVED lines=30> */
.L_x_953:
[----:B------:R-:W-:Y:S05]  /*6120*/  BSYNC B1 ;  /* 0x0000000000017941 */ /* 0x000fea0003800000 */
.L_x_952:
[----:B------:R-:W-:Y:S05]  /*6130*/  BRA `(.L_x_958) ;  /* 0x0000000400687947 */ /* 0x000fea0003800000 */
.L_x_951:
        /* <DEDUP_REMOVED lines=23> */
[----:B------:R-:W-:Y:S01]  /*62b0*/  IADD3 R12, P3, R12, UR4, RZ ;  /* 0x000000040c0c7c10 */ /* 0x000fe2000ff7e0ff */
[----:B------:R-:W-:Y:S01]  /*62c0*/  ULDC UR6, c[0x0][0x214] ;  /* 0x0000850000067ab9 */ /* 0x000fe20000000800 */
[----:B------:R-:W-:Y:S02]  /*62d0*/  VIADD R21, R0, 0x10a0 ;  /* 0x000010a000157836 */ /* 0x000fe40000000000 */
[----:B-1----:R-:W-:Y:S02]  /*62e0*/  LEA R19, P4, R12, UR8, 0x2 ;  /* 0x000000080c137c11 */ /* 0x002fe4000f8810ff */
[----:B------:R-:W-:Y:S01]  /*62f0*/  IADD3.X R13, R11, UR5, RZ, P3, !PT ;  /* 0x000000050b0d7c10 */ /* 0x000fe20009ffe4ff */
[----:B------:R-:W-:-:S03]  /*6300*/  IMAD.MOV.U32 R11, RZ, RZ, R9 ;  /* 0x000000ffff0b7224 */ /* 0x000fc600078e0009 */
[----:B------:R-:W-:-:S07]  /*6310*/  LEA.HI.X R20, R12, UR6, R13, 0x2, P4 ;  /* 0x000000060c147c11 */ /* 0x000fce000a0f140d */
.L_x_961:
[----:B------:R-:W-:-:S04]  /*6320*/  SHF.R.S64 R16, RZ, 0x1c, R11 ;  /* 0x0000001cff107819 */ /* 0x000fc8000000100b */
[----:B------:R-:W-:-:S04]  /*6330*/  IADD3 R16, P3, R16, R19, RZ ;  /* 0x0000001310107210 */ /* 0x000fc80007f7e0ff */
[----:B------:R-:W-:-:S05]  /*6340*/  LEA.HI.X.SX32 R17, R11, R20, 0x4, P3 ;  /* 0x000000140b117211 */ /* 0x000fca00018f26ff */
[----:B0-----:R-:W2:Y:S01]  /*6350*/  LDG.E.128 R12, desc[UR10][R16.64] ;  /* 0x0000000a100c7981 */ /* 0x001ea2000c1e1d00 */
[----:B------:R-:W-:Y:S01]  /*6360*/  VIADD R11, R11, 0x400 ;  /* 0x000004000b0b7836 */ /* 0x000fe20000000000 */
[----:B--2---:R-:W-:Y:S02]  /*6370*/  ISETP.GE.AND P3, PT, R12, RZ, PT ;  /* 0x000000ff0c00720c */ /* 0x004fe40003f66270 */
[----:B------:R-:W-:Y:S02]  /*6380*/  ISETP.GE.AND P4, PT, R13, RZ, PT ;  /* 0x000000ff0d00720c */ /* 0x000fe40003f86270 */
[----:B------:R-:W-:Y:S02]  /*6390*/  ISETP.GE.AND P5, PT, R14, RZ, PT ;  /* 0x000000ff0e00720c */ /* 0x000fe40003fa6270 */
[----:B------:R-:W-:-:S07]  /*63a0*/  ISETP.GE.AND P6, PT, R15, RZ, PT ;  /* 0x000000ff0f00720c */ /* 0x000fce0003fc6270 */
[----:B------:R-:W-:Y:S02]  /*63b0*/  @P3 LOP3.LUT R12, R12, 0x7fe00000, RZ, 0xc, !PT ;  /* 0x7fe000000c0c3812 */ /* 0x000fe400078e0cff */
[----:B------:R-:W-:Y:S02]  /*63c0*/  @P4 LOP3.LUT R13, R13, 0x7fe00000, RZ, 0xc, !PT ;  /* 0x7fe000000d0d4812 */ /* 0x000fe400078e0cff */
[----:B------:R-:W-:Y:S02]  /*63d0*/  @P5 LOP3.LUT R14, R14, 0x7fe00000, RZ, 0xc, !PT ;  /* 0x7fe000000e0e5812 */ /* 0x000fe400078e0cff */
[----:B------:R-:W-:Y:S02]  /*63e0*/  @P6 LOP3.LUT R15, R15, 0x7fe00000, RZ, 0xc, !PT ;  /* 0x7fe000000f0f6812 */ /* 0x000fe400078e0cff */
[----:B------:R-:W-:Y:S02]  /*63f0*/  SHF.R.U32.HI R12, RZ, 0x13, R12 ;  /* 0x00000013ff0c7819 */ /* 0x000fe4000001160c */
[----:B------:R-:W-:-:S02]  /*6400*/  SHF.R.U32.HI R13, RZ, 0x13, R13 ;  /* 0x00000013ff0d7819 */ /* 0x000fc4000001160d */
[----:B------:R-:W-:Y:S02]  /*6410*/  SHF.R.U32.HI R14, RZ, 0x13, R14 ;  /* 0x00000013ff0e7819 */ /* 0x000fe4000001160e */
[----:B------:R-:W-:Y:S02]  /*6420*/  SHF.R.U32.HI R15, RZ, 0x13, R15 ;  /* 0x00000013ff0f7819 */ /* 0x000fe4000001160f */
[----:B------:R-:W-:Y:S02]  /*6430*/  LOP3.LUT R12, R12, 0x1ffc, RZ, 0xc0, !PT ;  /* 0x00001ffc0c0c7812 */ /* 0x000fe400078ec0ff */
[----:B------:R-:W-:Y:S02]  /*6440*/  LOP3.LUT R13, R13, 0x1ffc, RZ, 0xc0, !PT ;  /* 0x00001ffc0d0d7812 */ /* 0x000fe400078ec0ff */
[----:B------:R-:W-:Y:S01]  /*6450*/  ISETP.GT.AND P3, PT, R18, R11, PT ;  /* 0x0000000b1200720c */ /* 0x000fe20003f64270 */
[C---:B------:R-:W-:Y:S01]  /*6460*/  IMAD.IADD R12, R21.reuse, 0x1, R12 ;  /* 0x00000001150c7824 */ /* 0x040fe200078e020c */
[----:B------:R-:W-:Y:S01]  /*6470*/  LOP3.LUT R14, R14, 0x1ffc, RZ, 0xc0, !PT ;  /* 0x00001ffc0e0e7812 */ /* 0x000fe200078ec0ff */
[----:B------:R-:W-:Y:S01]  /*6480*/  IMAD.IADD R13, R21, 0x1, R13 ;  /* 0x00000001150d7824 */ /* 0x000fe200078e020d */
[----:B------:R-:W-:-:S02]  /*6490*/  LOP3.LUT R15, R15, 0x1ffc, RZ, 0xc0, !PT ;  /* 0x00001ffc0f0f7812 */ /* 0x000fc400078ec0ff */
[----:B------:R0:W-:Y:S01]  /*64a0*/  ATOMS.POPC.INC.32 RZ, [R12+URZ] ;  /* 0x000000000cff7f8c */ /* 0x0001e2000d80003f */
[C---:B------:R-:W-:Y:S02]  /*64b0*/  IMAD.IADD R14, R21.reuse, 0x1, R14 ;  /* 0x00000001150e7824 */ /* 0x040fe400078e020e */
[----:B------:R-:W-:Y:S01]  /*64c0*/  IMAD.IADD R15, R21, 0x1, R15 ;  /* 0x00000001150f7824 */ /* 0x000fe200078e020f */
[----:B------:R0:W-:Y:S04]  /*64d0*/  ATOMS.POPC.INC.32 RZ, [R13+URZ] ;  /* 0x000000000dff7f8c */ /* 0x0001e8000d80003f */
[----:B------:R0:W-:Y:S04]  /*64e0*/  ATOMS.POPC.INC.32 RZ, [R14+URZ] ;  /* 0x000000000eff7f8c */ /* 0x0001e8000d80003f */
[----:B------:R0:W-:Y:S01]  /*64f0*/  ATOMS.POPC.INC.32 RZ, [R15+URZ] ;  /* 0x000000000fff7f8c */ /* 0x0001e2000d80003f */
[----:B------:R-:W-:Y:S05]  /*6500*/  @P3 BRA `(.L_x_961) ;  /* 0xfffffffc00843947 */ /* 0x000fea000383ffff */
.L_x_960:
[----:B------:R-:W-:Y:S05]  /*6510*/  BSYNC B1 ;  /* 0x0000000000017941 */ /* 0x000fea0003800000 */
.L_x_959:
[----:B------:R-:W-:Y:S04]  /*6520*/  BSSY B1, `(.L_x_962) ;  /* 0x000000e000017945 */ /* 0x000fe80003800000 */
[----:B------:R-:W-:Y:S05]  /*6530*/  @!P1 BRA `(.L_x_963) ;  /* 0x0000000000309947 */ /* 0x000fea0003800000 */
[----:B------:R-:W-:Y:S01]  /*6540*/  IADD3 R11, P1, R9, UR4, RZ ;  /* 0x00000004090b7c10 */ /* 0x000fe2000ff3e0ff */
[----:B------:R-:W-:-:S04]  /*6550*/  ULDC UR6, c[0x0][0x214] ;  /* 0x0000850000067ab9 */ /* 0x000fc80000000800 */
[----:B0-----:R-:W-:Y:S01]  /*6560*/  IMAD.X R14, RZ, RZ, UR5, P1 ;  /* 0x00000005ff0e7e24 */ /* 0x001fe200088e06ff */
[----:B------:R-:W-:-:S04]  /*6570*/  LEA R12, P1, R11, UR8, 0x2 ;  /* 0x000000080b0c7c11 */ /* 0x000fc8000f8210ff */
        /* <DEDUP_REMOVED lines=8> */
.L_x_963:
[----:B------:R-:W-:Y:S05]  /*6600*/  BSYNC B1 ;  /* 0x0000000000017941 */ /* 0x000fea0003800000 */
.L_x_962:
[----:B------:R-:W-:Y:S05]  /*6610*/  @P2 BRA `(.L_x_958) ;  /* 0x0000000000302947 */ /* 0x000fea0003800000 */
[----:B--2---:R-:W-:Y:S01]  /*6620*/  IADD3 R11, P1, R23, UR4, RZ ;  /* 0x00000004170b7c10 */ /* 0x004fe2000ff3e0ff */
[----:B------:R-:W-:-:S03]  /*6630*/  ULDC UR6, c[0x0][0x214] ;  /* 0x0000850000067ab9 */ /* 0x000fc60000000800 */
[----:B0-----:R-:W-:Y:S02]  /*6640*/  LEA.HI.X.SX32 R14, R23, UR5, 0x1, P1 ;  /* 0x00000005170e7c11 */ /* 0x001fe400088f0eff */
        /* <DEDUP_REMOVED lines=9> */
.L_x_958:
[----:B------:R-:W-:Y:S05]  /*66e0*/  BSYNC B0 ;  /* 0x0000000000007941 */ /* 0x000fea0003800000 */
.L_x_950:
[----:B------:R-:W-:Y:S01]  /*66f0*/  BAR.SYNC.DEFER_BLOCKING 0x0 ;  /* 0x0000000000007b1d */ /* 0x000fe20000010000 */
[----:B0-----:R-:W-:-:S05]  /*6700*/  IMAD.MOV.U32 R16, RZ, RZ, RZ ;  /* 0x000000ffff107224 */ /* 0x001fca00078e00ff */
[----:B------:R-:W-:Y:S01]  /*6710*/  ULDC UR8, c[0x0][0x230] ;  /* 0x00008c0000087ab9 */ /* 0x000fe20000000800 */
[----:B------:R0:W4:Y:S04]  /*6720*/  LDS R15, [R0+0x90c8] ;  /* 0x0090c800000f7984 */ /* 0x0001280000000800 */
.L_x_968:
[----:B0-----:R-:W-:Y:S01]  /*6730*/  IMAD R17, R16, 0x400, R9 ;  /* 0x0000040010117824 */ /* 0x001fe200078e0209 */
[----:B------:R-:W-:Y:S05]  /*6740*/  WARPSYNC.ALL ;  /* 0x0000000000007948 */ /* 0x000fea0003800000 */
[----:B------:R-:W-:Y:S01]  /*6750*/  IMAD R18, R17, 0x4, R0 ;  /* 0x0000000411127824 */ /* 0x000fe200078e0200 */
[----:B------:R-:W-:-:S04]  /*6760*/  ISETP.GT.U32.AND P1, PT, R9, 0x1f, PT ;  /* 0x0000001f0900780c */ /* 0x000fc80003f24070 */
[----:B--23--:R-:W2:Y:S01]  /*6770*/  LDS R11, [R18+0x10a0] ;  /* 0x0010a000120b7984 */ /* 0x00cea20000000800 */
[----:B------:R-:W-:Y:S06]  /*6780*/  BAR.SYNC.DEFER_BLOCKING 0x0 ;  /* 0x0000000000007b1d */ /* 0x000fec0000010000 */
[----:B--2---:R2:W-:Y:S02]  /*6790*/  STS [R10+0x10], R11 ;  /* 0x0000100b0a007388 */ /* 0x0045e40000000800 */
[----:B------:R-:W-:Y:S06]  /*67a0*/  BAR.SYNC.DEFER_BLOCKING 0x0 ;  /* 0x0000000000007b1d */ /* 0x000fec0000010000 */
[----:B------:R-:W-:Y:S05]  /*67b0*/  @P1 BRA `(.L_x_964) ;  /* 0x0000000800081947 */ /* 0x000fea0003800000 */
[----:B------:R-:W-:Y:S01]  /*67c0*/  LDS R48, [R8+0x14] ;  /* 0x0000140008307984 */ /* 0x000fe20000000800 */
[----:B------:R-:W-:-:S03]  /*67d0*/  UMOV UR6, 0xffffffff ;  /* 0xffffffff00067882 */ /* 0x000fc60000000000 */
[----:B------:R-:W-:Y:S04]  /*67e0*/  LDS R49, [R8+0x10] ;  /* 0x0000100008317984 */ /* 0x000fe80000000800 */
[----:B------:R-:W0:Y:S04]  /*67f0*/  LDS R47, [R8+0x18] ;  /* 0x00001800082f7984 */ /* 0x000e280000000800 */
[----:B------:R-:W-:Y:S04]  /*6800*/  LDS R46, [R8+0x1c] ;  /* 0x00001c00082e7984 */ /* 0x000fe80000000800 */
[----:B------:R-:W3:Y:S04]  /*6810*/  LDS R45, [R8+0x20] ;  /* 0x00002000082d7984 */ /* 0x000ee80000000800 */
[----:B------:R-:W-:Y:S04]  /*6820*/  LDS R44, [R8+0x24] ;  /* 0x00002400082c7984 */ /* 0x000fe80000000800 */
[----:B------:R-:W5:Y:S04]  /*6830*/  LDS R43, [R8+0x28] ;  /* 0x00002800082b7984 */ /* 0x000f680000000800 */
[----:B------:R-:W-:Y:S04]  /*6840*/  LDS R42, [R8+0x2c] ;  /* 0x00002c00082a7984 */ /* 0x000fe80000000800 */
[----:B------:R-:W4:Y:S04]  /*6850*/  LDS R41, [R8+0x30] ;  /* 0x0000300008297984 */ /* 0x000f280000000800 */
[----:B------:R-:W-:Y:S04]  /*6860*/  LDS R40, [R8+0x34] ;  /* 0x0000340008287984 */ /* 0x000fe80000000800 */
[----:B------:R-:W2:Y:S04]  /*6870*/  LDS R39, [R8+0x38] ;  /* 0x0000380008277984 */ /* 0x000ea80000000800 */
[----:B------:R-:W-:Y:S04]  /*6880*/  LDS R24, [R8+0x3c] ;  /* 0x00003c0008187984 */ /* 0x000fe80000000800 */
[----:B------:R-:W2:Y:S01]  /*6890*/  LDS R33, [R8+0x40] ;  /* 0x0000400008217984 */ /* 0x000ea20000000800 */
[----:B0-----:R-:W-:-:S03]  /*68a0*/  IADD3 R0, R47, R48, R49 ;  /* 0x000000302f007210 */ /* 0x001fc60007ffe031 */
[----:B------:R-:W-:Y:S04]  /*68b0*/  LDS R22, [R8+0x44] ;  /* 0x0000440008167984 */ /* 0x000fe80000000800 */
[----:B-1----:R-:W0:Y:S01]  /*68c0*/  LDS R19, [R8+0x48] ;  /* 0x0000480008137984 */ /* 0x002e220000000800 */
[----:B---3--:R-:W-:-:S03]  /*68d0*/  IADD3 R0, R45, R0, R46 ;  /* 0x000000002d007210 */ /* 0x008fc60007ffe02e */
[----:B------:R-:W-:Y:S04]  /*68e0*/  LDS R20, [R8+0x4c] ;  /* 0x00004c0008147984 */ /* 0x000fe80000000800 */
[----:B------:R-:W1:Y:S01]  /*68f0*/  LDS R29, [R8+0x50] ;  /* 0x00005000081d7984 */ /* 0x000e620000000800 */
[----:B-----5:R-:W-:-:S03]  /*6900*/  IADD3 R0, R43, R0, R44 ;  /* 0x000000002b007210 */ /* 0x020fc60007ffe02c */
[----:B------:R-:W-:Y:S04]  /*6910*/  LDS R30, [R8+0x54] ;  /* 0x00005400081e7984 */ /* 0x000fe80000000800 */
[----:B------:R-:W3:Y:S01]  /*6920*/  LDS R21, [R8+0x58] ;  /* 0x0000580008157984 */ /* 0x000ee20000000800 */
[----:B----4-:R-:W-:-:S03]  /*6930*/  IADD3 R0, R41, R0, R42 ;  /* 0x0000000029007210 */ /* 0x010fc60007ffe02a */
[----:B------:R-:W-:Y:S04]  /*6940*/  LDS R34, [R8+0x5c] ;  /* 0x00005c0008227984 */ /* 0x000fe80000000800 */
[----:B------:R-:W4:Y:S01]  /*6950*/  LDS R27, [R8+0x60] ;  /* 0x00006000081b7984 */ /* 0x000f220000000800 */
[----:B--2---:R-:W-:-:S03]  /*6960*/  IADD3 R0, R39, R0, R40 ;  /* 0x0000000027007210 */ /* 0x004fc60007ffe028 */
[----:B------:R-:W-:Y:S04]  /*6970*/  LDS R38, [R8+0x64] ;  /* 0x0000640008267984 */ /* 0x000fe80000000800 */
[----:B------:R-:W2:Y:S01]  /*6980*/  LDS R37, [R8+0x68] ;  /* 0x0000680008257984 */ /* 0x000ea20000000800 */
[----:B------:R-:W-:-:S03]  /*6990*/  IADD3 R0, R33, R0, R24 ;  /* 0x0000000021007210 */ /* 0x000fc60007ffe018 */
[----:B------:R-:W-:Y:S04]  /*69a0*/  LDS R36, [R8+0x6c] ;  /* 0x00006c0008247984 */ /* 0x000fe80000000800 */
[----:B------:R-:W5:Y:S01]  /*69b0*/  LDS R35, [R8+0x70] ;  /* 0x0000700008237984 */ /* 0x000f620000000800 */
[----:B0-----:R-:W-:-:S03]  /*69c0*/  IADD3 R0, R19, R0, R22 ;  /* 0x0000000013007210 */ /* 0x001fc60007ffe016 */
[----:B------:R-:W-:Y:S04]  /*69d0*/  LDS R32, [R8+0x74] ;  /* 0x0000740008207984 */ /* 0x000fe80000000800 */
[----:B------:R-:W0:Y:S01]  /*69e0*/  LDS R31, [R8+0x78] ;  /* 0x00007800081f7984 */ /* 0x000e220000000800 */
[----:B-1----:R-:W-:-:S03]  /*69f0*/  IADD3 R0, R29, R0, R20 ;  /* 0x000000001d007210 */ /* 0x002fc60007ffe014 */
[----:B------:R-:W-:Y:S04]  /*6a00*/  LDS R28, [R8+0x7c] ;  /* 0x00007c00081c7984 */ /* 0x000fe80000000800 */
[----:B------:R-:W1:Y:S01]  /*6a10*/  LDS R25, [R8+0x80] ;  /* 0x0000800008197984 */ /* 0x000e620000000800 */
[----:B---3--:R-:W-:-:S03]  /*6a20*/  IADD3 R0, R21, R0, R30 ;  /* 0x0000000015007210 */ /* 0x008fc60007ffe01e */
[----:B------:R-:W-:Y:S04]  /*6a30*/  LDS R26, [R8+0x84] ;  /* 0x00008400081a7984 */ /* 0x000fe80000000800 */
[----:B------:R-:W3:Y:S01]  /*6a40*/  LDS R23, [R8+0x88] ;  /* 0x0000880008177984 */ /* 0x000ee20000000800 */
[----:B----4-:R-:W-:-:S03]  /*6a50*/  IADD3 R0, R27, R0, R34 ;  /* 0x000000001b007210 */ /* 0x010fc60007ffe022 */
[----:B------:R-:W4:Y:S01]  /*6a60*/  LDS R11, [R8+0x8c] ;  /* 0x00008c00080b7984 */ /* 0x000f220000000800 */
[----:B--2---:R-:W-:-:S04]  /*6a70*/  IADD3 R0, R37, R0, R38 ;  /* 0x0000000025007210 */ /* 0x004fc80007ffe026 */
[----:B-----5:R-:W-:-:S04]  /*6a80*/  IADD3 R0, R35, R0, R36 ;  /* 0x0000000023007210 */ /* 0x020fc80007ffe024 */
[----:B0-----:R-:W-:-:S04]  /*6a90*/  IADD3 R0, R31, R0, R32 ;  /* 0x000000001f007210 */ /* 0x001fc80007ffe020 */
[----:B-1----:R-:W-:-:S04]  /*6aa0*/  IADD3 R0, R25, R0, R28 ;  /* 0x0000000019007210 */ /* 0x002fc80007ffe01c */
[----:B---3--:R-:W-:-:S05]  /*6ab0*/  IADD3 R0, R23, R0, R26 ;  /* 0x0000000017007210 */ /* 0x008fca0007ffe01a */
[----:B----4-:R-:W-:Y:S01]  /*6ac0*/  IMAD.IADD R51, R0, 0x1, R11 ;  /* 0x0000000100337824 */ /* 0x010fe200078e020b */
        /* <DEDUP_REMOVED lines=10> */
.L_x_1240:
        /* <DEDUP_REMOVED lines=71> */
.L_x_964:
[----:B------:R-:W-:Y:S05]  /*6fe0*/  WARPSYNC.ALL ;  /* 0x0000000000007948 */ /* 0x000fea0003800000 */
[----:B------:R-:W-:Y:S01]  /*6ff0*/  BAR.SYNC.DEFER_BLOCKING 0x0 ;  /* 0x0000000000007b1d */ /* 0x000fe20000010000 */
[----:B------:R-:W-:-:S07]  /*7000*/  PLOP3.LUT P1, PT, PT, PT, PT, 0x8, 0x0 ;  /* 0x000000000000781c */ /* 0x000fce0003f2e170 */
[----:B------:R-:W5:Y:S01]  /*7010*/  S2UR UR7, SR_CgaCtaId ;  /* 0x00000000000779c3 */ /* 0x000f620000008800 */
[----:B------:R-:W-:Y:S01]  /*7020*/  UMOV UR6, 0x400 ;  /* 0x0000040000067882 */ /* 0x000fe20000000000 */
[----:B------:R-:W-:Y:S01]  /*7030*/  BSSY B0, `(.L_x_966) ;  /* 0x0000013000007945 */ /* 0x000fe20003800000 */
[----:B------:R-:W4:Y:S01]  /*7040*/  LDS R12, [R10+0x10] ;  /* 0x000010000a0c7984 */ /* 0x000f220000000800 */
[----:B-----5:R-:W-:-:S06]  /*7050*/  ULEA UR6, UR7, UR6, 0x18 ;  /* 0x0000000607067291 */ /* 0x020fcc000f8ec03f */
[----:B0--3--:R-:W-:-:S05]  /*7060*/  IMAD.U32 R0, RZ, RZ, UR6 ;  /* 0x00000006ff007e24 */ /* 0x009fca000f8e00ff */
[----:B------:R-:W0:Y:S01]  /*7070*/  LDS R14, [R0+0x1090] ;  /* 0x00109000000e7984 */ /* 0x000e220000000800 */
[----:B----4-:R-:W-:-:S05]  /*7080*/  IMAD.IADD R12, R12, 0x1, R15 ;  /* 0x000000010c0c7824 */ /* 0x010fca00078e020f */
[----:B------:R-:W-:Y:S01]  /*7090*/  ISETP.GE.AND P2, PT, R12, UR8, PT ;  /* 0x000000080c007c0c */ /* 0x000fe2000bf46270 */
[----:B------:R3:W-:Y:S01]  /*70a0*/  STS [R18+0x10a0], R12 ;  /* 0x0010a00c12007388 */ /* 0x0007e20000000800 */
[----:B0-----:R-:W-:Y:S01]  /*70b0*/  IMAD.IADD R15, R14, 0x1, R15 ;  /* 0x000000010e0f7824 */ /* 0x001fe200078e020f */
[----:B------:R-:W-:Y:S10]  /*70c0*/  BAR.SYNC.DEFER_BLOCKING 0x0 ;  /* 0x0000000000007b1d */ /* 0x000ff40000010000 */
[----:B---3--:R-:W-:Y:S05]  /*70d0*/  @P2 BRA `(.L_x_967) ;  /* 0x0000000000202947 */ /* 0x008fea0003800000 */
        /* <DEDUP_REMOVED lines=8> */
.L_x_967:
[----:B------:R-:W-:Y:S05]  /*7160*/  BSYNC B0 ;  /* 0x0000000000007941 */ /* 0x000fea0003800000 */
.L_x_966:
[----:B------:R-:W-:Y:S06]  /*7170*/  BAR.RED.OR.DEFER_BLOCKING 0x0, P1 ;  /* 0x0000000000007b1d */ /* 0x000fec0000814800 */
[----:B------:R-:W3:Y:S01]  /*7180*/  B2R.RESULT RZ, P1 ;  /* 0x0000000000ff731c */ /* 0x000ee20000024000 */
[----:B------:R-:W-:-:S05]  /*7190*/  VIADD R16, R16, 0x1 ;  /* 0x0000000110107836 */ /* 0x000fca0000000000 */
[----:B------:R-:W-:Y:S01]  /*71a0*/  ISETP.LT.U32.AND P2, PT, R16, 0x2, PT ;  /* 0x000000021000780c */ /* 0x000fe20003f41070 */
[----:B------:R-:W-:-:S12]  /*71b0*/  IMAD.MOV.U32 R16, RZ, RZ, 0x1 ;  /* 0x00000001ff107424 */ /* 0x000fd800078e00ff */
[----:B---3--:R-:W-:Y:S05]  /*71c0*/  @!P1 BRA P2, `(.L_x_968) ;  /* 0xfffffff400589947 */ /* 0x008fea000103ffff */
[----:B------:R-:W-:Y:S02]  /*71d0*/  ULDC UR6, c[0x0][0x22c] ;  /* 0x00008b0000067ab9 */ /* 0x000fe40000000800 */
[----:B------:R-:W-:Y:S01]  /*71e0*/  IMAD.U32 R24, RZ, RZ, UR6 ;  /* 0x00000006ff187e24 */ /* 0x000fe2000f8e00ff */
[----:B------:R-:W-:Y:S05]  /*71f0*/  WARPSYNC.ALL ;  /* 0x0000000000007948 */ /* 0x000fea0003800000 */
[----:B------:R-:W-:Y:S01]  /*7200*/  ISETP.NE.AND P1, PT, R24, 0x1, PT ;  /* 0x000000011800780c */ /* 0x000fe20003f25270 */
[----:B------:R-:W-:Y:S06]  /*7210*/  BAR.SYNC.DEFER_BLOCKING 0x0 ;  /* 0x0000000000007b1d */ /* 0x000fec0000010000 */
[----:B------:R-:W-:Y:S01]  /*7220*/  BSSY B0, `(.L_x_969) ;  /* 0x00002c6000007945 */ /* 0x000fe20003800000 */
[----:B0-2---:R0:W2:Y:S05]  /*7230*/  LDS R11, [R0+0x90cc] ;  /* 0x0090cc00000b7984 */ /* 0x0050aa0000000800 */
        /* <DEDUP_REMOVED lines=9> */
[----:B------:R-:W-:Y:S01]  /*72d0*/  LOP3.LUT R13, RZ, R9, RZ, 0x33, !PT ;  /* 0x00000009ff0d7212 */ /* 0x000fe200078e33ff */
[----:B------:R-:W-:Y:S01]  /*72e0*/  BSSY B1, `(.L_x_972) ;  /* 0x000004c000017945 */ /* 0x000fe20003800000 */
[----:B------:R-:W-:-:S03]  /*72f0*/  IMAD.MOV.U32 R15, RZ, RZ, R9 ;  /* 0x000000ffff0f7224 */ /* 0x000fc600078e0009 */
[----:B------:R-:W-:-:S05]  /*7300*/  IMAD.IADD R23, R6, 0x1, R13 ;  /* 0x0000000106177824 */ /* 0x000fca00078e020d */
[----:B------:R-:W-:-:S04]  /*7310*/  LEA.HI R12, R23, 0x1, RZ, 0x16 ;  /* 0x00000001170c7811 */ /* 0x000fc800078fb0ff */
[----:B------:R-:W-:-:S13]  /*7320*/  LOP3.LUT P1, R12, R12, 0x3, RZ, 0xc0, !PT ;  /* 0x000000030c0c7812 */ /* 0x000fda000782c0ff */
[----:B------:R-:W-:Y:S05]  /*7330*/  @!P1 BRA `(.L_x_973) ;  /* 0x0000000400189947 */ /* 0x000fea0003800000 */
[----:B------:R-:W3:Y:S01]  /*7340*/  LDS R13, [R0+0x90c4] ;  /* 0x0090c400000d7984 */ /* 0x000ee20000000800 */
[----:B------:R-:W-:Y:S02]  /*7350*/  IMAD.MOV.U32 R14, RZ, RZ, R12 ;  /* 0x000000ffff0e7224 */ /* 0x000fe400078e000c */
[----:B------:R-:W-:Y:S01]  /*7360*/  IMAD.MOV.U32 R15, RZ, RZ, R9 ;  /* 0x000000ffff0f7224 */ /* 0x000fe200078e0009 */
[----:B---3--:R-:W-:-:S13]  /*7370*/  ISETP.GT.AND P1, PT, R13, 0x800, PT ;  /* 0x000008000d00780c */ /* 0x008fda0003f24270 */
.L_x_978:
[----:B------:R-:W-:-:S04]  /*7380*/  IMAD.U32 R24, RZ, RZ, UR20 ;  /* 0x00000014ff187e24 */ /* 0x000fc8000f8e00ff */
[----:B-1----:R-:W-:-:S05]  /*7390*/  IMAD R12, R15, R24, RZ ;  /* 0x000000180f0c7224 */ /* 0x002fca00078e02ff */
[----:B--2---:R-:W-:-:S04]  /*73a0*/  IADD3 R13, P2, R12, UR4, RZ ;  /* 0x000000040c0d7c10 */ /* 0x004fc8000ff5e0ff */
[----:B------:R-:W-:Y:S02]  /*73b0*/  LEA.HI.X.SX32 R16, R12, UR5, 0x1, P2 ;  /* 0x000000050c107c11 */ /* 0x000fe400090f0eff */
[----:B------:R-:W-:-:S04]  /*73c0*/  LEA R12, P2, R13, UR12, 0x2 ;  /* 0x0000000c0d0c7c11 */ /* 0x000fc8000f8410ff */
[----:B------:R-:W-:-:S05]  /*73d0*/  LEA.HI.X R13, R13, UR13, R16, 0x2, P2 ;  /* 0x0000000d0d0d7c11 */ /* 0x000fca00090f1410 */
[----:B------:R-:W3:Y:S01]  /*73e0*/  LDG.E R22, desc[UR10][R12.64] ;  /* 0x0000000a0c167981 */ /* 0x000ee2000c1e1900 */
[----:B------:R-:W-:Y:S01]  /*73f0*/  VIADD R14, R14, 0xffffffff ;  /* 0xffffffff0e0e7836 */ /* 0x000fe20000000000 */
[----:B------:R-:W-:Y:S01]  /*7400*/  BSSY B2, `(.L_x_974) ;  /* 0x0000021000027945 */ /* 0x000fe20003800000 */
[C---:B---3--:R-:W-:Y:S02]  /*7410*/  ISETP.GE.AND P2, PT, R22.reuse, RZ, PT ;  /* 0x000000ff1600720c */ /* 0x048fe40003f46270 */
[----:B------:R-:W-:-:S04]  /*7420*/  LOP3.LUT R16, R22, 0x7fe00000, RZ, 0xc, !PT ;  /* 0x7fe0000016107812 */ /* 0x000fc800078e0cff */
[----:B------:R-:W-:Y:S02]  /*7430*/  SEL R16, R22, R16, !P2 ;  /* 0x0000001016107207 */ /* 0x000fe40005000000 */
[C---:B------:R-:W-:Y:S02]  /*7440*/  IADD3 R17, P2, R15.reuse, R4, RZ ;  /* 0x000000040f117210 */ /* 0x040fe40007f5e0ff */
[----:B-1----:R-:W-:Y:S02]  /*7450*/  SHF.R.U32.HI R20, RZ, 0x15, R16 ;  /* 0x00000015ff147819 */ /* 0x002fe40000011610 */
[----:B------:R-:W-:Y:S02]  /*7460*/  LEA.HI.X.SX32 R18, R15, R7, 0x1, P2 ;  /* 0x000000070f127211 */ /* 0x000fe400010f0eff */
[----:B--2---:R-:W-:Y:S02]  /*7470*/  ISETP.GE.U32.AND P4, PT, R20, R11, PT ;  /* 0x0000000b1400720c */ /* 0x004fe40003f86070 */
[----:B------:R-:W-:-:S02]  /*7480*/  LEA R16, P5, R17, UR16, 0x2 ;  /* 0x0000001011107c11 */ /* 0x000fc4000f8a10ff */
[----:B------:R-:W-:Y:S02]  /*7490*/  ISETP.NE.OR P3, PT, R20, R11, P1 ;  /* 0x0000000b1400720c */ /* 0x000fe40000f65670 */
[----:B------:R-:W-:Y:S02]  /*74a0*/  ISETP.NE.AND P2, PT, R14, RZ, PT ;  /* 0x000000ff0e00720c */ /* 0x000fe40003f45270 */
[----:B------:R-:W-:-:S05]  /*74b0*/  LEA.HI.X R17, R17, UR17, R18, 0x2, P5 ;  /* 0x0000001111117c11 */ /* 0x000fca000a8f1412 */
[----:B------:R-:W-:Y:S06]  /*74c0*/  @P4 BRA `(.L_x_975) ;  /* 0x0000000000504947 */ /* 0x000fec0003800000 */
[----:B------:R-:W2:Y:S01]  /*74d0*/  LDG.E R13, desc[UR10][R16.64] ;  /* 0x0000000a100d7981 */ /* 0x000ea2000c1e1900 */
        /* <DEDUP_REMOVED lines=9> */
[----:B-1----:R-:W-:Y:S02]  /*7570*/  ULEA UR7, UR8, UR7, 0x18 ;  /* 0x0000000708077291 */ /* 0x002fe4000f8ec03f */
[----:B------:R-:W-:Y:S01]  /*7580*/  ULEA UR6, UR8, UR6, 0x18 ;  /* 0x0000000608067291 */ /* 0x000fe2000f8ec03f */
[----:B---3--:R-:W-:Y:S02]  /*7590*/  ISETP.EQ.U32.AND P4, PT, R19, R12, PT ;  /* 0x0000000c1300720c */ /* 0x008fe40003f82070 */
[----:B----4-:R-:W-:-:S04]  /*75a0*/  LOP3.LUT R20, R20, UR21, RZ, 0xc0, !PT ;  /* 0x0000001514147c12 */ /* 0x010fc8000f8ec0ff */
[----:B------:R-:W1:Y:S07]  /*75b0*/  POPC R21, R20 ;  /* 0x0000001400157309 */ /* 0x000e6e0000000000 */
[----:B-----5:R-:W3:Y:S04]  /*75c0*/  @P4 ATOMS.ADD R18, [UR7], R18 ;  /* 0x00000012ff12498c */ /* 0x020ee80008000007 */
[----:B---3--:R-:W1:Y:S02]  /*75d0*/  SHFL.IDX PT, R12, R18, R19, 0x1f ;  /* 0x00001f13120c7589 */ /* 0x008e6400000e0000 */
[----:B-1----:R-:W-:-:S05]  /*75e0*/  IMAD.IADD R12, R12, 0x1, R21 ;  /* 0x000000010c0c7824 */ /* 0x002fca00078e0215 */
[----:B------:R-:W-:-:S05]  /*75f0*/  LEA R12, R12, UR6, 0x2 ;  /* 0x000000060c0c7c11 */ /* 0x000fca000f8e10ff */
[----:B--2---:R1:W-:Y:S02]  /*7600*/  STS [R12], R13 ;  /* 0x0000000d0c007388 */ /* 0x0043e40000000800 */
.L_x_975:
[----:B------:R-:W-:Y:S05]  /*7610*/  BSYNC B2 ;  /* 0x0000000000027941 */ /* 0x000fea0003800000 */
.L_x_974:
[----:B------:R-:W-:Y:S04]  /*7620*/  BSSY B2, `(.L_x_976) ;  /* 0x0000015000027945 */ /* 0x000fe80003800000 */
[----:B------:R-:W-:Y:S05]  /*7630*/  @P3 BRA `(.L_x_977) ;  /* 0x00000000004c3947 */ /* 0x000fea0003800000 */
[----:B------:R2:W3:Y:S01]  /*7640*/  LDG.E R20, desc[UR10][R16.64] ;  /* 0x0000000a10147981 */ /* 0x0004e2000c1e1900 */
[----:B------:R-:W4:Y:S01]  /*7650*/  S2UR UR7, SR_CgaCtaId ;  /* 0x00000000000779c3 */ /* 0x000f220000008800 */
[----:B------:R-:W-:Y:S01]  /*7660*/  VOTEU.ANY UR8, UPT, PT ;  /* 0x0000000000087886 */ /* 0x000fe200038e0100 */
[----:B------:R-:W-:Y:S01]  /*7670*/  UMOV UR6, 0x400 ;  /* 0x0000040000067882 */ /* 0x000fe20000000000 */
[----:B-1----:R-:W1:Y:S01]  /*7680*/  S2R R13, SR_LANEID ;  /* 0x00000000000d7919 */ /* 0x002e620000000000 */
[----:B------:R-:W1:Y:S01]  /*7690*/  FLO.U32 R18, UR8 ;  /* 0x0000000800127d00 */ /* 0x000e6200080e0000 */
[----:B------:R-:W-:Y:S01]  /*76a0*/  UIADD3 UR6, UR6, 0x90c0, URZ ;  /* 0x000090c006067890 */ /* 0x000fe2000fffe03f */
[----:B------:R-:W2:Y:S06]  /*76b0*/  S2R R19, SR_LTMASK ;  /* 0x0000000000137919 */ /* 0x000eac0000003900 */
[----:B------:R-:W5:Y:S01]  /*76c0*/  POPC R12, UR8 ;  /* 0x00000008000c7d09 */ /* 0x000f620008000000 */
[----:B----4-:R-:W-:Y:S01]  /*76d0*/  ULEA UR6, UR7, UR6, 0x18 ;  /* 0x0000000607067291 */ /* 0x010fe2000f8ec03f */
[----:B-1----:R-:W-:-:S02]  /*76e0*/  ISETP.EQ.U32.AND P3, PT, R18, R13, PT ;  /* 0x0000000d1200720c */ /* 0x002fc40003f62070 */
[----:B--2---:R-:W-:-:S06]  /*76f0*/  LOP3.LUT R16, R19, UR8, RZ, 0xc0, !PT ;  /* 0x0000000813107c12 */ /* 0x004fcc000f8ec0ff */
[----:B------:R-:W1:Y:S05]  /*7700*/  POPC R16, R16 ;  /* 0x0000001000107309 */ /* 0x000e6a0000000000 */
[----:B-----5:R-:W2:Y:S04]  /*7710*/  @P3 ATOMS.ADD R17, [UR6], R12 ;  /* 0x0000000cff11398c */ /* 0x020ea80008000006 */
[----:B--2---:R-:W1:Y:S02]  /*7720*/  SHFL.IDX PT, R13, R17, R18, 0x1f ;  /* 0x00001f12110d7589 */ /* 0x004e6400000e0000 */
[----:B-1----:R-:W-:-:S04]  /*7730*/  IMAD.IADD R13, R13, 0x1, R16 ;  /* 0x000000010d0d7824 */ /* 0x002fc800078e0210 */
[----:B------:R-:W-:-:S05]  /*7740*/  IMAD R13, R13, 0x4, R0 ;  /* 0x000000040d0d7824 */ /* 0x000fca00078e0200 */
[----:B------:R2:W-:Y:S04]  /*7750*/  STS [R13+0x2000], R22 ;  /* 0x002000160d007388 */ /* 0x0005e80000000800 */
[----:B---3--:R2:W-:Y:S02]  /*7760*/  STS [R13], R20 ;  /* 0x000000140d007388 */ /* 0x0085e40000000800 */
.L_x_977:
[----:B------:R-:W-:Y:S05]  /*7770*/  BSYNC B2 ;  /* 0x0000000000027941 */ /* 0x000fea0003800000 */
.L_x_976:
[----:B------:R-:W-:Y:S01]  /*7780*/  VIADD R15, R15, 0x400 ;  /* 0x000004000f0f7836 */ /* 0x000fe20000000000 */
[----:B------:R-:W-:Y:S06]  /*7790*/  @P2 BRA `(.L_x_978) ;  /* 0xfffffff800f82947 */ /* 0x000fec000383ffff */
.L_x_973:
[----:B------:R-:W-:Y:S05]  /*77a0*/  BSYNC B1 ;  /* 0x0000000000017941 */ /* 0x000fea0003800000 */
.L_x_972:
[----:B------:R-:W-:-:S13]  /*77b0*/  ISETP.GE.U32.AND P1, PT, R23, 0xc00, PT ;  /* 0x00000c001700780c */ /* 0x000fda0003f26070 */
[----:B------:R-:W-:Y:S05]  /*77c0*/  @!P1 BRA `(.L_x_971) ;  /* 0x0000002400ac9947 */ /* 0x000fea0003800000 */
[----:B-12---:R-:W1:Y:S01]  /*77d0*/  S2R R13, SR_CgaCtaId ;  /* 0x00000000000d7919 */ /* 0x006e620000008800 */
[----:B0-----:R-:W-:Y:S01]  /*77e0*/  MOV R0, 0x400 ;  /* 0x0000040000007802 */ /* 0x001fe20000000f00 */
[----:B------:R-:W-:Y:S01]  /*77f0*/  BSSY B1, `(.L_x_979) ;  /* 0x00000e4000017945 */ /* 0x000fe20003800000 */
[----:B------:R-:W-:Y:S02]  /*7800*/  IMAD.SHL.U32 R14, R24, 0x400, RZ ;  /* 0x00000400180e7824 */ /* 0x000fe400078e00ff */
[----:B-1----:R-:W-:-:S05]  /*7810*/  LEA R0, R13, R0, 0x18 ;  /* 0x000000000d007211 */ /* 0x002fca00078ec0ff */
[----:B------:R-:W0:Y:S02]  /*7820*/  LDS R12, [R0+0x90c4] ;  /* 0x0090c400000c7984 */ /* 0x000e240000000800 */
[----:B0-----:R-:W-:-:S13]  /*7830*/  ISETP.GT.AND P1, PT, R12, 0x800, PT ;  /* 0x000008000c00780c */ /* 0x001fda0003f24270 */
.L_x_996:
[----:B------:R-:W-:-:S05]  /*7840*/  IMAD R12, R15, UR9, RZ ;  /* 0x000000090f0c7c24 */ /* 0x000fca000f8e02ff */
[----:B0-----:R-:W-:-:S04]  /*7850*/  IADD3 R13, P2, R12, UR4, RZ ;  /* 0x000000040c0d7c10 */ /* 0x001fc8000ff5e0ff */
[----:B------:R-:W-:Y:S02]  /*7860*/  LEA.HI.X.SX32 R16, R12, UR5, 0x1, P2 ;  /* 0x000000050c107c11 */ /* 0x000fe400090f0eff */
[----:B------:R-:W-:-:S04]  /*7870*/  LEA R12, P2, R13, UR14, 0x2 ;  /* 0x0000000e0d0c7c11 */ /* 0x000fc8000f8410ff */
[----:B------:R-:W-:-:S05]  /*7880*/  LEA.HI.X R13, R13, UR15, R16, 0x2, P2 ;  /* 0x0000000f0d0d7c11 */ /* 0x000fca00090f1410 */
[----:B-1234-:R0:W2:Y:S01]  /*7890*/  LDG.E R19, desc[UR10][R12.64] ;  /* 0x0000000a0c137981 */ /* 0x01e0a2000c1e1900 */
[----:B------:R-:W-:-:S05]  /*78a0*/  IMAD.WIDE R22, R14, 0x4, R12 ;  /* 0x000000040e167825 */ /* 0x000fca00078e020c */
[----:B------:R-:W3:Y:S01]  /*78b0*/  LDG.E R18, desc[UR10][R22.64] ;  /* 0x0000000a16127981 */ /* 0x000ee2000c1e1900 */
[----:B------:R-:W-:-:S05]  /*78c0*/  IMAD.WIDE R24, R14, 0x4, R22 ;  /* 0x000000040e187825 */ /* 0x000fca00078e0216 */
[----:B------:R-:W4:Y:S01]  /*78d0*/  LDG.E R17, desc[UR10][R24.64] ;  /* 0x0000000a18117981 */ /* 0x000f22000c1e1900 */
[----:B------:R-:W-:-:S05]  /*78e0*/  IMAD.WIDE R20, R14, 0x4, R24 ;  /* 0x000000040e147825 */ /* 0x000fca00078e0218 */
[----:B------:R1:W5:Y:S01]  /*78f0*/  LDG.E R16, desc[UR10][R20.64] ;  /* 0x0000000a14107981 */ /* 0x000362000c1e1900 */
[----:B------:R-:W-:Y:S01]  /*7900*/  IADD3 R27, P3, R4, R15, RZ ;  /* 0x0000000f041b7210 */ /* 0x000fe20007f7e0ff */
[----:B------:R-:W-:Y:S03]  /*7910*/  BSSY B2, `(.L_x_980) ;  /* 0x000002d000027945 */ /* 0x000fe60003800000 */
[----:B------:R-:W-:Y:S02]  /*7920*/  LEA.HI.X.SX32 R28, R15, R7, 0x1, P3 ;  /* 0x000000070f1c7211 */ /* 0x000fe400018f0eff */
[----:B0-----:R-:W-:-:S04]  /*7930*/  LEA R12, P3, R27, UR18, 0x2 ;  /* 0x000000121b0c7c11 */ /* 0x001fc8000f8610ff */
[----:B------:R-:W-:Y:S02]  /*7940*/  LEA.HI.X R13, R27, UR19, R28, 0x2, P3 ;  /* 0x000000131b0d7c11 */ /* 0x000fe400098f141c */
[C---:B--2---:R-:W-:Y:S02]  /*7950*/  ISETP.GE.AND P2, PT, R19.reuse, RZ, PT ;  /* 0x000000ff1300720c */ /* 0x044fe40003f46270 */
[----:B------:R-:W-:-:S04]  /*7960*/  LOP3.LUT R26, R19, 0x7fe00000, RZ, 0xc, !PT ;  /* 0x7fe00000131a7812 */ /* 0x000fc800078e0cff */
[----:B------:R-:W-:Y:S02]  /*7970*/  SEL R26, R19, R26, !P2 ;  /* 0x0000001a131a7207 */ /* 0x000fe40005000000 */
[C---:B---3--:R-:W-:Y:S02]  /*7980*/  ISETP.GE.AND P2, PT, R18.reuse, RZ, PT ;  /* 0x000000ff1200720c */ /* 0x048fe40003f46270 */
[----:B------:R-:W-:Y:S02]  /*7990*/  SHF.R.U32.HI R26, RZ, 0x15, R26 ;  /* 0x00000015ff1a7819 */ /* 0x000fe4000001161a */
[----:B------:R-:W-:Y:S02]  /*79a0*/  LOP3.LUT R23, R18, 0x7fe00000, RZ, 0xc, !PT ;  /* 0x7fe0000012177812 */ /* 0x000fe400078e0cff */
[----:B------:R-:W-:Y:S02]  /*79b0*/  ISETP.GE.U32.AND P3, PT, R26, R11, PT ;  /* 0x0000000b1a00720c */ /* 0x000fe40003f66070 */
[----:B------:R-:W-:-:S02]  /*79c0*/  SEL R23, R18, R23, !P2 ;  /* 0x0000001712177207 */ /* 0x000fc40005000000 */
[C---:B----4-:R-:W-:Y:S02]  /*79d0*/  ISETP.GE.AND P4, PT, R17.reuse, RZ, PT ;  /* 0x000000ff1100720c */ /* 0x050fe40003f86270 */
[C---:B-1----:R-:W-:Y:S02]  /*79e0*/  LOP3.LUT R20, R17.reuse, 0x7fe00000, RZ, 0xc, !PT ;  /* 0x7fe0000011147812 */ /* 0x042fe400078e0cff */
[C---:B-----5:R-:W-:Y:S02]  /*79f0*/  ISETP.GE.AND P6, PT, R16.reuse, RZ, PT ;  /* 0x000000ff1000720c */ /* 0x060fe40003fc6270 */
[----:B------:R-:W-:Y:S02]  /*7a00*/  LOP3.LUT R21, R16, 0x7fe00000, RZ, 0xc, !PT ;  /* 0x7fe0000010157812 */ /* 0x000fe400078e0cff */
[----:B------:R-:W-:Y:S02]  /*7a10*/  SHF.R.U32.HI R22, RZ, 0x15, R23 ;  /* 0x00000015ff167819 */ /* 0x000fe40000011617 */
[----:B------:R-:W-:-:S02]  /*7a20*/  SEL R20, R17, R20, !P4 ;  /* 0x0000001411147207 */ /* 0x000fc40006000000 */
[----:B------:R-:W-:Y:S02]  /*7a30*/  SEL R21, R16, R21, !P6 ;  /* 0x0000001510157207 */ /* 0x000fe40007000000 */
[CC--:B------:R-:W-:Y:S02]  /*7a40*/  ISETP.GE.U32.AND P4, PT, R22.reuse, R11.reuse, PT ;  /* 0x0000000b1600720c */ /* 0x0c0fe40003f86070 */
[-C--:B------:R-:W-:Y:S02]  /*7a50*/  ISETP.NE.OR P5, PT, R22, R11.reuse, P1 ;  /* 0x0000000b1600720c */ /* 0x080fe40000fa5670 */
[----:B------:R-:W-:Y:S02]  /*7a60*/  ISETP.NE.OR P2, PT, R26, R11, P1 ;  /* 0x0000000b1a00720c */ /* 0x000fe40000f45670 */
[----:B------:R-:W-:Y:S02]  /*7a70*/  SHF.R.U32.HI R20, RZ, 0x15, R20 ;  /* 0x00000015ff147819 */ /* 0x000fe40000011614 */
[----:B------:R-:W-:Y:S01]  /*7a80*/  SHF.R.U32.HI R22, RZ, 0x15, R21 ;  /* 0x00000015ff167819 */ /* 0x000fe20000011615 */
[----:B------:R-:W-:Y:S08]  /*7a90*/  @P3 BRA `(.L_x_981) ;  /* 0x0000000000503947 */ /* 0x000ff00003800000 */
        /* <DEDUP_REMOVED lines=20> */
.L_x_981:
[----:B------:R-:W-:Y:S05]  /*7be0*/  BSYNC B2 ;  /* 0x0000000000027941 */ /* 0x000fea0003800000 */
.L_x_980:
        /* <DEDUP_REMOVED lines=13> */
[----:B---3--:R-:W-:-:S04]  /*7cc0*/  LOP3.LUT R27, R27, UR8, RZ, 0xc0, !PT ;  /* 0x000000081b1b7c12 */ /* 0x008fc8000f8ec0ff */
[----:B------:R-:W0:Y:S07]  /*7cd0*/  POPC R24, R27 ;  /* 0x0000001b00187309 */ /* 0x000e2e0000000000 */
[----:B----4-:R-:W1:Y:S04]  /*7ce0*/  @P2 ATOMS.ADD R26, [UR6], R23 ;  /* 0x00000017ff1a298c */ /* 0x010e680008000006 */
[----:B-1----:R-:W0:Y:S02]  /*7cf0*/  SHFL.IDX PT, R21, R26, R25, 0x1f ;  /* 0x00001f191a157589 */ /* 0x002e2400000e0000 */
[----:B0-----:R-:W-:-:S04]  /*7d00*/  IMAD.IADD R21, R21, 0x1, R24 ;  /* 0x0000000115157824 */ /* 0x001fc800078e0218 */
[----:B------:R-:W-:-:S05]  /*7d10*/  IMAD R24, R21, 0x4, R0 ;  /* 0x0000000415187824 */ /* 0x000fca00078e0200 */
[----:B------:R1:W-:Y:S04]  /*7d20*/  STS [R24+0x2000], R19 ;  /* 0x0020001318007388 */ /* 0x0003e80000000800 */
[----:B--2---:R1:W-:Y:S02]  /*7d30*/  STS [R24], R29 ;  /* 0x0000001d18007388 */ /* 0x0043e40000000800 */
.L_x_983:
[----:B------:R-:W-:Y:S05]  /*7d40*/  BSYNC B2 ;  /* 0x0000000000027941 */ /* 0x000fea0003800000 */
.L_x_982:
[----:B------:R-:W-:Y:S04]  /*7d50*/  BSSY B2, `(.L_x_984) ;  /* 0x0000016000027945 */ /* 0x000fe80003800000 */
[----:B------:R-:W-:Y:S05]  /*7d60*/  @P4 BRA `(.L_x_985) ;  /* 0x0000000000504947 */ /* 0x000fea0003800000 */
[----:B------:R-:W2:Y:S01]  /*7d70*/  LDG.E R21, desc[UR10][R12.64+0x1000] ;  /* 0x0010000a0c157981 */ /* 0x000ea2000c1e1900 */
[----:B------:R-:W3:Y:S01]  /*7d80*/  S2UR UR8, SR_CgaCtaId ;  /* 0x00000000000879c3 */ /* 0x000ee20000008800 */
[----:B------:R-:W-:Y:S01]  /*7d90*/  VOTEU.ANY UR21, UPT, PT ;  /* 0x0000000000157886 */ /* 0x000fe200038e0100 */
[----:B------:R-:W-:Y:S01]  /*7da0*/  UMOV UR6, 0x400 ;  /* 0x0000040000067882 */ /* 0x000fe20000000000 */
[----:B01----:R-:W0:Y:S01]  /*7db0*/  S2R R24, SR_LANEID ;  /* 0x0000000000187919 */ /* 0x003e220000000000 */
[----:B------:R-:W0:Y:S01]  /*7dc0*/  FLO.U32 R25, UR21 ;  /* 0x0000001500197d00 */ /* 0x000e2200080e0000 */
[----:B------:R-:W-:Y:S01]  /*7dd0*/  UIADD3 UR7, UR6, 0x90c8, URZ ;  /* 0x000090c806077890 */ /* 0x000fe2000fffe03f */
[----:B------:R-:W1:Y:S01]  /*7de0*/  S2R R27, SR_LTMASK ;  /* 0x00000000001b7919 */ /* 0x000e620000003900 */
[----:B------:R-:W-:-:S05]  /*7df0*/  UIADD3 UR6, UR6, 0x90d0, URZ ;  /* 0x000090d006067890 */ /* 0x000fca000fffe03f */
[----:B------:R-:W4:Y:S01]  /*7e00*/  POPC R23, UR21 ;  /* 0x0000001500177d09 */ /* 0x000f220008000000 */
[----:B---3--:R-:W-:Y:S02]  /*7e10*/  ULEA UR7, UR8, UR7, 0x18 ;  /* 0x0000000708077291 */ /* 0x008fe4000f8ec03f */
[----:B------:R-:W-:Y:S01]  /*7e20*/  ULEA UR6, UR8, UR6, 0x18 ;  /* 0x0000000608067291 */ /* 0x000fe2000f8ec03f */
[----:B0-----:R-:W-:Y:S02]  /*7e30*/  ISETP.EQ.U32.AND P2, PT, R25, R24, PT ;  /* 0x000000181900720c */ /* 0x001fe40003f42070 */
[----:B-1----:R-:W-:-:S04]  /*7e40*/  LOP3.LUT R27, R27, UR21, RZ, 0xc0, !PT ;  /* 0x000000151b1b7c12 */ /* 0x002fc8000f8ec0ff */
[----:B------:R-:W0:Y:S07]  /*7e50*/  POPC R24, R27 ;  /* 0x0000001b00187309 */ /* 0x000e2e0000000000 */
[----:B----4-:R-:W1:Y:S04]  /*7e60*/  @P2 ATOMS.ADD R26, [UR7], R23 ;  /* 0x00000017ff1a298c */ /* 0x010e680008000007 */
[----:B-1----:R-:W0:Y:S02]  /*7e70*/  SHFL.IDX PT, R19, R26, R25, 0x1f ;  /* 0x00001f191a137589 */ /* 0x002e2400000e0000 */
[----:B0-----:R-:W-:-:S05]  /*7e80*/  IMAD.IADD R19, R19, 0x1, R24 ;  /* 0x0000000113137824 */ /* 0x001fca00078e0218 */
[----:B------:R-:W-:-:S05]  /*7e90*/  LEA R24, R19, UR6, 0x2 ;  /* 0x0000000613187c11 */ /* 0x000fca000f8e10ff */
[----:B--2---:R2:W-:Y:S02]  /*7ea0*/  STS [R24], R21 ;  /* 0x0000001518007388 */ /* 0x0045e40000000800 */
.L_x_985:
[----:B------:R-:W-:Y:S05]  /*7eb0*/  BSYNC B2 ;  /* 0x0000000000027941 */ /* 0x000fea0003800000 */
.L_x_984:
[----:B------:R-:W-:Y:S04]  /*7ec0*/  BSSY B2, `(.L_x_986) ;  /* 0x0000015000027945 */ /* 0x000fe80003800000 */
[----:B------:R-:W-:Y:S05]  /*7ed0*/  @P5 BRA `(.L_x_987) ;  /* 0x00000000004c5947 */ /* 0x000fea0003800000 */
[----:B------:R-:W3:Y:S01]  /*7ee0*/  LDG.E R28, desc[UR10][R12.64+0x1000] ;  /* 0x0010000a0c1c7981 */ /* 0x000ee2000c1e1900 */
[----:B------:R-:W4:Y:S01]  /*7ef0*/  S2UR UR7, SR_CgaCtaId ;  /* 0x00000000000779c3 */ /* 0x000f220000008800 */
[----:B------:R-:W-:Y:S01]  /*7f00*/  VOTEU.ANY UR8, UPT, PT ;  /* 0x0000000000087886 */ /* 0x000fe200038e0100 */
[----:B------:R-:W-:Y:S01]  /*7f10*/  UMOV UR6, 0x400 ;  /* 0x0000040000067882 */ /* 0x000fe20000000000 */
[----:B012---:R-:W0:Y:S01]  /*7f20*/  S2R R24, SR_LANEID ;  /* 0x0000000000187919 */ /* 0x007e220000000000 */
[----:B------:R-:W0:Y:S01]  /*7f30*/  FLO.U32 R23, UR8 ;  /* 0x0000000800177d00 */ /* 0x000e2200080e0000 */
[----:B------:R-:W-:Y:S01]  /*7f40*/  UIADD3 UR6, UR6, 0x90c0, URZ ;  /* 0x000090c006067890 */ /* 0x000fe2000fffe03f */
[----:B------:R-:W1:Y:S06]  /*7f50*/  S2R R25, SR_LTMASK ;  /* 0x0000000000197919 */ /* 0x000e6c0000003900 */
[----:B------:R-:W2:Y:S01]  /*7f60*/  POPC R21, UR8 ;  /* 0x0000000800157d09 */ /* 0x000ea20008000000 */
[----:B----4-:R-:W-:Y:S01]  /*7f70*/  ULEA UR6, UR7, UR6, 0x18 ;  /* 0x0000000607067291 */ /* 0x010fe2000f8ec03f */
[----:B0-----:R-:W-:-:S02]  /*7f80*/  ISETP.EQ.U32.AND P2, PT, R23, R24, PT ;  /* 0x000000181700720c */ /* 0x001fc40003f42070 */
[----:B-1----:R-:W-:-:S04]  /*7f90*/  LOP3.LUT R25, R25, UR8, RZ, 0xc0, !PT ;  /* 0x0000000819197c12 */ /* 0x002fc8000f8ec0ff */
[----:B------:R-:W0:Y:S07]  /*7fa0*/  POPC R26, R25 ;  /* 0x00000019001a7309 */ /* 0x000e2e0000000000 */
[----:B--2---:R-:W1:Y:S04]  /*7fb0*/  @P2 ATOMS.ADD R24, [UR6], R21 ;  /* 0x00000015ff18298c */ /* 0x004e680008000006 */
[----:B-1----:R-:W0:Y:S02]  /*7fc0*/  SHFL.IDX PT, R19, R24, R23, 0x1f ;  /* 0x00001f1718137589 */ /* 0x002e2400000e0000 */
[----:B0-----:R-:W-:-:S04]  /*7fd0*/  IMAD.IADD R19, R19, 0x1, R26 ;  /* 0x0000000113137824 */ /* 0x001fc800078e021a */
[----:B------:R-:W-:-:S05]  /*7fe0*/  IMAD R19, R19, 0x4, R0 ;  /* 0x0000000413137824 */ /* 0x000fca00078e0200 */
[----:B------:R4:W-:Y:S04]  /*7ff0*/  STS [R19+0x2000], R18 ;  /* 0x0020001213007388 */ /* 0x0009e80000000800 */
[----:B---3--:R4:W-:Y:S02]  /*8000*/  STS [R19], R28 ;  /* 0x0000001c13007388 */ /* 0x0089e40000000800 */
.L_x_987:
[----:B------:R-:W-:Y:S05]  /*8010*/  BSYNC B2 ;  /* 0x0000000000027941 */ /* 0x000fea0003800000 */
.L_x_986:
[CC--:B------:R-:W-:Y:S01]  /*8020*/  ISETP.GE.U32.AND P6, PT, R20.reuse, R11.reuse, PT ;  /* 0x0000000b1400720c */ /* 0x0c0fe20003fc6070 */
[----:B------:R-:W-:Y:S01]  /*8030*/  VIADD R15, R15, 0x1000 ;  /* 0x000010000f0f7836 */ /* 0x000fe20000000000 */
[----:B------:R-:W-:Y:S01]  /*8040*/  BSSY B2, `(.L_x_988) ;  /* 0x000001a000027945 */ /* 0x000fe20003800000 */
[-C--:B------:R-:W-:Y:S02]  /*8050*/  ISETP.NE.OR P2, PT, R20, R11.reuse, P1 ;  /* 0x0000000b1400720c */ /* 0x080fe40000f45670 */
[CC--:B------:R-:W-:Y:S02]  /*8060*/  ISETP.GE.U32.AND P3, PT, R22.reuse, R11.reuse, PT ;  /* 0x0000000b1600720c */ /* 0x0c0fe40003f66070 */
[----:B------:R-:W-:Y:S02]  /*8070*/  ISETP.NE.OR P4, PT, R22, R11, P1 ;  /* 0x0000000b1600720c */ /* 0x000fe40000f85670 */
[----:B------:R-:W-:-:S04]  /*8080*/  ISETP.GE.AND P5, PT, R15, R6, PT ;  /* 0x000000060f00720c */ /* 0x000fc80003fa6270 */
[----:B------:R-:W-:Y:S09]  /*8090*/  @P6 BRA `(.L_x_989) ;  /* 0x0000000000506947 */ /* 0x000ff20003800000 */
[----:B-1--4-:R-:W3:Y:S01]  /*80a0*/  LDG.E R19, desc[UR10][R12.64+0x2000] ;  /* 0x0020000a0c137981 */ /* 0x012ee2000c1e1900 */
[----:B------:R-:W1:Y:S01]  /*80b0*/  S2UR UR8, SR_CgaCtaId ;  /* 0x00000000000879c3 */ /* 0x000e620000008800 */
[----:B------:R-:W-:Y:S01]  /*80c0*/  VOTEU.ANY UR21, UPT, PT ;  /* 0x0000000000157886 */ /* 0x000fe200038e0100 */
[----:B------:R-:W-:Y:S01]  /*80d0*/  UMOV UR6, 0x400 ;  /* 0x0000040000067882 */ /* 0x000fe20000000000 */
[----:B------:R-:W4:Y:S01]  /*80e0*/  S2R R18, SR_LANEID ;  /* 0x0000000000127919 */ /* 0x000f220000000000 */
[----:B--2---:R-:W4:Y:S01]  /*80f0*/  FLO.U32 R21, UR21 ;  /* 0x0000001500157d00 */ /* 0x004f2200080e0000 */
[----:B------:R-:W-:Y:S01]  /*8100*/  UIADD3 UR7, UR6, 0x90c8, URZ ;  /* 0x000090c806077890 */ /* 0x000fe2000fffe03f */
[----:B------:R-:W2:Y:S01]  /*8110*/  S2R R22, SR_LTMASK ;  /* 0x0000000000167919 */ /* 0x000ea20000003900 */
[----:B------:R-:W-:-:S05]  /*8120*/  UIADD3 UR6, UR6, 0x90d0, URZ ;  /* 0x000090d006067890 */ /* 0x000fca000fffe03f */
[----:B------:R-:W5:Y:S01]  /*8130*/  POPC R20, UR21 ;  /* 0x0000001500147d09 */ /* 0x000f620008000000 */
[----:B-1----:R-:W-:Y:S02]  /*8140*/  ULEA UR7, UR8, UR7, 0x18 ;  /* 0x0000000708077291 */ /* 0x002fe4000f8ec03f */
[----:B------:R-:W-:Y:S01]  /*8150*/  ULEA UR6, UR8, UR6, 0x18 ;  /* 0x0000000608067291 */ /* 0x000fe2000f8ec03f */
[----:B----4-:R-:W-:Y:S02]  /*8160*/  ISETP.EQ.U32.AND P6, PT, R21, R18, PT ;  /* 0x000000121500720c */ /* 0x010fe40003fc2070 */
[----:B--2---:R-:W-:-:S04]  /*8170*/  LOP3.LUT R22, R22, UR21, RZ, 0xc0, !PT ;  /* 0x0000001516167c12 */ /* 0x004fc8000f8ec0ff */
[----:B0-----:R-:W0:Y:S07]  /*8180*/  POPC R23, R22 ;  /* 0x0000001600177309 */ /* 0x001e2e0000000000 */
[----:B-----5:R-:W1:Y:S04]  /*8190*/  @P6 ATOMS.ADD R20, [UR7], R20 ;  /* 0x00000014ff14698c */ /* 0x020e680008000007 */
[----:B-1----:R-:W0:Y:S02]  /*81a0*/  SHFL.IDX PT, R18, R20, R21, 0x1f ;  /* 0x00001f1514127589 */ /* 0x002e2400000e0000 */
[----:B0-----:R-:W-:-:S05]  /*81b0*/  IMAD.IADD R18, R18, 0x1, R23 ;  /* 0x0000000112127824 */ /* 0x001fca00078e0217 */
[----:B------:R-:W-:-:S05]  /*81c0*/  LEA R18, R18, UR6, 0x2 ;  /* 0x0000000612127c11 */ /* 0x000fca000f8e10ff */
[----:B---3--:R3:W-:Y:S02]  /*81d0*/  STS [R18], R19 ;  /* 0x0000001312007388 */ /* 0x0087e40000000800 */
.L_x_989:
[----:B------:R-:W-:Y:S05]  /*81e0*/  BSYNC B2 ;  /* 0x0000000000027941 */ /* 0x000fea0003800000 */
.L_x_988:
[----:B------:R-:W-:Y:S04]  /*81f0*/  BSSY B2, `(.L_x_990) ;  /* 0x0000015000027945 */ /* 0x000fe80003800000 */
[----:B------:R-:W-:Y:S05]  /*8200*/  @P2 BRA `(.L_x_991) ;  /* 0x00000000004c2947 */ /* 0x000fea0003800000 */
[----:B0-----:R-:W5:Y:S01]  /*8210*/  LDG.E R23, desc[UR10][R12.64+0x2000] ;  /* 0x0020000a0c177981 */ /* 0x001f62000c1e1900 */
[----:B------:R-:W0:Y:S01]  /*8220*/  S2UR UR7, SR_CgaCtaId ;  /* 0x00000000000779c3 */ /* 0x000e220000008800 */
[----:B------:R-:W-:Y:S01]  /*8230*/  VOTEU.ANY UR8, UPT, PT ;  /* 0x0000000000087886 */ /* 0x000fe200038e0100 */
[----:B------:R-:W-:Y:S01]  /*8240*/  UMOV UR6, 0x400 ;  /* 0x0000040000067882 */ /* 0x000fe20000000000 */
[----:B---34-:R-:W3:Y:S01]  /*8250*/  S2R R18, SR_LANEID ;  /* 0x0000000000127919 */ /* 0x018ee20000000000 */
[----:B--2---:R-:W3:Y:S01]  /*8260*/  FLO.U32 R21, UR8 ;  /* 0x0000000800157d00 */ /* 0x004ee200080e0000 */
[----:B------:R-:W-:Y:S01]  /*8270*/  UIADD3 UR6, UR6, 0x90c0, URZ ;  /* 0x000090c006067890 */ /* 0x000fe2000fffe03f */
[----:B------:R-:W2:Y:S06]  /*8280*/  S2R R22, SR_LTMASK ;  /* 0x0000000000167919 */ /* 0x000eac0000003900 */
[----:B------:R-:W4:Y:S01]  /*8290*/  POPC R20, UR8 ;  /* 0x0000000800147d09 */ /* 0x000f220008000000 */
[----:B0-----:R-:W-:Y:S01]  /*82a0*/  ULEA UR6, UR7, UR6, 0x18 ;  /* 0x0000000607067291 */ /* 0x001fe2000f8ec03f */
[----:B---3--:R-:W-:-:S02]  /*82b0*/  ISETP.EQ.U32.AND P2, PT, R21, R18, PT ;  /* 0x000000121500720c */ /* 0x008fc40003f42070 */
[----:B--2---:R-:W-:-:S06]  /*82c0*/  LOP3.LUT R22, R22, UR8, RZ, 0xc0, !PT ;  /* 0x0000000816167c12 */ /* 0x004fcc000f8ec0ff */
[----:B------:R-:W0:Y:S05]  /*82d0*/  POPC R22, R22 ;  /* 0x0000001600167309 */ /* 0x000e2a0000000000 */
[----:B----4-:R-:W1:Y:S04]  /*82e0*/  @P2 ATOMS.ADD R20, [UR6], R20 ;  /* 0x00000014ff14298c */ /* 0x010e680008000006 */
[----:B-1----:R-:W0:Y:S02]  /*82f0*/  SHFL.IDX PT, R19, R20, R21, 0x1f ;  /* 0x00001f1514137589 */ /* 0x002e2400000e0000 */
[----:B0-----:R-:W-:-:S04]  /*8300*/  IMAD.IADD R19, R19, 0x1, R22 ;  /* 0x0000000113137824 */ /* 0x001fc800078e0216 */
[----:B------:R-:W-:-:S05]  /*8310*/  IMAD R18, R19, 0x4, R0 ;  /* 0x0000000413127824 */ /* 0x000fca00078e0200 */
[----:B------:R0:W-:Y:S04]  /*8320*/  STS [R18+0x2000], R17 ;  /* 0x0020001112007388 */ /* 0x0001e80000000800 */
[----:B-----5:R0:W-:Y:S02]  /*8330*/  STS [R18], R23 ;  /* 0x0000001712007388 */ /* 0x0201e40000000800 */
.L_x_991:
[----:B------:R-:W-:Y:S05]  /*8340*/  BSYNC B2 ;  /* 0x0000000000027941 */ /* 0x000fea0003800000 */
.L_x_990:
[----:B------:R-:W-:Y:S04]  /*8350*/  BSSY B2, `(.L_x_992) ;  /* 0x0000016000027945 */ /* 0x000fe80003800000 */
[----:B------:R-:W-:Y:S05]  /*8360*/  @P3 BRA `(.L_x_993) ;  /* 0x0000000000503947 */ /* 0x000fea0003800000 */
[----:B0--34-:R-:W3:Y:S01]  /*8370*/  LDG.E R18, desc[UR10][R12.64+0x3000] ;  /* 0x0030000a0c127981 */ /* 0x019ee2000c1e1900 */
[----:B------:R-:W0:Y:S01]  /*8380*/  S2UR UR8, SR_CgaCtaId ;  /* 0x00000000000879c3 */ /* 0x000e220000008800 */
[----:B------:R-:W-:Y:S01]  /*8390*/  VOTEU.ANY UR21, UPT, PT ;  /* 0x0000000000157886 */ /* 0x000fe200038e0100 */
[----:B------:R-:W-:Y:S01]  /*83a0*/  UMOV UR6, 0x400 ;  /* 0x0000040000067882 */ /* 0x000fe20000000000 */
[----:B------:R-:W4:Y:S01]  /*83b0*/  S2R R17, SR_LANEID ;  /* 0x0000000000117919 */ /* 0x000f220000000000 */
[----:B------:R-:W4:Y:S01]  /*83c0*/  FLO.U32 R20, UR21 ;  /* 0x0000001500147d00 */ /* 0x000f2200080e0000 */
[----:B------:R-:W-:Y:S01]  /*83d0*/  UIADD3 UR7, UR6, 0x90c8, URZ ;  /* 0x000090c806077890 */ /* 0x000fe2000fffe03f */
[----:B--2---:R-:W2:Y:S01]  /*83e0*/  S2R R21, SR_LTMASK ;  /* 0x0000000000157919 */ /* 0x004ea20000003900 */
[----:B------:R-:W-:-:S05]  /*83f0*/  UIADD3 UR6, UR6, 0x90d0, URZ ;  /* 0x000090d006067890 */ /* 0x000fca000fffe03f */
[----:B-1----:R-:W1:Y:S01]  /*8400*/  POPC R19, UR21 ;  /* 0x0000001500137d09 */ /* 0x002e620008000000 */
[----:B0-----:R-:W-:Y:S02]  /*8410*/  ULEA UR7, UR8, UR7, 0x18 ;  /* 0x0000000708077291 */ /* 0x001fe4000f8ec03f */
[----:B------:R-:W-:Y:S01]  /*8420*/  ULEA UR6, UR8, UR6, 0x18 ;  /* 0x0000000608067291 */ /* 0x000fe2000f8ec03f */
[----:B----4-:R-:W-:Y:S02]  /*8430*/  ISETP.EQ.U32.AND P2, PT, R20, R17, PT ;  /* 0x000000111400720c */ /* 0x010fe40003f42070 */
[----:B--2---:R-:W-:-:S04]  /*8440*/  LOP3.LUT R21, R21, UR21, RZ, 0xc0, !PT ;  /* 0x0000001515157c12 */ /* 0x004fc8000f8ec0ff */
[----:B------:R-:W0:Y:S07]  /*8450*/  POPC R22, R21 ;  /* 0x0000001500167309 */ /* 0x000e2e0000000000 */
[----:B-1----:R-:W1:Y:S04]  /*8460*/  @P2 ATOMS.ADD R19, [UR7], R19 ;  /* 0x00000013ff13298c */ /* 0x002e680008000007 */
[----:B-1----:R-:W0:Y:S02]  /*8470*/  SHFL.IDX PT, R17, R19, R20, 0x1f ;  /* 0x00001f1413117589 */ /* 0x002e2400000e0000 */
[----:B0-----:R-:W-:-:S05]  /*8480*/  IMAD.IADD R17, R17, 0x1, R22 ;  /* 0x0000000111117824 */ /* 0x001fca00078e0216 */
[----:B------:R-:W-:-:S05]  /*8490*/  LEA R17, R17, UR6, 0x2 ;  /* 0x0000000611117c11 */ /* 0x000fca000f8e10ff */
[----:B---3--:R0:W-:Y:S02]  /*84a0*/  STS [R17], R18 ;  /* 0x0000001211007388 */ /* 0x0081e40000000800 */
.L_x_993:
[----:B------:R-:W-:Y:S05]  /*84b0*/  BSYNC B2 ;  /* 0x0000000000027941 */ /* 0x000fea0003800000 */
.L_x_992:
[----:B------:R-:W-:Y:S04]  /*84c0*/  BSSY B2, `(.L_x_994) ;  /* 0x0000015000027945 */ /* 0x000fe80003800000 */
[----:B------:R-:W-:Y:S05]  /*84d0*/  @P4 BRA `(.L_x_995) ;  /* 0x00000000004c4947 */ /* 0x000fea0003800000 */
[----:B------:R5:W2:Y:S01]  /*84e0*/  LDG.E R20, desc[UR10][R12.64+0x3000] ;  /* 0x0030000a0c147981 */ /* 0x000aa2000c1e1900 */
[----:B------:R-:W5:Y:S01]  /*84f0*/  S2UR UR7, SR_CgaCtaId ;  /* 0x00000000000779c3 */ /* 0x000f620000008800 */
[----:B------:R-:W-:Y:S01]  /*8500*/  VOTEU.ANY UR8, UPT, PT ;  /* 0x0000000000087886 */ /* 0x000fe200038e0100 */
[----:B------:R-:W-:Y:S01]  /*8510*/  UMOV UR6, 0x400 ;  /* 0x0000040000067882 */ /* 0x000fe20000000000 */
[----:B-1-34-:R-:W1:Y:S01]  /*8520*/  S2R R19, SR_LANEID ;  /* 0x0000000000137919 */ /* 0x01ae620000000000 */
[----:B0-----:R-:W1:Y:S01]  /*8530*/  FLO.U32 R18, UR8 ;  /* 0x0000000800127d00 */ /* 0x001e6200080e0000 */
[----:B------:R-:W-:-:S07]  /*8540*/  UIADD3 UR6, UR6, 0x90c0, URZ ;  /* 0x000090c006067890 */ /* 0x000fce000fffe03f */
[----:B------:R-:W0:Y:S01]  /*8550*/  POPC R17, UR8 ;  /* 0x0000000800117d09 */ /* 0x000e220008000000 */
[----:B-----5:R-:W-:Y:S01]  /*8560*/  ULEA UR6, UR7, UR6, 0x18 ;  /* 0x0000000607067291 */ /* 0x020fe2000f8ec03f */
        /* <DEDUP_REMOVED lines=10> */
.L_x_995:
[----:B------:R-:W-:Y:S05]  /*8610*/  BSYNC B2 ;  /* 0x0000000000027941 */ /* 0x000fea0003800000 */
.L_x_994:
[----:B------:R-:W-:Y:S05]  /*8620*/  @!P5 BRA `(.L_x_996) ;  /* 0xfffffff00084d947 */ /* 0x000fea000383ffff */
[----:B------:R-:W-:Y:S05]  /*8630*/  BSYNC B1 ;  /* 0x0000000000017941 */ /* 0x000fea0003800000 */
.L_x_979:
[----:B------:R-:W-:Y:S05]  /*8640*/  BRA `(.L_x_971) ;  /* 0x00000018000c7947 */ /* 0x000fea0003800000 */
.L_x_970:
        /* <DEDUP_REMOVED lines=10> */
[----:B-1----:R-:W-:-:S04]  /*86f0*/  VIMNMX R20, R6, UR6, PT ;  /* 0x0000000606147c48 */ /* 0x002fc8000bfe0100 */
[--C-:B------:R-:W-:Y:S01]  /*8700*/  SHF.R.S32.HI R32, RZ, 0x1f, R20.reuse ;  /* 0x0000001fff207819 */ /* 0x100fe20000011414 */
[----:B------:R-:W-:-:S05]  /*8710*/  IMAD.IADD R12, R6, 0x1, -R20 ;  /* 0x00000001060c7824 */ /* 0x000fca00078e0a14 */
[----:B------:R-:W-:-:S04]  /*8720*/  SHF.R.S32.HI R13, RZ, 0x1f, R12 ;  /* 0x0000001fff0d7819 */ /* 0x000fc8000001140c */
[----:B------:R-:W-:-:S04]  /*8730*/  LEA.HI R13, R13, R12, RZ, 0x2 ;  /* 0x0000000c0d0d7211 */ /* 0x000fc800078f10ff */
[----:B------:R-:W-:-:S04]  /*8740*/  SHF.R.S32.HI R22, RZ, 0x2, R13 ;  /* 0x00000002ff167819 */ /* 0x000fc8000001140d */
[----:B------:R-:W-:-:S13]  /*8750*/  ISETP.GT.AND P1, PT, R22, R9, PT ;  /* 0x000000091600720c */ /* 0x000fda0003f24270 */
[----:B------:R-:W-:Y:S05]  /*8760*/  @!P1 BRA `(.L_x_998) ;  /* 0x0000000c008c9947 */ /* 0x000fea0003800000 */
[----:B------:R-:W1:Y:S01]  /*8770*/  LDS R12, [R0+0x90c4] ;  /* 0x0090c400000c7984 */ /* 0x000e620000000800 */
[C---:B------:R-:W-:Y:S01]  /*8780*/  IADD3 R23, P1, R20.reuse, UR4, RZ ;  /* 0x0000000414177c10 */ /* 0x040fe2000ff3e0ff */
[----:B------:R-:W-:Y:S01]  /*8790*/  ULDC.64 UR6, c[0x0][0x250] ;  /* 0x0000940000067ab9 */ /* 0x000fe20000000a00 */
[----:B------:R-:W-:Y:S02]  /*87a0*/  VIADD R24, R20, 0x1 ;  /* 0x0000000114187836 */ /* 0x000fe40000000000 */
[----:B------:R-:W-:Y:S01]  /*87b0*/  LEA R21, P2, R23, UR9, 0x2 ;  /* 0x0000000917157c11 */ /* 0x000fe2000f8410ff */
[--C-:B------:R-:W-:Y:S02]  /*87c0*/  IMAD.MOV.U32 R19, RZ, RZ, R9.reuse ;  /* 0x000000ffff137224 */ /* 0x100fe400078e0009 */
[----:B------:R-:W-:Y:S01]  /*87d0*/  IMAD.MOV.U32 R26, RZ, RZ, R9 ;  /* 0x000000ffff1a7224 */ /* 0x000fe200078e0009 */
[----:B-1----:R-:W-:Y:S02]  /*87e0*/  ISETP.GT.AND P5, PT, R12, 0x800, PT ;  /* 0x000008000c00780c */ /* 0x002fe40003fa4270 */
[----:B------:R-:W-:-:S02]  /*87f0*/  IADD3.X R12, R32, UR5, RZ, P1, !PT ;  /* 0x00000005200c7c10 */ /* 0x000fc40008ffe4ff */
[C---:B------:R-:W-:Y:S01]  /*8800*/  LEA R16, P1, R4.reuse, UR6, 0x2 ;  /* 0x0000000604107c11 */ /* 0x040fe2000f8210ff */
[----:B------:R-:W-:Y:S02]  /*8810*/  ULDC UR6, c[0x0][0x214] ;  /* 0x0000850000067ab9 */ /* 0x000fe40000000800 */
[----:B------:R-:W-:Y:S02]  /*8820*/  LEA.HI.X R23, R23, UR6, R12, 0x2, P2 ;  /* 0x0000000617177c11 */ /* 0x000fe400090f140c */
[----:B------:R-:W-:-:S08]  /*8830*/  LEA.HI.X R17, R4, UR7, R7, 0x2, P1 ;  /* 0x0000000704117c11 */ /* 0x000fd000088f1407 */
.L_x_1015:
[----:B-1234-:R-:W-:-:S04]  /*8840*/  SHF.R.S64 R12, RZ, 0x1c, R26 ;  /* 0x0000001cff0c7819 */ /* 0x01efc8000000101a */
[----:B------:R-:W-:-:S04]  /*8850*/  IADD3 R12, P1, R12, R21, RZ ;  /* 0x000000150c0c7210 */ /* 0x000fc80007f3e0ff */
[----:B------:R-:W-:-:S06]  /*8860*/  LEA.HI.X.SX32 R13, R26, R23, 0x4, P1 ;  /* 0x000000171a0d7211 */ /* 0x000fcc00008f26ff */
[----:B------:R-:W3:Y:S01]  /*8870*/  LDG.E.128 R12, desc[UR10][R12.64] ;  /* 0x0000000a0c0c7981 */ /* 0x000ee2000c1e1d00 */
[----:B------:R-:W-:Y:S01]  /*8880*/  IMAD R19, R19, 0x4, R24 ;  /* 0x0000000413137824 */ /* 0x000fe200078e0218 */
[----:B------:R-:W-:Y:S01]  /*8890*/  BSSY B2, `(.L_x_999) ;  /* 0x000002b000027945 */ /* 0x000fe20003800000 */
[C---:B---3--:R-:W-:Y:S02]  /*88a0*/  ISETP.GE.AND P1, PT, R12.reuse, RZ, PT ;  /* 0x000000ff0c00720c */ /* 0x048fe40003f26270 */
[C---:B------:R-:W-:Y:S02]  /*88b0*/  LOP3.LUT R25, R12.reuse, 0x7fe00000, RZ, 0xc, !PT ;  /* 0x7fe000000c197812 */ /* 0x040fe400078e0cff */
[C---:B------:R-:W-:Y:S02]  /*88c0*/  LOP3.LUT R18, R13.reuse, 0x7fe00000, RZ, 0xc, !PT ;  /* 0x7fe000000d127812 */ /* 0x040fe400078e0cff */
[----:B------:R-:W-:Y:S02]  /*88d0*/  SEL R25, R12, R25, !P1 ;  /* 0x000000190c197207 */ /* 0x000fe40004800000 */
[----:B------:R-:W-:-:S02]  /*88e0*/  ISETP.GE.AND P1, PT, R13, RZ, PT ;  /* 0x000000ff0d00720c */ /* 0x000fc40003f26270 */
[----:B------:R-:W-:Y:S02]  /*88f0*/  SHF.R.U32.HI R28, RZ, 0x15, R25 ;  /* 0x00000015ff1c7819 */ /* 0x000fe40000011619 */
[----:B------:R-:W-:Y:S02]  /*8900*/  SEL R18, R13, R18, !P1 ;  /* 0x000000120d127207 */ /* 0x000fe40004800000 */
[-C--:B--2---:R-:W-:Y:S02]  /*8910*/  ISETP.GE.U32.AND P1, PT, R28, R11.reuse, PT ;  /* 0x0000000b1c00720c */ /* 0x084fe40003f26070 */
[C---:B------:R-:W-:Y:S02]  /*8920*/  ISETP.GE.AND P2, PT, R14.reuse, RZ, PT ;  /* 0x000000ff0e00720c */ /* 0x040fe40003f46270 */
[----:B------:R-:W-:Y:S02]  /*8930*/  LOP3.LUT R25, R14, 0x7fe00000, RZ, 0xc, !PT ;  /* 0x7fe000000e197812 */ /* 0x000fe400078e0cff */
[----:B------:R-:W-:-:S02]  /*8940*/  ISETP.NE.OR P6, PT, R28, R11, P5 ;  /* 0x0000000b1c00720c */ /* 0x000fc40002fc5670 */
[----:B------:R-:W-:Y:S02]  /*8950*/  SEL R25, R14, R25, !P2 ;  /* 0x000000190e197207 */ /* 0x000fe40005000000 */
[----:B------:R-:W-:Y:S02]  /*8960*/  SHF.R.U32.HI R28, RZ, 0x15, R18 ;  /* 0x00000015ff1c7819 */ /* 0x000fe40000011612 */
[C---:B------:R-:W-:Y:S02]  /*8970*/  ISETP.GE.AND P2, PT, R15.reuse, RZ, PT ;  /* 0x000000ff0f00720c */ /* 0x040fe40003f46270 */
[C---:B------:R-:W-:Y:S02]  /*8980*/  LOP3.LUT R18, R15.reuse, 0x7fe00000, RZ, 0xc, !PT ;  /* 0x7fe000000f127812 */ /* 0x040fe400078e0cff */
[----:B------:R-:W-:Y:S02]  /*8990*/  SHF.R.U32.HI R34, RZ, 0x15, R25 ;  /* 0x00000015ff227819 */ /* 0x000fe40000011619 */
[----:B------:R-:W-:Y:S01]  /*89a0*/  SEL R29, R15, R18, !P2 ;  /* 0x000000120f1d7207 */ /* 0x000fe20005000000 */
[----:B------:R-:W-:Y:S01]  /*89b0*/  IMAD.WIDE R18, R19, 0x4, R16 ;  /* 0x0000000413127825 */ /* 0x000fe200078e0210 */
[----:B------:R-:W-:-:S02]  /*89c0*/  ISETP.GE.U32.AND P4, PT, R28, R11, PT ;  /* 0x0000000b1c00720c */ /* 0x000fc40003f86070 */
[-C--:B------:R-:W-:Y:S02]  /*89d0*/  ISETP.NE.OR P3, PT, R28, R11.reuse, P5 ;  /* 0x0000000b1c00720c */ /* 0x080fe40002f65670 */
[----:B------:R-:W-:Y:S01]  /*89e0*/  ISETP.GE.U32.AND P2, PT, R34, R11, PT ;  /* 0x0000000b2200720c */ /* 0x000fe20003f46070 */
[----:B------:R-:W-:-:S12]  /*89f0*/  @P1 BRA `(.L_x_1000) ;  /* 0x0000000000501947 */ /* 0x000fd80003800000 */
        /* <DEDUP_REMOVED lines=20> */
.L_x_1000:
[----:B------:R-:W-:Y:S05]  /*8b40*/  BSYNC B2 ;  /* 0x0000000000027941 */ /* 0x000fea0003800000 */
.L_x_999:
[----:B------:R-:W-:Y:S01]  /*8b50*/  BSSY B2, `(.L_x_1001) ;  /* 0x0000017000027945 */ /* 0x000fe20003800000 */
[----:B------:R-:W-:Y:S02]  /*8b60*/  ISETP.NE.OR P1, PT, R34, R11, P5 ;  /* 0x0000000b2200720c */ /* 0x000fe40002f25670 */
[----:B------:R-:W-:Y:S01]  /*8b70*/  SHF.R.U32.HI R34, RZ, 0x15, R29 ;  /* 0x00000015ff227819 */ /* 0x000fe2000001161d */
[----:B------:R-:W-:Y:S10]  /*8b80*/  @P6 BRA `(.L_x_1002) ;  /* 0x00000000004c6947 */ /* 0x000ff40003800000 */
[----:B------:R-:W2:Y:S01]  /*8b90*/  LDG.E R36, desc[UR10][R18.64+-0x4] ;  /* 0xfffffc0a12247981 */ /* 0x000ea2000c1e1900 */
[----:B------:R-:W3:Y:S01]  /*8ba0*/  S2UR UR7, SR_CgaCtaId ;  /* 0x00000000000779c3 */ /* 0x000ee20000008800 */
[----:B------:R-:W-:Y:S01]  /*8bb0*/  VOTEU.ANY UR8, UPT, PT ;  /* 0x0000000000087886 */ /* 0x000fe200038e0100 */
[----:B------:R-:W-:Y:S01]  /*8bc0*/  UMOV UR6, 0x400 ;  /* 0x0000040000067882 */ /* 0x000fe20000000000 */
[----:B------:R-:W4:Y:S01]  /*8bd0*/  S2R R25, SR_LANEID ;  /* 0x0000000000197919 */ /* 0x000f220000000000 */
[----:B-1----:R-:W4:Y:S01]  /*8be0*/  FLO.U32 R28, UR8 ;  /* 0x00000008001c7d00 */ /* 0x002f2200080e0000 */
[----:B------:R-:W-:Y:S01]  /*8bf0*/  UIADD3 UR6, UR6, 0x90c0, URZ ;  /* 0x000090c006067890 */ /* 0x000fe2000fffe03f */
[----:B------:R-:W1:Y:S06]  /*8c00*/  S2R R29, SR_LTMASK ;  /* 0x00000000001d7919 */ /* 0x000e6c0000003900 */
[----:B------:R-:W5:Y:S01]  /*8c10*/  POPC R27, UR8 ;  /* 0x00000008001b7d09 */ /* 0x000f620008000000 */
[----:B---3--:R-:W-:Y:S01]  /*8c20*/  ULEA UR6, UR7, UR6, 0x18 ;  /* 0x0000000607067291 */ /* 0x008fe2000f8ec03f */
[----:B----4-:R-:W-:-:S02]  /*8c30*/  ISETP.EQ.U32.AND P6, PT, R28, R25, PT ;  /* 0x000000191c00720c */ /* 0x010fc40003fc2070 */
[----:B-1----:R-:W-:-:S04]  /*8c40*/  LOP3.LUT R29, R29, UR8, RZ, 0xc0, !PT ;  /* 0x000000081d1d7c12 */ /* 0x002fc8000f8ec0ff */
[----:B------:R-:W1:Y:S07]  /*8c50*/  POPC R30, R29 ;  /* 0x0000001d001e7309 */ /* 0x000e6e0000000000 */
[----:B-----5:R-:W3:Y:S04]  /*8c60*/  @P6 ATOMS.ADD R27, [UR6], R27 ;  /* 0x0000001bff1b698c */ /* 0x020ee80008000006 */
[----:B---3--:R-:W1:Y:S02]  /*8c70*/  SHFL.IDX PT, R25, R27, R28, 0x1f ;  /* 0x00001f1c1b197589 */ /* 0x008e6400000e0000 */
[----:B-1----:R-:W-:-:S04]  /*8c80*/  IMAD.IADD R25, R25, 0x1, R30 ;  /* 0x0000000119197824 */ /* 0x002fc800078e021e */
[----:B------:R-:W-:-:S05]  /*8c90*/  IMAD R25, R25, 0x4, R0 ;  /* 0x0000000419197824 */ /* 0x000fca00078e0200 */
[----:B------:R3:W-:Y:S04]  /*8ca0*/  STS [R25+0x2000], R12 ;  /* 0x0020000c19007388 */ /* 0x0007e80000000800 */
[----:B--2---:R3:W-:Y:S02]  /*8cb0*/  STS [R25], R36 ;  /* 0x0000002419007388 */ /* 0x0047e40000000800 */
.L_x_1002:
[----:B------:R-:W-:Y:S05]  /*8cc0*/  BSYNC B2 ;  /* 0x0000000000027941 */ /* 0x000fea0003800000 */
.L_x_1001:
[----:B------:R-:W-:Y:S01]  /*8cd0*/  BSSY B2, `(.L_x_1003) ;  /* 0x0000017000027945 */ /* 0x000fe20003800000 */
[----:B------:R-:W-:-:S03]  /*8ce0*/  ISETP.GE.U32.AND P6, PT, R34, R11, PT ;  /* 0x0000000b2200720c */ /* 0x000fc60003fc6070 */
[----:B------:R-:W-:Y:S10]  /*8cf0*/  @P4 BRA `(.L_x_1004) ;  /* 0x0000000000504947 */ /* 0x000ff40003800000 */
[----:B---3--:R-:W2:Y:S01]  /*8d00*/  LDG.E R25, desc[UR10][R18.64] ;  /* 0x0000000a12197981 */ /* 0x008ea2000c1e1900 */
[----:B------:R-:W3:Y:S01]  /*8d10*/  S2UR UR8, SR_CgaCtaId ;  /* 0x00000000000879c3 */ /* 0x000ee20000008800 */
[----:B------:R-:W-:Y:S01]  /*8d20*/  VOTEU.ANY UR12, UPT, PT ;  /* 0x00000000000c7886 */ /* 0x000fe200038e0100 */
[----:B------:R-:W-:Y:S01]  /*8d30*/  UMOV UR6, 0x400 ;  /* 0x0000040000067882 */ /* 0x000fe20000000000 */
[----:B------:R-:W4:Y:S01]  /*8d40*/  S2R R29, SR_LANEID ;  /* 0x00000000001d7919 */ /* 0x000f220000000000 */
[----:B-1----:R-:W4:Y:S01]  /*8d50*/  FLO.U32 R28, UR12 ;  /* 0x0000000c001c7d00 */ /* 0x002f2200080e0000 */
[----:B------:R-:W-:Y:S02]  /*8d60*/  UIADD3 UR7, UR6, 0x90c8, URZ ;  /* 0x000090c806077890 */ /* 0x000fe4000fffe03f */
[----:B------:R-:W-:-:S05]  /*8d70*/  UIADD3 UR6, UR6, 0x90d0, URZ ;  /* 0x000090d006067890 */ /* 0x000fca000fffe03f */
[----:B------:R-:W1:Y:S01]  /*8d80*/  POPC R27, UR12 ;  /* 0x0000000c001b7d09 */ /* 0x000e620008000000 */
[----:B---3--:R-:W-:Y:S02]  /*8d90*/  ULEA UR7, UR8, UR7, 0x18 ;  /* 0x0000000708077291 */ /* 0x008fe4000f8ec03f */
[----:B------:R-:W-:Y:S01]  /*8da0*/  ULEA UR6, UR8, UR6, 0x18 ;  /* 0x0000000608067291 */ /* 0x000fe2000f8ec03f */
[----:B----4-:R-:W-:Y:S02]  /*8db0*/  ISETP.EQ.U32.AND P4, PT, R28, R29, PT ;  /* 0x0000001d1c00720c */ /* 0x010fe40003f82070 */
[----:B------:R-:W3:Y:S11]  /*8dc0*/  S2R R29, SR_LTMASK ;  /* 0x00000000001d7919 */ /* 0x000ef60000003900 */
[----:B-1----:R-:W1:Y:S01]  /*8dd0*/  @P4 ATOMS.ADD R27, [UR7], R27 ;  /* 0x0000001bff1b498c */ /* 0x002e620008000007 */
[----:B---3--:R-:W-:-:S03]  /*8de0*/  LOP3.LUT R29, R29, UR12, RZ, 0xc0, !PT ;  /* 0x0000000c1d1d7c12 */ /* 0x008fc6000f8ec0ff */
[----:B-1----:R-:W1:Y:S03]  /*8df0*/  SHFL.IDX PT, R12, R27, R28, 0x1f ;  /* 0x00001f1c1b0c7589 */ /* 0x002e6600000e0000 */
[----:B------:R-:W1:Y:S02]  /*8e00*/  POPC R29, R29 ;  /* 0x0000001d001d7309 */ /* 0x000e640000000000 */
[----:B-1----:R-:W-:-:S05]  /*8e10*/  IMAD.IADD R12, R12, 0x1, R29 ;  /* 0x000000010c0c7824 */ /* 0x002fca00078e021d */
[----:B------:R-:W-:-:S05]  /*8e20*/  LEA R12, R12, UR6, 0x2 ;  /* 0x000000060c0c7c11 */ /* 0x000fca000f8e10ff */
[----:B--2---:R2:W-:Y:S02]  /*8e30*/  STS [R12], R25 ;  /* 0x000000190c007388 */ /* 0x0045e40000000800 */
.L_x_1004:
[----:B------:R-:W-:Y:S05]  /*8e40*/  BSYNC B2 ;  /* 0x0000000000027941 */ /* 0x000fea0003800000 */
.L_x_1003:
        /* <DEDUP_REMOVED lines=8> */
[----:B-1----:R-:W2:Y:S01]  /*8ed0*/  FLO.U32 R28, UR8 ;  /* 0x00000008001c7d00 */ /* 0x002ea200080e0000 */
[----:B------:R-:W-:Y:S01]  /*8ee0*/  UIADD3 UR6, UR6, 0x90c0, URZ ;  /* 0x000090c006067890 */ /* 0x000fe2000fffe03f */
[----:B------:R-:W1:Y:S06]  /*8ef0*/  S2R R29, SR_LTMASK ;  /* 0x00000000001d7919 */ /* 0x000e6c0000003900 */
[----:B------:R-:W3:Y:S01]  /*8f00*/  POPC R27, UR8 ;  /* 0x00000008001b7d09 */ /* 0x000ee20008000000 */
[----:B-----5:R-:W-:Y:S01]  /*8f10*/  ULEA UR6, UR7, UR6, 0x18 ;  /* 0x0000000607067291 */ /* 0x020fe2000f8ec03f */
[----:B--2---:R-:W-:-:S02]  /*8f20*/  ISETP.EQ.U32.AND P3, PT, R28, R25, PT ;  /* 0x000000191c00720c */ /* 0x004fc40003f62070 */
[----:B-1----:R-:W-:-:S04]  /*8f30*/  LOP3.LUT R29, R29, UR8, RZ, 0xc0, !PT ;  /* 0x000000081d1d7c12 */ /* 0x002fc8000f8ec0ff */
[----:B------:R-:W1:Y:S07]  /*8f40*/  POPC R12, R29 ;  /* 0x0000001d000c7309 */ /* 0x000e6e0000000000 */
[----:B---3--:R-:W2:Y:S04]  /*8f50*/  @P3 ATOMS.ADD R27, [UR6], R27 ;  /* 0x0000001bff1b398c */ /* 0x008ea80008000006 */
[----:B--2---:R-:W1:Y:S02]  /*8f60*/  SHFL.IDX PT, R25, R27, R28, 0x1f ;  /* 0x00001f1c1b197589 */ /* 0x004e6400000e0000 */
[----:B-1----:R-:W-:-:S04]  /*8f70*/  IMAD.IADD R25, R25, 0x1, R12 ;  /* 0x0000000119197824 */ /* 0x002fc800078e020c */
[----:B------:R-:W-:-:S05]  /*8f80*/  IMAD R12, R25, 0x4, R0 ;  /* 0x00000004190c7824 */ /* 0x000fca00078e0200 */
[----:B------:R1:W-:Y:S04]  /*8f90*/  STS [R12+0x2000], R13 ;  /* 0x0020000d0c007388 */ /* 0x0003e80000000800 */
[----:B----4-:R1:W-:Y:S02]  /*8fa0*/  STS [R12], R31 ;  /* 0x0000001f0c007388 */ /* 0x0103e40000000800 */
.L_x_1006:
[----:B------:R-:W-:Y:S05]  /*8fb0*/  BSYNC B2 ;  /* 0x0000000000027941 */ /* 0x000fea0003800000 */
.L_x_1005:
[----:B------:R-:W-:Y:S04]  /*8fc0*/  BSSY B2, `(.L_x_1007) ;  /* 0x0000016000027945 */ /* 0x000fe80003800000 */
[----:B------:R-:W-:Y:S05]  /*8fd0*/  @P2 BRA `(.L_x_1008) ;  /* 0x0000000000502947 */ /* 0x000fea0003800000 */
[----:B-1----:R-:W4:Y:S01]  /*8fe0*/  LDG.E R13, desc[UR10][R18.64+0x4] ;  /* 0x0000040a120d7981 */ /* 0x002f22000c1e1900 */
[----:B------:R-:W1:Y:S01]  /*8ff0*/  S2UR UR8, SR_CgaCtaId ;  /* 0x00000000000879c3 */ /* 0x000e620000008800 */
        /* <DEDUP_REMOVED lines=8> */
[----:B-1----:R-:W-:Y:S02]  /*9080*/  ULEA UR7, UR8, UR7, 0x18 ;  /* 0x0000000708077291 */ /* 0x002fe4000f8ec03f */
[----:B------:R-:W-:Y:S01]  /*9090*/  ULEA UR6, UR8, UR6, 0x18 ;  /* 0x0000000608067291 */ /* 0x000fe2000f8ec03f */
[----:B--2---:R-:W-:Y:S02]  /*90a0*/  ISETP.EQ.U32.AND P2, PT, R27, R12, PT ;  /* 0x0000000c1b00720c */ /* 0x004fe40003f42070 */
[----:B---3--:R-:W-:-:S06]  /*90b0*/  LOP3.LUT R29, R29, UR12, RZ, 0xc0, !PT ;  /* 0x0000000c1d1d7c12 */ /* 0x008fcc000f8ec0ff */
[----:B------:R-:W1:Y:S05]  /*90c0*/  POPC R29, R29 ;  /* 0x0000001d001d7309 */ /* 0x000e6a0000000000 */
[----:B-----5:R-:W2:Y:S04]  /*90d0*/  @P2 ATOMS.ADD R28, [UR7], R25 ;  /* 0x00000019ff1c298c */ /* 0x020ea80008000007 */
[----:B--2---:R-:W1:Y:S02]  /*90e0*/  SHFL.IDX PT, R12, R28, R27, 0x1f ;  /* 0x00001f1b1c0c7589 */ /* 0x004e6400000e0000 */
[----:B-1----:R-:W-:-:S05]  /*90f0*/  IMAD.IADD R12, R12, 0x1, R29 ;  /* 0x000000010c0c7824 */ /* 0x002fca00078e021d */
[----:B------:R-:W-:-:S05]  /*9100*/  LEA R12, R12, UR6, 0x2 ;  /* 0x000000060c0c7c11 */ /* 0x000fca000f8e10ff */
[----:B----4-:R4:W-:Y:S02]  /*9110*/  STS [R12], R13 ;  /* 0x0000000d0c007388 */ /* 0x0109e40000000800 */
.L_x_1008:
[----:B------:R-:W-:Y:S05]  /*9120*/  BSYNC B2 ;  /* 0x0000000000027941 */ /* 0x000fea0003800000 */
.L_x_1007:
[----:B------:R-:W-:Y:S04]  /*9130*/  BSSY B2, `(.L_x_1009) ;  /* 0x0000015000027945 */ /* 0x000fe80003800000 */
[----:B------:R-:W-:Y:S05]  /*9140*/  @P1 BRA `(.L_x_1010) ;  /* 0x00000000004c1947 */ /* 0x000fea0003800000 */
[----:B------:R-:W5:Y:S01]  /*9150*/  LDG.E R30, desc[UR10][R18.64+0x4] ;  /* 0x0000040a121e7981 */ /* 0x000f62000c1e1900 */
[----:B------:R-:W0:Y:S01]  /*9160*/  S2UR UR7, SR_CgaCtaId ;  /* 0x00000000000779c3 */ /* 0x000e220000008800 */
[----:B------:R-:W-:Y:S01]  /*9170*/  VOTEU.ANY UR8, UPT, PT ;  /* 0x0000000000087886 */ /* 0x000fe200038e0100 */
[----:B------:R-:W-:Y:S01]  /*9180*/  UMOV UR6, 0x400 ;  /* 0x0000040000067882 */ /* 0x000fe20000000000 */
[----:B-1----:R-:W1:Y:S01]  /*9190*/  S2R R28, SR_LANEID ;  /* 0x00000000001c7919 */ /* 0x002e620000000000 */
[----:B--23--:R-:W1:Y:S01]  /*91a0*/  FLO.U32 R25, UR8 ;  /* 0x0000000800197d00 */ /* 0x00ce6200080e0000 */
[----:B------:R-:W-:Y:S01]  /*91b0*/  UIADD3 UR6, UR6, 0x90c0, URZ ;  /* 0x000090c006067890 */ /* 0x000fe2000fffe03f */
[----:B------:R-:W2:Y:S06]  /*91c0*/  S2R R27, SR_LTMASK ;  /* 0x00000000001b7919 */ /* 0x000eac0000003900 */
[----:B----4-:R-:W3:Y:S01]  /*91d0*/  POPC R12, UR8 ;  /* 0x00000008000c7d09 */ /* 0x010ee20008000000 */
[----:B0-----:R-:W-:Y:S01]  /*91e0*/  ULEA UR6, UR7, UR6, 0x18 ;  /* 0x0000000607067291 */ /* 0x001fe2000f8ec03f */
[----:B-1----:R-:W-:-:S02]  /*91f0*/  ISETP.EQ.U32.AND P1, PT, R25, R28, PT ;  /* 0x0000001c1900720c */ /* 0x002fc40003f22070 */
        /* <DEDUP_REMOVED lines=8> */
.L_x_1010:
[----:B------:R-:W-:Y:S05]  /*9280*/  BSYNC B2 ;  /* 0x0000000000027941 */ /* 0x000fea0003800000 */
.L_x_1009:
[----:B------:R-:W-:Y:S04]  /*9290*/  BSSY B2, `(.L_x_1011) ;  /* 0x0000016000027945 */ /* 0x000fe80003800000 */
[----:B------:R-:W-:Y:S05]  /*92a0*/  @P6 BRA `(.L_x_1012) ;  /* 0x0000000000506947 */ /* 0x000fea0003800000 */
[----:B01--4-:R-:W4:Y:S01]  /*92b0*/  LDG.E R13, desc[UR10][R18.64+0x8] ;  /* 0x0000080a120d7981 */ /* 0x013f22000c1e1900 */
[----:B------:R-:W0:Y:S01]  /*92c0*/  S2UR UR8, SR_CgaCtaId ;  /* 0x00000000000879c3 */ /* 0x000e220000008800 */
[----:B------:R-:W-:Y:S01]  /*92d0*/  VOTEU.ANY UR12, UPT, PT ;  /* 0x00000000000c7886 */ /* 0x000fe200038e0100 */
[----:B------:R-:W-:Y:S01]  /*92e0*/  UMOV UR6, 0x400 ;  /* 0x0000040000067882 */ /* 0x000fe20000000000 */
[----:B--23--:R-:W1:Y:S01]  /*92f0*/  S2R R12, SR_LANEID ;  /* 0x00000000000c7919 */ /* 0x00ce620000000000 */
[----:B------:R-:W1:Y:S01]  /*9300*/  FLO.U32 R25, UR12 ;  /* 0x0000000c00197d00 */ /* 0x000e6200080e0000 */
[----:B------:R-:W-:Y:S01]  /*9310*/  UIADD3 UR7, UR6, 0x90c8, URZ ;  /* 0x000090c806077890 */ /* 0x000fe2000fffe03f */
[----:B------:R-:W2:Y:S01]  /*9320*/  S2R R27, SR_LTMASK ;  /* 0x00000000001b7919 */ /* 0x000ea20000003900 */
[----:B------:R-:W-:-:S05]  /*9330*/  UIADD3 UR6, UR6, 0x90d0, URZ ;  /* 0x000090d006067890 */ /* 0x000fca000fffe03f */
[----:B------:R-:W3:Y:S01]  /*9340*/  POPC R14, UR12 ;  /* 0x0000000c000e7d09 */ /* 0x000ee20008000000 */
[----:B0-----:R-:W-:Y:S02]  /*9350*/  ULEA UR7, UR8, UR7, 0x18 ;  /* 0x0000000708077291 */ /* 0x001fe4000f8ec03f */
[----:B------:R-:W-:Y:S01]  /*9360*/  ULEA UR6, UR8, UR6, 0x18 ;  /* 0x0000000608067291 */ /* 0x000fe2000f8ec03f */
[----:B-1----:R-:W-:Y:S02]  /*9370*/  ISETP.EQ.U32.AND P1, PT, R25, R12, PT ;  /* 0x0000000c1900720c */ /* 0x002fe40003f22070 */
[----:B--2---:R-:W-:-:S06]  /*9380*/  LOP3.LUT R27, R27, UR12, RZ, 0xc0, !PT ;  /* 0x0000000c1b1b7c12 */ /* 0x004fcc000f8ec0ff */
[----:B------:R-:W0:Y:S05]  /*9390*/  POPC R27, R27 ;  /* 0x0000001b001b7309 */ /* 0x000e2a0000000000 */
[----:B---3--:R-:W1:Y:S04]  /*93a0*/  @P1 ATOMS.ADD R14, [UR7], R14 ;  /* 0x0000000eff0e198c */ /* 0x008e680008000007 */
[----:B-1----:R-:W0:Y:S02]  /*93b0*/  SHFL.IDX PT, R12, R14, R25, 0x1f ;  /* 0x00001f190e0c7589 */ /* 0x002e2400000e0000 */
[----:B0-----:R-:W-:-:S05]  /*93c0*/  IMAD.IADD R12, R12, 0x1, R27 ;  /* 0x000000010c0c7824 */ /* 0x001fca00078e021b */
[----:B------:R-:W-:-:S05]  /*93d0*/  LEA R12, R12, UR6, 0x2 ;  /* 0x000000060c0c7c11 */ /* 0x000fca000f8e10ff */
[----:B----4-:R0:W-:Y:S02]  /*93e0*/  STS [R12], R13 ;  /* 0x0000000d0c007388 */ /* 0x0101e40000000800 */
.L_x_1012:
[----:B------:R-:W-:Y:S05]  /*93f0*/  BSYNC B2 ;  /* 0x0000000000027941 */ /* 0x000fea0003800000 */
.L_x_1011:
[----:B------:R-:W-:Y:S04]  /*9400*/  BSSY B2, `(.L_x_1013) ;  /* 0x0000015000027945 */ /* 0x000fe80003800000 */
[----:B------:R-:W-:Y:S05]  /*9410*/  @P4 BRA `(.L_x_1014) ;  /* 0x00000000004c4947 */ /* 0x000fea0003800000 */
[----:B------:R5:W5:Y:S01]  /*9420*/  LDG.E R19, desc[UR10][R18.64+0x8] ;  /* 0x0000080a12137981 */ /* 0x000b62000c1e1900 */
[----:B------:R-:W0:Y:S01]  /*9430*/  S2UR UR7, SR_CgaCtaId ;  /* 0x00000000000779c3 */ /* 0x000e220000008800 */
[----:B------:R-:W-:Y:S01]  /*9440*/  VOTEU.ANY UR8, UPT, PT ;  /* 0x0000000000087886 */ /* 0x000fe200038e0100 */
[----:B------:R-:W-:Y:S01]  /*9450*/  UMOV UR6, 0x400 ;  /* 0x0000040000067882 */ /* 0x000fe20000000000 */
[----:B01234-:R-:W0:Y:S01]  /*9460*/  S2R R12, SR_LANEID ;  /* 0x00000000000c7919 */ /* 0x01fe220000000000 */
[----:B------:R-:W0:Y:S01]  /*9470*/  FLO.U32 R25, UR8 ;  /* 0x0000000800197d00 */ /* 0x000e2200080e0000 */
[----:B------:R-:W-:-:S07]  /*9480*/  UIADD3 UR6, UR6, 0x90c0, URZ ;  /* 0x000090c006067890 */ /* 0x000fce000fffe03f */
[----:B------:R-:W1:Y:S01]  /*9490*/  POPC R14, UR8 ;  /* 0x00000008000e7d09 */ /* 0x000e620008000000 */
[----:B------:R-:W-:Y:S01]  /*94a0*/  ULEA UR6, UR7, UR6, 0x18 ;  /* 0x0000000607067291 */ /* 0x000fe2000f8ec03f */
[----:B0-----:R-:W-:Y:S02]  /*94b0*/  ISETP.EQ.U32.AND P1, PT, R25, R12, PT ;  /* 0x0000000c1900720c */ /* 0x001fe40003f22070 */
[----:B------:R-:W5:Y:S11]  /*94c0*/  S2R R12, SR_LTMASK ;  /* 0x00000000000c7919 */ /* 0x000f760000003900 */
[----:B-1----:R-:W0:Y:S01]  /*94d0*/  @P1 ATOMS.ADD R14, [UR6], R14 ;  /* 0x0000000eff0e198c */ /* 0x002e220008000006 */
[----:B-----5:R-:W-:-:S03]  /*94e0*/  LOP3.LUT R18, R12, UR8, RZ, 0xc0, !PT ;  /* 0x000000080c127c12 */ /* 0x020fc6000f8ec0ff */
[----:B0-----:R-:W0:Y:S03]  /*94f0*/  SHFL.IDX PT, R13, R14, R25, 0x1f ;  /* 0x00001f190e0d7589 */ /* 0x001e2600000e0000 */
[----:B------:R-:W0:Y:S02]  /*9500*/  POPC R18, R18 ;  /* 0x0000001200127309 */ /* 0x000e240000000000 */
[----:B0-----:R-:W-:-:S04]  /*9510*/  IMAD.IADD R13, R13, 0x1, R18 ;  /* 0x000000010d0d7824 */ /* 0x001fc800078e0212 */
[----:B------:R-:W-:-:S05]  /*9520*/  IMAD R12, R13, 0x4, R0 ;  /* 0x000000040d0c7824 */ /* 0x000fca00078e0200 */
[----:B------:R0:W-:Y:S04]  /*9530*/  STS [R12+0x2000], R15 ;  /* 0x0020000f0c007388 */ /* 0x0001e80000000800 */
[----:B------:R0:W-:Y:S02]  /*9540*/  STS [R12], R19 ;  /* 0x000000130c007388 */ /* 0x0001e40000000800 */
.L_x_1014:
[----:B------:R-:W-:Y:S05]  /*9550*/  BSYNC B2 ;  /* 0x0000000000027941 */ /* 0x000fea0003800000 */
.L_x_1013:
[----:B0-----:R-:W-:-:S04]  /*9560*/  VIADD R19, R26, 0x400 ;  /* 0x000004001a137836 */ /* 0x001fc80000000000 */
[----:B------:R-:W-:Y:S01]  /*9570*/  IMAD.MOV.U32 R26, RZ, RZ, R19 ;  /* 0x000000ffff1a7224 */ /* 0x000fe200078e0013 */
[----:B------:R-:W-:-:S13]  /*9580*/  ISETP.GT.AND P1, PT, R22, R19, PT ;  /* 0x000000131600720c */ /* 0x000fda0003f24270 */
[----:B------:R-:W-:Y:S05]  /*9590*/  @P1 BRA `(.L_x_1015) ;  /* 0xfffffff000a81947 */ /* 0x000fea000383ffff */
.L_x_998:
[----:B------:R-:W-:Y:S05]  /*95a0*/  BSYNC B1 ;  /* 0x0000000000017941 */ /* 0x000fea0003800000 */
.L_x_997:
[----:B------:R-:W-:Y:S01]  /*95b0*/  ISETP.GT.U32.AND P1, PT, R20, R9, PT ;  /* 0x000000091400720c */ /* 0x000fe20003f24070 */
[----:B------:R-:W-:Y:S03]  /*95c0*/  BSSY B1, `(.L_x_1016) ;  /* 0x0000047000017945 */ /* 0x000fe60003800000 */
[----:B------:R-:W-:-:S13]  /*95d0*/  ISETP.GT.U32.AND.EX P1, PT, R32, RZ, PT, P1 ;  /* 0x000000ff2000720c */ /* 0x000fda0003f24110 */
[----:B------:R-:W-:Y:S05]  /*95e0*/  @!P1 BRA `(.L_x_1017) ;  /* 0x0000000400109947 */ /* 0x000fea0003800000 */
[----:B0-----:R-:W-:Y:S01]  /*95f0*/  IADD3 R0, P1, R9, UR4, RZ ;  /* 0x0000000409007c10 */ /* 0x001fe2000ff3e0ff */
[----:B------:R-:W-:-:S04]  /*9600*/  ULDC.64 UR6, c[0x0][0x210] ;  /* 0x0000840000067ab9 */ /* 0x000fc80000000a00 */
[----:B-1--4-:R-:W-:Y:S01]  /*9610*/  IMAD.X R13, RZ, RZ, UR5, P1 ;  /* 0x00000005ff0d7e24 */ /* 0x012fe200088e06ff */
[----:B--23--:R-:W-:-:S04]  /*9620*/  LEA R12, P1, R0, UR6, 0x2 ;  /* 0x00000006000c7c11 */ /* 0x00cfc8000f8210ff */
        /* <DEDUP_REMOVED lines=31> */
[----:B0-----:R-:W0:Y:S07]  /*9820*/  POPC R13, R16 ;  /* 0x00000010000d7309 */ /* 0x001e2e0000000000 */
[----:B-----5:R-:W1:Y:S04]  /*9830*/  @P1 ATOMS.ADD R14, [UR7], R14 ;  /* 0x0000000eff0e198c */ /* 0x020e680008000007 */
[----:B-1----:R-:W0:Y:S02]  /*9840*/  SHFL.IDX PT, R0, R14, R15, 0x1f ;  /* 0x00001f0f0e007589 */ /* 0x002e2400000e0000 */
[----:B0-----:R-:W-:-:S05]  /*9850*/  IMAD.IADD R0, R0, 0x1, R13 ;  /* 0x0000000100007824 */ /* 0x001fca00078e020d */
[----:B------:R-:W-:-:S05]  /*9860*/  LEA R13, R0, UR6, 0x2 ;  /* 0x00000006000d7c11 */ /* 0x000fca000f8e10ff */
[----:B--2---:R0:W-:Y:S02]  /*9870*/  STS [R13], R12 ;  /* 0x0000000c0d007388 */ /* 0x0041e40000000800 */
.L_x_1019:
[----:B------:R-:W-:Y:S05]  /*9880*/  BSYNC B2 ;  /* 0x0000000000027941 */ /* 0x000fea0003800000 */
.L_x_1018:
[----:B------:R-:W1:Y:S02]  /*9890*/  LDS R0, [R21+0x90c4] ;  /* 0x0090c40015007984 */ /* 0x000e640000000800 */
[----:B-1----:R-:W-:-:S04]  /*98a0*/  ISETP.GT.AND P1, PT, R0, 0x800, PT ;  /* 0x000008000000780c */ /* 0x002fc80003f24270 */
[----:B------:R-:W-:-:S13]  /*98b0*/  ISETP.NE.OR P1, PT, R18, R11, P1 ;  /* 0x0000000b1200720c */ /* 0x000fda0000f25670 */
[----:B------:R-:W-:Y:S05]  /*98c0*/  @P1 BRA `(.L_x_1017) ;  /* 0x0000000000581947 */ /* 0x000fea0003800000 */
[----:B------:R-:W-:Y:S01]  /*98d0*/  IADD3 R0, P1, R9, R4, RZ ;  /* 0x0000000409007210 */ /* 0x000fe20007f3e0ff */
[----:B------:R-:W-:-:S03]  /*98e0*/  ULDC.64 UR6, c[0x0][0x250] ;  /* 0x0000940000067ab9 */ /* 0x000fc60000000a00 */
[----:B0-----:R-:W-:Y:S02]  /*98f0*/  LEA.HI.X.SX32 R13, R9, R7, 0x1, P1 ;  /* 0x00000007090d7211 */ /* 0x001fe400008f0eff */
[----:B------:R-:W-:-:S04]  /*9900*/  LEA R12, P1, R0, UR6, 0x2 ;  /* 0x00000006000c7c11 */ /* 0x000fc8000f8210ff */
[----:B------:R-:W-:-:S05]  /*9910*/  LEA.HI.X R13, R0, UR7, R13, 0x2, P1 ;  /* 0x00000007000d7c11 */ /* 0x000fca00088f140d */
[----:B------:R0:W2:Y:S01]  /*9920*/  LDG.E R23, desc[UR10][R12.64] ;  /* 0x0000000a0c177981 */ /* 0x0000a2000c1e1900 */
[----:B------:R-:W-:Y:S01]  /*9930*/  VOTEU.ANY UR6, UPT, PT ;  /* 0x0000000000067886 */ /* 0x000fe200038e0100 */
[----:B------:R-:W-:Y:S01]  /*9940*/  VIADD R19, R19, 0x90c0 ;  /* 0x000090c013137836 */ /* 0x000fe20000000000 */
[----:B------:R-:W1:Y:S01]  /*9950*/  FLO.U32 R15, UR6 ;  /* 0x00000006000f7d00 */ /* 0x000e6200080e0000 */
[----:B------:R-:W1:Y:S03]  /*9960*/  S2R R0, SR_LANEID ;  /* 0x0000000000007919 */ /* 0x000e660000000000 */
[----:B------:R-:W-:Y:S01]  /*9970*/  LEA R19, R24, R19, 0x18 ;  /* 0x0000001318137211 */ /* 0x000fe200078ec0ff */
[----:B------:R-:W0:Y:S03]  /*9980*/  S2R R16, SR_LTMASK ;  /* 0x0000000000107919 */ /* 0x000e260000003900 */
[----:B------:R-:W3:Y:S01]  /*9990*/  POPC R14, UR6 ;  /* 0x00000006000e7d09 */ /* 0x000ee20008000000 */
[----:B-1----:R-:W-:-:S02]  /*99a0*/  ISETP.EQ.U32.AND P1, PT, R15, R0, PT ;  /* 0x000000000f00720c */ /* 0x002fc40003f22070 */
[----:B0-----:R-:W-:-:S05]  /*99b0*/  LOP3.LUT R12, R16, UR6, RZ, 0xc0, !PT ;  /* 0x00000006100c7c12 */ /* 0x001fca000f8ec0ff */
[----:B------:R-:W0:Y:S06]  /*99c0*/  POPC R13, R12 ;  /* 0x0000000c000d7309 */ /* 0x000e2c0000000000 */
[----:B---3--:R-:W1:Y:S04]  /*99d0*/  @P1 ATOMS.ADD R14, [R19], R14 ;  /* 0x0000000e130e138c */ /* 0x008e680000000000 */
[----:B-1----:R-:W0:Y:S02]  /*99e0*/  SHFL.IDX PT, R0, R14, R15, 0x1f ;  /* 0x00001f0f0e007589 */ /* 0x002e2400000e0000 */
[----:B0-----:R-:W-:-:S04]  /*99f0*/  IMAD.IADD R0, R0, 0x1, R13 ;  /* 0x0000000100007824 */ /* 0x001fc800078e020d */
[----:B------:R-:W-:-:S05]  /*9a00*/  IMAD R0, R0, 0x4, R21 ;  /* 0x0000000400007824 */ /* 0x000fca00078e0215 */
[----:B------:R0:W-:Y:S04]  /*9a10*/  STS [R0+0x2000], R17 ;  /* 0x0020001100007388 */ /* 0x0001e80000000800 */
[----:B--2---:R0:W-:Y:S02]  /*9a20*/  STS [R0], R23 ;  /* 0x0000001700007388 */ /* 0x0041e40000000800 */
.L_x_1017:
[----:B------:R-:W-:Y:S05]  /*9a30*/  BSYNC B1 ;  /* 0x0000000000017941 */ /* 0x000fea0003800000 */
.L_x_1016:
[----:B01--4-:R-:W-:-:S04]  /*9a40*/  IMAD.IADD R13, R9, 0x1, R20 ;  /* 0x00000001090d7824 */ /* 0x013fc800078e0214 */
[----:B------:R-:W-:-:S05]  /*9a50*/  IMAD R15, R22, 0x4, R13 ;  /* 0x00000004160f7824 */ /* 0x000fca00078e020d */
[----:B------:R-:W-:-:S13]  /*9a60*/  ISETP.GE.AND P1, PT, R15, R6, PT ;  /* 0x000000060f00720c */ /* 0x000fda0003f26270 */
[----:B------:R-:W-:Y:S05]  /*9a70*/  @P1 BRA `(.L_x_971) ;  /* 0x0000000400001947 */ /* 0x000fea0003800000 */
[----:B------:R-:W-:Y:S01]  /*9a80*/  SHF.R.S32.HI R14, RZ, 0x1f, R15 ;  /* 0x0000001fff0e7819 */ /* 0x000fe2000001140f */
[----:B------:R-:W-:Y:S01]  /*9a90*/  ULDC.64 UR6, c[0x0][0x210] ;  /* 0x0000840000067ab9 */ /* 0x000fe20000000a00 */
[----:B------:R-:W-:-:S04]  /*9aa0*/  IADD3 R0, P1, R15, UR4, RZ ;  /* 0x000000040f007c10 */ /* 0x000fc8000ff3e0ff */
[----:B------:R-:W-:Y:S02]  /*9ab0*/  IADD3.X R13, R14, UR5, RZ, P1, !PT ;  /* 0x000000050e0d7c10 */ /* 0x000fe40008ffe4ff */
[----:B--23--:R-:W-:-:S04]  /*9ac0*/  LEA R12, P1, R0, UR6, 0x2 ;  /* 0x00000006000c7c11 */ /* 0x00cfc8000f8210ff */
[----:B------:R-:W-:Y:S01]  /*9ad0*/  LEA.HI.X R13, R0, UR7, R13, 0x2, P1 ;  /* 0x00000007000d7c11 */ /* 0x000fe200088f140d */
[----:B------:R-:W0:Y:S01]  /*9ae0*/  S2R R22, SR_CgaCtaId ;  /* 0x0000000000167919 */ /* 0x000e220000008800 */
[----:B------:R-:W-:-:S03]  /*9af0*/  ULDC.64 UR6, c[0x0][0x250] ;  /* 0x0000940000067ab9 */ /* 0x000fc60000000a00 */
[----:B------:R-:W2:Y:S01]  /*9b00*/  LDG.E R19, desc[UR10][R12.64] ;  /* 0x0000000a0c137981 */ /* 0x000ea2000c1e1900 */
[----:B------:R-:W-:Y:S01]  /*9b10*/  MOV R21, 0x400 ;  /* 0x0000040000157802 */ /* 0x000fe20000000f00 */
[----:B------:R-:W-:Y:S03]  /*9b20*/  BSSY B1, `(.L_x_1020) ;  /* 0x0000020000017945 */ /* 0x000fe60003800000 */
[----:B0-----:R-:W-:Y:S02]  /*9b30*/  LEA R23, R22, R21, 0x18 ;  /* 0x0000001516177211 */ /* 0x001fe400078ec0ff */
[C---:B--2---:R-:W-:Y:S02]  /*9b40*/  ISETP.GE.AND P1, PT, R19.reuse, RZ, PT ;  /* 0x000000ff1300720c */ /* 0x044fe40003f26270 */
[----:B------:R-:W-:-:S04]  /*9b50*/  LOP3.LUT R0, R19, 0x7fe00000, RZ, 0xc, !PT ;  /* 0x7fe0000013007812 */ /* 0x000fc800078e0cff */
[----:B------:R-:W-:Y:S02]  /*9b60*/  SEL R0, R19, R0, !P1 ;  /* 0x0000000013007207 */ /* 0x000fe40004800000 */
[----:B------:R-:W-:Y:S02]  /*9b70*/  IADD3 R15, P1, R15, R4, RZ ;  /* 0x000000040f0f7210 */ /* 0x000fe40007f3e0ff */
[----:B------:R-:W-:-:S03]  /*9b80*/  SHF.R.U32.HI R20, RZ, 0x15, R0 ;  /* 0x00000015ff147819 */ /* 0x000fc60000011600 */
[----:B------:R-:W-:Y:S01]  /*9b90*/  IMAD.X R0, R14, 0x1, R7, P1 ;  /* 0x000000010e007824 */ /* 0x000fe200008e0607 */
[----:B------:R-:W-:Y:S02]  /*9ba0*/  ISETP.GE.U32.AND P1, PT, R20, R11, PT ;  /* 0x0000000b1400720c */ /* 0x000fe40003f26070 */
[----:B------:R-:W-:-:S04]  /*9bb0*/  LEA R14, P2, R15, UR6, 0x2 ;  /* 0x000000060f0e7c11 */ /* 0x000fc8000f8410ff */
[----:B------:R-:W-:-:S07]  /*9bc0*/  LEA.HI.X R15, R15, UR7, R0, 0x2, P2 ;  /* 0x000000070f0f7c11 */ /* 0x000fce00090f1400 */
[----:B------:R-:W-:Y:S05]  /*9bd0*/  @P1 BRA `(.L_x_1021) ;  /* 0x0000000000501947 */ /* 0x000fea0003800000 */
        /* <DEDUP_REMOVED lines=20> */
.L_x_1021:
[----:B------:R-:W-:Y:S05]  /*9d20*/  BSYNC B1 ;  /* 0x0000000000017941 */ /* 0x000fea0003800000 */
.L_x_1020:
[----:B------:R-:W1:Y:S02]  /*9d30*/  LDS R0, [R23+0x90c4] ;  /* 0x0090c40017007984 */ /* 0x000e640000000800 */
[----:B-1----:R-:W-:-:S04]  /*9d40*/  ISETP.GT.AND P1, PT, R0, 0x800, PT ;  /* 0x000008000000780c */ /* 0x002fc80003f24270 */
[----:B------:R-:W-:-:S13]  /*9d50*/  ISETP.NE.OR P1, PT, R20, R11, P1 ;  /* 0x0000000b1400720c */ /* 0x000fda0000f25670 */
[----:B------:R-:W-:Y:S05]  /*9d60*/  @P1 BRA `(.L_x_971) ;  /* 0x0000000000441947 */ /* 0x000fea0003800000 */
[----:B------:R1:W2:Y:S01]  /*9d70*/  LDG.E R17, desc[UR10][R14.64] ;  /* 0x0000000a0e117981 */ /* 0x0002a2000c1e1900 */
[----:B------:R-:W-:Y:S01]  /*9d80*/  VOTEU.ANY UR6, UPT, PT ;  /* 0x0000000000067886 */ /* 0x000fe200038e0100 */
[----:B------:R-:W-:Y:S01]  /*9d90*/  VIADD R21, R21, 0x90c0 ;  /* 0x000090c015157836 */ /* 0x000fe20000000000 */
[----:B0-----:R-:W0:Y:S01]  /*9da0*/  FLO.U32 R13, UR6 ;  /* 0x00000006000d7d00 */ /* 0x001e2200080e0000 */
[----:B------:R-:W0:Y:S03]  /*9db0*/  S2R R0, SR_LANEID ;  /* 0x0000000000007919 */ /* 0x000e260000000000 */
[----:B------:R-:W-:Y:S01]  /*9dc0*/  LEA R21, R22, R21, 0x18 ;  /* 0x0000001516157211 */ /* 0x000fe200078ec0ff */
[----:B------:R-:W1:Y:S03]  /*9dd0*/  S2R R16, SR_LTMASK ;  /* 0x0000000000107919 */ /* 0x000e660000003900 */
[----:B------:R-:W3:Y:S01]  /*9de0*/  POPC R12, UR6 ;  /* 0x00000006000c7d09 */ /* 0x000ee20008000000 */
[----:B0-----:R-:W-:-:S02]  /*9df0*/  ISETP.EQ.U32.AND P1, PT, R13, R0, PT ;  /* 0x000000000d00720c */ /* 0x001fc40003f22070 */
[----:B-1----:R-:W-:-:S05]  /*9e00*/  LOP3.LUT R14, R16, UR6, RZ, 0xc0, !PT ;  /* 0x00000006100e7c12 */ /* 0x002fca000f8ec0ff */
[----:B------:R-:W0:Y:S06]  /*9e10*/  POPC R15, R14 ;  /* 0x0000000e000f7309 */ /* 0x000e2c0000000000 */
[----:B---3--:R-:W1:Y:S04]  /*9e20*/  @P1 ATOMS.ADD R12, [R21], R12 ;  /* 0x0000000c150c138c */ /* 0x008e680000000000 */
[----:B-1----:R-:W0:Y:S02]  /*9e30*/  SHFL.IDX PT, R0, R12, R13, 0x1f ;  /* 0x00001f0d0c007589 */ /* 0x002e2400000e0000 */
[----:B0-----:R-:W-:-:S04]  /*9e40*/  IMAD.IADD R0, R0, 0x1, R15 ;  /* 0x0000000100007824 */ /* 0x001fc800078e020f */
[----:B------:R-:W-:-:S05]  /*9e50*/  IMAD R0, R0, 0x4, R23 ;  /* 0x0000000400007824 */ /* 0x000fca00078e0217 */
[----:B------:R1:W-:Y:S04]  /*9e60*/  STS [R0+0x2000], R19 ;  /* 0x0020001300007388 */ /* 0x0003e80000000800 */
[----:B--2---:R1:W-:Y:S02]  /*9e70*/  STS [R0], R17 ;  /* 0x0000001100007388 */ /* 0x0043e40000000800 */
.L_x_971:
[----:B------:R-:W-:Y:S05]  /*9e80*/  BSYNC B0 ;  /* 0x0000000000007941 */ /* 0x000fea0003800000 */
.L_x_969:
        /* <DEDUP_REMOVED lines=8> */
[----:B------:R-:W-:Y:S01]  /*9f10*/  ISETP.GT.AND P1, PT, R9, 0x7ff, PT ;  /* 0x000007ff0900780c */ /* 0x000fe20003f24270 */
        /* <DEDUP_REMOVED lines=13> */
.L_x_1026:
[----:B------:R-:W-:Y:S01]  /*9ff0*/  VIADD R12, R12, 0xffffffff ;  /* 0xffffffff0c0c7836 */ /* 0x000fe20000000000 */
[----:B------:R0:W-:Y:S01]  /*a000*/  STS [R14], RZ ;  /* 0x000000ff0e007388 */ /* 0x0001e20000000800 */
[----:B------:R-:W-:-:S03]  /*a010*/  VIADD R13, R13, 0x400 ;  /* 0x000004000d0d7836 */ /* 0x000fc60000000000 */
[----:B------:R-:W-:Y:S01]  /*a020*/  ISETP.NE.AND P1, PT, R12, RZ, PT ;  /* 0x000000ff0c00720c */ /* 0x000fe20003f25270 */
[----:B0-----:R-:W-:-:S12]  /*a030*/  VIADD R14, R14, 0x1000 ;  /* 0x000010000e0e7836 */ /* 0x001fd80000000000 */
[----:B------:R-:W-:Y:S05]  /*a040*/  @P1 BRA `(.L_x_1026) ;  /* 0xfffffffc00e81947 */ /* 0x000fea000383ffff */
.L_x_1025:
[----:B------:R-:W-:Y:S05]  /*a050*/  BSYNC B1 ;  /* 0x0000000000017941 */ /* 0x000fea0003800000 */
.L_x_1024:
[----:B------:R-:W-:Y:S05]  /*a060*/  @!P2 BRA `(.L_x_1023) ;  /* 0x00000000002ca947 */ /* 0x000fea0003800000 */
[C---:B------:R-:W-:Y:S02]  /*a070*/  IMAD R12, R13.reuse, 0x4, R0 ;  /* 0x000000040d0c7824 */ /* 0x040fe400078e0200 */
[----:B------:R-:W-:Y:S02]  /*a080*/  VIADD R13, R13, 0xfffff000 ;  /* 0xfffff0000d0d7836 */ /* 0x000fe40000000000 */
[----:B------:R-:W-:-:S07]  /*a090*/  VIADD R12, R12, 0x40a0 ;  /* 0x000040a00c0c7836 */ /* 0x000fce0000000000 */
.L_x_1027:
        /* <DEDUP_REMOVED lines=8> */
.L_x_1023:
[----:B------:R-:W-:Y:S05]  /*a120*/  BSYNC B0 ;  /* 0x0000000000007941 */ /* 0x000fea0003800000 */
.L_x_1022:
[----:B------:R-:W0:Y:S01]  /*a130*/  LDC R16, c[0x0][0x22c] ;  /* 0x00008b00ff107b82 */ /* 0x000e220000000800 */
[----:B------:R-:W-:Y:S01]  /*a140*/  BSSY B0, `(.L_x_1028) ;  /* 0x0000108000007945 */ /* 0x000fe20003800000 */
[----:B------:R-:W-:-:S06]  /*a150*/  IMAD.SHL.U32 R15, R11, 0x200000, RZ ;  /* 0x002000000b0f7824 */ /* 0x000fcc00078e00ff */
[----:B------:R-:W-:Y:S01]  /*a160*/  BAR.SYNC.DEFER_BLOCKING 0x0 ;  /* 0x0000000000007b1d */ /* 0x000fe20000010000 */
[----:B0-----:R-:W-:-:S13]  /*a170*/  ISETP.NE.AND P1, PT, R16, 0x1, PT ;  /* 0x000000011000780c */ /* 0x001fda0003f25270 */
[----:B------:R-:W-:Y:S05]  /*a180*/  @!P1 BRA `(.L_x_1029) ;  /* 0x0000000400f09947 */ /* 0x000fea0003800000 */
[----:B------:R-:W-:Y:S01]  /*a190*/  ISETP.GE.AND P1, PT, R9, R6, PT ;  /* 0x000000060900720c */ /* 0x000fe20003f26270 */
[----:B------:R-:W-:-:S12]  /*a1a0*/  BSSY B1, `(.L_x_1030) ;  /* 0x0000079000017945 */ /* 0x000fd80003800000 */
[----:B------:R-:W-:Y:S05]  /*a1b0*/  @P1 BRA `(.L_x_1031) ;  /* 0x0000000400dc1947 */ /* 0x000fea0003800000 */
[----:B------:R-:W-:Y:S01]  /*a1c0*/  LOP3.LUT R11, RZ, R9, RZ, 0x33, !PT ;  /* 0x00000009ff0b7212 */ /* 0x000fe200078e33ff */
[----:B------:R-:W-:Y:S04]  /*a1d0*/  BSSY B2, `(.L_x_1032) ;  /* 0x0000026000027945 */ /* 0x000fe80003800000 */
[----:B------:R-:W-:-:S05]  /*a1e0*/  IMAD.IADD R20, R6, 0x1, R11 ;  /* 0x0000000106147824 */ /* 0x000fca00078e020b */
[----:B------:R-:W-:-:S04]  /*a1f0*/  LEA.HI R11, R20, 0x1, RZ, 0x16 ;  /* 0x00000001140b7811 */ /* 0x000fc800078fb0ff */
[----:B------:R-:W-:Y:S01]  /*a200*/  LOP3.LUT P1, R12, R11, 0x3, RZ, 0xc0, !PT ;  /* 0x000000030b0c7812 */ /* 0x000fe2000782c0ff */
[----:B------:R-:W-:-:S12]  /*a210*/  IMAD.MOV.U32 R11, RZ, RZ, R9 ;  /* 0x000000ffff0b7224 */ /* 0x000fd800078e0009 */
[----:B------:R-:W-:Y:S05]  /*a220*/  @!P1 BRA `(.L_x_1033) ;  /* 0x0000000000809947 */ /* 0x000fea0003800000 */
[----:B------:R-:W-:Y:S01]  /*a230*/  IMAD R11, R9, R16, RZ ;  /* 0x00000010090b7224 */ /* 0x000fe200078e02ff */
[----:B------:R-:W-:Y:S01]  /*a240*/  ULDC.64 UR6, c[0x0][0x210] ;  /* 0x0000840000067ab9 */ /* 0x000fe20000000a00 */
[----:B------:R-:W-:Y:S02]  /*a250*/  IMAD.MOV.U32 R14, RZ, RZ, R12 ;  /* 0x000000ffff0e7224 */ /* 0x000fe400078e000c */
[----:B------:R-:W-:Y:S01]  /*a260*/  IMAD.SHL.U32 R21, R16, 0x400, RZ ;  /* 0x0000040010157824 */ /* 0x000fe200078e00ff */
[----:B------:R-:W-:-:S04]  /*a270*/  IADD3 R17, P1, R11, UR4, RZ ;  /* 0x000000040b117c10 */ /* 0x000fc8000ff3e0ff */
[----:B----4-:R-:W-:Y:S02]  /*a280*/  LEA R18, P2, R17, UR6, 0x2 ;  /* 0x0000000611127c11 */ /* 0x010fe4000f8410ff */
[----:B------:R-:W-:Y:S01]  /*a290*/  LEA.HI.X.SX32 R22, R11, UR5, 0x1, P1 ;  /* 0x000000050b167c11 */ /* 0x000fe200088f0eff */
[----:B------:R-:W-:-:S03]  /*a2a0*/  IMAD.MOV.U32 R11, RZ, RZ, R9 ;  /* 0x000000ffff0b7224 */ /* 0x000fc600078e0009 */
[----:B------:R-:W-:-:S07]  /*a2b0*/  LEA.HI.X R17, R17, UR7, R22, 0x2, P2 ;  /* 0x0000000711117c11 */ /* 0x000fce00090f1416 */
.L_x_1036:
        /* <DEDUP_REMOVED lines=19> */
.L_x_1035:
[----:B------:R-:W-:Y:S05]  /*a3f0*/  BSYNC B3 ;  /* 0x0000000000037941 */ /* 0x000fea0003800000 */
.L_x_1034:
[----:B0-----:R-:W-:Y:S02]  /*a400*/  IMAD.MOV.U32 R17, RZ, RZ, R13 ;  /* 0x000000ffff117224 */ /* 0x001fe400078e000d */
[----:B------:R-:W-:Y:S01]  /*a410*/  VIADD R11, R11, 0x400 ;  /* 0x000004000b0b7836 */ /* 0x000fe20000000000 */
[----:B------:R-:W-:Y:S06]  /*a420*/  @P3 BRA `(.L_x_1036) ;  /* 0xfffffffc00a43947 */ /* 0x000fec000383ffff */
.L_x_1033:
[----:B------:R-:W-:Y:S05]  /*a430*/  BSYNC B2 ;  /* 0x0000000000027941 */ /* 0x000fea0003800000 */
.L_x_1032:
[----:B------:R-:W-:-:S13]  /*a440*/  ISETP.GE.U32.AND P1, PT, R20, 0xc00, PT ;  /* 0x00000c001400780c */ /* 0x000fda0003f26070 */
[----:B------:R-:W-:Y:S05]  /*a450*/  @!P1 BRA `(.L_x_1031) ;  /* 0x0000000400349947 */ /* 0x000fea0003800000 */
[----:B------:R-:W0:Y:S01]  /*a460*/  LDC R14, c[0x0][0x22c] ;  /* 0x00008b00ff0e7b82 */ /* 0x000e220000000800 */
[----:B------:R-:W-:Y:S01]  /*a470*/  ULDC.64 UR6, c[0x0][0x210] ;  /* 0x0000840000067ab9 */ /* 0x000fe20000000a00 */
[----:B0-----:R-:W-:Y:S02]  /*a480*/  IMAD R12, R11, R14, RZ ;  /* 0x0000000e0b0c7224 */ /* 0x001fe400078e02ff */
[----:B------:R-:W-:-:S03]  /*a490*/  IMAD.SHL.U32 R17, R14, 0x400, RZ ;  /* 0x000004000e117824 */ /* 0x000fc600078e00ff */
[----:B----4-:R-:W-:-:S04]  /*a4a0*/  IADD3 R19, P1, R12, UR4, RZ ;  /* 0x000000040c137c10 */ /* 0x010fc8000ff3e0ff */
[----:B------:R-:W-:Y:S02]  /*a4b0*/  LEA R18, P2, R19, UR6, 0x2 ;  /* 0x0000000613127c11 */ /* 0x000fe4000f8410ff */
[----:B------:R-:W-:-:S04]  /*a4c0*/  LEA.HI.X.SX32 R12, R12, UR5, 0x1, P1 ;  /* 0x000000050c0c7c11 */ /* 0x000fc800088f0eff */
[----:B------:R-:W-:-:S07]  /*a4d0*/  LEA.HI.X R19, R19, UR7, R12, 0x2, P2 ;  /* 0x0000000713137c11 */ /* 0x000fce00090f140c */
.L_x_1045:
[----:B------:R-:W2:Y:S01]  /*a4e0*/  LDG.E R25, desc[UR10][R18.64] ;  /* 0x0000000a12197981 */ /* 0x000ea2000c1e1900 */
        /* <DEDUP_REMOVED lines=8> */
[----:B------:R-:W-:-:S04]  /*a570*/  LOP3.LUT R14, R25, 0x7fe00000, RZ, 0xc, !PT ;  /* 0x7fe00000190e7812 */ /* 0x000fc800078e0cff */
[----:B------:R-:W-:-:S04]  /*a580*/  SEL R14, R25, R14, !P5 ;  /* 0x0000000e190e7207 */ /* 0x000fc80006800000 */
[----:B------:R-:W-:-:S04]  /*a590*/  LOP3.LUT R14, R14, 0xffe00000, RZ, 0xc0, !PT ;  /* 0xffe000000e0e7812 */ /* 0x000fc800078ec0ff */
[----:B------:R-:W-:Y:S02]  /*a5a0*/  ISETP.NE.AND P4, PT, R14, R15, PT ;  /* 0x0000000f0e00720c */ /* 0x000fe40003f85270 */
[C---:B---3--:R-:W-:Y:S02]  /*a5b0*/  ISETP.GE.AND P3, PT, R21.reuse, RZ, PT ;  /* 0x000000ff1500720c */ /* 0x048fe40003f66270 */
[----:B------:R-:W-:Y:S02]  /*a5c0*/  LOP3.LUT R16, R21, 0x7fe00000, RZ, 0xc, !PT ;  /* 0x7fe0000015107812 */ /* 0x000fe400078e0cff */
[C---:B----4-:R-:W-:Y:S02]  /*a5d0*/  ISETP.GE.AND P2, PT, R23.reuse, RZ, PT ;  /* 0x000000ff1700720c */ /* 0x050fe40003f46270 */
[----:B------:R-:W-:Y:S02]  /*a5e0*/  LOP3.LUT R18, R23, 0x7fe00000, RZ, 0xc, !PT ;  /* 0x7fe0000017127812 */ /* 0x000fe400078e0cff */
[----:B-----5:R-:W-:-:S02]  /*a5f0*/  ISETP.GE.AND P1, PT, R24, RZ, PT ;  /* 0x000000ff1800720c */ /* 0x020fc40003f26270 */
[C---:B------:R-:W-:Y:S02]  /*a600*/  LOP3.LUT R19, R24.reuse, 0x7fe00000, RZ, 0xc, !PT ;  /* 0x7fe0000018137812 */ /* 0x040fe400078e0cff */
        /* <DEDUP_REMOVED lines=13> */
.L_x_1038:
[----:B------:R-:W-:Y:S05]  /*a6e0*/  BSYNC B2 ;  /* 0x0000000000027941 */ /* 0x000fea0003800000 */
.L_x_1037:
[-C--:B------:R-:W-:Y:S01]  /*a6f0*/  ISETP.NE.AND P4, PT, R16, R15.reuse, PT ;  /* 0x0000000f1000720c */ /* 0x080fe20003f85270 */
[----:B------:R-:W-:Y:S01]  /*a700*/  BSSY B2, `(.L_x_1039) ;  /* 0x000000a000027945 */ /* 0x000fe20003800000 */
[-C--:B------:R-:W-:Y:S02]  /*a710*/  ISETP.NE.AND P5, PT, R18, R15.reuse, PT ;  /* 0x0000000f1200720c */ /* 0x080fe40003fa5270 */
[----:B------:R-:W-:-:S09]  /*a720*/  ISETP.NE.AND P6, PT, R20, R15, PT ;  /* 0x0000000f1400720c */ /* 0x000fd20003fc5270 */
[----:B------:R-:W-:Y:S05]  /*a730*/  @P4 BRA `(.L_x_1040) ;  /* 0x0000000000184947 */ /* 0x000fea0003800000 */
[----:B------:R-:W-:-:S04]  /*a740*/  LOP3.LUT R14, RZ, R21, RZ, 0x33, !PT ;  /* 0x00000015ff0e7212 */ /* 0x000fc800078e33ff */
[----:B------:R-:W-:-:S04]  /*a750*/  SEL R14, R21, R14, !P3 ;  /* 0x0000000e150e7207 */ /* 0x000fc80005800000 */
[----:B------:R-:W-:-:S04]  /*a760*/  SHF.R.U32.HI R14, RZ, 0x8, R14 ;  /* 0x00000008ff0e7819 */ /* 0x000fc8000001160e */
[----:B0-----:R-:W-:-:S05]  /*a770*/  LOP3.LUT R19, R14, 0x1ffc, RZ, 0xc0, !PT ;  /* 0x00001ffc0e137812 */ /* 0x001fca00078ec0ff */
[----:B------:R-:W-:-:S05]  /*a780*/  IMAD.IADD R19, R19, 0x1, R0 ;  /* 0x0000000113137824 */ /* 0x000fca00078e0200 */
[----:B------:R1:W-:Y:S02]  /*a790*/  ATOMS.POPC.INC.32 RZ, [R19+URZ+0x10a0] ;  /* 0x0010a00013ff7f8c */ /* 0x0003e4000d80003f */
.L_x_1040:
[----:B------:R-:W-:Y:S05]  /*a7a0*/  BSYNC B2 ;  /* 0x0000000000027941 */ /* 0x000fea0003800000 */
.L_x_1039:
[----:B------:R-:W-:Y:S04]  /*a7b0*/  BSSY B2, `(.L_x_1041) ;  /* 0x0000008000027945 */ /* 0x000fe80003800000 */
[----:B------:R-:W-:Y:S05]  /*a7c0*/  @P5 BRA `(.L_x_1042) ;  /* 0x0000000000185947 */ /* 0x000fea0003800000 */
[----:B------:R-:W-:-:S04]  /*a7d0*/  LOP3.LUT R14, RZ, R23, RZ, 0x33, !PT ;  /* 0x00000017ff0e7212 */ /* 0x000fc800078e33ff */
[----:B------:R-:W-:-:S04]  /*a7e0*/  SEL R14, R23, R14, !P2 ;  /* 0x0000000e170e7207 */ /* 0x000fc80005000000 */
[----:B------:R-:W-:-:S04]  /*a7f0*/  SHF.R.U32.HI R14, RZ, 0x8, R14 ;  /* 0x00000008ff0e7819 */ /* 0x000fc8000001160e */
[----:B01----:R-:W-:-:S05]  /*a800*/  LOP3.LUT R19, R14, 0x1ffc, RZ, 0xc0, !PT ;  /* 0x00001ffc0e137812 */ /* 0x003fca00078ec0ff */
[----:B------:R-:W-:-:S05]  /*a810*/  IMAD.IADD R19, R19, 0x1, R0 ;  /* 0x0000000113137824 */ /* 0x000fca00078e0200 */
[----:B------:R2:W-:Y:S02]  /*a820*/  ATOMS.POPC.INC.32 RZ, [R19+URZ+0x10a0] ;  /* 0x0010a00013ff7f8c */ /* 0x0005e4000d80003f */
.L_x_1042:
[----:B------:R-:W-:Y:S05]  /*a830*/  BSYNC B2 ;  /* 0x0000000000027941 */ /* 0x000fea0003800000 */
.L_x_1041:
[----:B------:R-:W-:Y:S04]  /*a840*/  BSSY B2, `(.L_x_1043) ;  /* 0x0000008000027945 */ /* 0x000fe80003800000 */
[----:B------:R-:W-:Y:S05]  /*a850*/  @P6 BRA `(.L_x_1044) ;  /* 0x0000000000186947 */ /* 0x000fea0003800000 */
[----:B012---:R-:W-:-:S04]  /*a860*/  LOP3.LUT R19, RZ, R24, RZ, 0x33, !PT ;  /* 0x00000018ff137212 */ /* 0x007fc800078e33ff */
[----:B------:R-:W-:-:S04]  /*a870*/  SEL R14, R24, R19, !P1 ;  /* 0x00000013180e7207 */ /* 0x000fc80004800000 */
[----:B------:R-:W-:-:S04]  /*a880*/  SHF.R.U32.HI R14, RZ, 0x8, R14 ;  /* 0x00000008ff0e7819 */ /* 0x000fc8000001160e */
[----:B------:R-:W-:-:S05]  /*a890*/  LOP3.LUT R19, R14, 0x1ffc, RZ, 0xc0, !PT ;  /* 0x00001ffc0e137812 */ /* 0x000fca00078ec0ff */
[----:B------:R-:W-:-:S05]  /*a8a0*/  IMAD.IADD R19, R19, 0x1, R0 ;  /* 0x0000000113137824 */ /* 0x000fca00078e0200 */
[----:B------:R3:W-:Y:S02]  /*a8b0*/  ATOMS.POPC.INC.32 RZ, [R19+URZ+0x10a0] ;  /* 0x0010a00013ff7f8c */ /* 0x0007e4000d80003f */
.L_x_1044:
[----:B------:R-:W-:Y:S05]  /*a8c0*/  BSYNC B2 ;  /* 0x0000000000027941 */ /* 0x000fea0003800000 */
.L_x_1043:
[----:B------:R-:W-:Y:S02]  /*a8d0*/  VIADD R11, R11, 0x1000 ;  /* 0x000010000b0b7836 */ /* 0x000fe40000000000 */
[----:B------:R-:W-:-:S03]  /*a8e0*/  IMAD.WIDE R12, R17, 0x4, R12 ;  /* 0x00000004110c7825 */ /* 0x000fc600078e020c */
[----:B------:R-:W-:Y:S01]  /*a8f0*/  ISETP.GE.AND P1, PT, R11, R6, PT ;  /* 0x000000060b00720c */ /* 0x000fe20003f26270 */
[----:B------:R-:W-:Y:S02]  /*a900*/  IMAD.MOV.U32 R18, RZ, RZ, R12 ;  /* 0x000000ffff127224 */ /* 0x000fe400078e000c */
[----:B0123--:R-:W-:-:S10]  /*a910*/  IMAD.MOV.U32 R19, RZ, RZ, R13 ;  /* 0x000000ffff137224 */ /* 0x00ffd400078e000d */
[----:B------:R-:W-:Y:S05]  /*a920*/  @!P1 BRA `(.L_x_1045) ;  /* 0xfffffff800ec9947 */ /* 0x000fea000383ffff */
.L_x_1031:
[----:B------:R-:W-:Y:S05]  /*a930*/  BSYNC B1 ;  /* 0x0000000000017941 */ /* 0x000fea0003800000 */
.L_x_1030:
[----:B------:R-:W-:Y:S05]  /*a940*/  BRA `(.L_x_1046) ;  /* 0x00000008001c7947 */ /* 0x000fea0003800000 */
.L_x_1029:
        /* <DEDUP_REMOVED lines=12> */
[----:B------:R-:W-:-:S05]  /*aa10*/  IMAD.IADD R11, R6, 0x1, -R12 ;  /* 0x00000001060b7824 */ /* 0x000fca00078e0a0c */
[----:B------:R-:W-:-:S04]  /*aa20*/  SHF.R.S32.HI R14, RZ, 0x1f, R11 ;  /* 0x0000001fff0e7819 */ /* 0x000fc8000001140b */
[----:B------:R-:W-:-:S04]  /*aa30*/  LEA.HI R14, R14, R11, RZ, 0x2 ;  /* 0x0000000b0e0e7211 */ /* 0x000fc800078f10ff */
[----:B------:R-:W-:-:S04]  /*aa40*/  SHF.R.S32.HI R24, RZ, 0x2, R14 ;  /* 0x00000002ff187819 */ /* 0x000fc8000001140e */
[----:B------:R-:W-:-:S13]  /*aa50*/  ISETP.GT.AND P1, PT, R24, R9, PT ;  /* 0x000000091800720c */ /* 0x000fda0003f24270 */
[----:B------:R-:W-:Y:S05]  /*aa60*/  @!P1 BRA `(.L_x_1048) ;  /* 0x00000004001c9947 */ /* 0x000fea0003800000 */
[----:B------:R-:W-:Y:S01]  /*aa70*/  IADD3 R11, P1, R12, UR4, RZ ;  /* 0x000000040c0b7c10 */ /* 0x000fe2000ff3e0ff */
[----:B------:R-:W-:Y:S01]  /*aa80*/  ULDC UR6, c[0x0][0x214] ;  /* 0x0000850000067ab9 */ /* 0x000fe20000000800 */
[----:B------:R-:W-:Y:S02]  /*aa90*/  IMAD.MOV.U32 R23, RZ, RZ, R9 ;  /* 0x000000ffff177224 */ /* 0x000fe400078e0009 */
[----:B------:R-:W-:Y:S02]  /*aaa0*/  LEA R25, P2, R11, UR8, 0x2 ;  /* 0x000000080b197c11 */ /* 0x000fe4000f8410ff */
[----:B------:R-:W-:-:S04]  /*aab0*/  IADD3.X R14, R27, UR5, RZ, P1, !PT ;  /* 0x000000051b0e7c10 */ /* 0x000fc80008ffe4ff */
[----:B------:R-:W-:-:S07]  /*aac0*/  LEA.HI.X R26, R11, UR6, R14, 0x2, P2 ;  /* 0x000000060b1a7c11 */ /* 0x000fce00090f140e */
.L_x_1057:
[----:B------:R-:W-:-:S04]  /*aad0*/  SHF.R.S64 R16, RZ, 0x1c, R23 ;  /* 0x0000001cff107819 */ /* 0x000fc80000001017 */
[----:B------:R-:W-:-:S04]  /*aae0*/  IADD3 R16, P1, R16, R25, RZ ;  /* 0x0000001910107210 */ /* 0x000fc80007f3e0ff */
[----:B-1----:R-:W-:-:S06]  /*aaf0*/  LEA.HI.X.SX32 R17, R23, R26, 0x4, P1 ;  /* 0x0000001a17117211 */ /* 0x002fcc00008f26ff */
[----:B--234-:R-:W2:Y:S01]  /*ab00*/  LDG.E.128 R16, desc[UR10][R16.64] ;  /* 0x0000000a10107981 */ /* 0x01cea2000c1e1d00 */
[----:B------:R-:W-:Y:S01]  /*ab10*/  BSSY B2, `(.L_x_1049) ;  /* 0x000001c000027945 */ /* 0x000fe20003800000 */
[C---:B--2---:R-:W-:Y:S02]  /*ab20*/  ISETP.GE.AND P1, PT, R16.reuse, RZ, PT ;  /* 0x000000ff1000720c */ /* 0x044fe40003f26270 */
[C---:B0-----:R-:W-:Y:S02]  /*ab30*/  LOP3.LUT R11, R16.reuse, 0x7fe00000, RZ, 0xc, !PT ;  /* 0x7fe00000100b7812 */ /* 0x041fe400078e0cff */
[C---:B------:R-:W-:Y:S02]  /*ab40*/  ISETP.GE.AND P2, PT, R17.reuse, RZ, PT ;  /* 0x000000ff1100720c */ /* 0x040fe40003f46270 */
[----:B------:R-:W-:Y:S02]  /*ab50*/  LOP3.LUT R14, R17, 0x7fe00000, RZ, 0xc, !PT ;  /* 0x7fe00000110e7812 */ /* 0x000fe400078e0cff */
[----:B------:R-:W-:-:S02]  /*ab60*/  SEL R11, R16, R11, !P1 ;  /* 0x0000000b100b7207 */ /* 0x000fc40004800000 */
[----:B------:R-:W-:Y:S02]  /*ab70*/  SEL R13, R17, R14, !P2 ;  /* 0x0000000e110d7207 */ /* 0x000fe40005000000 */
[----:B------:R-:W-:Y:S02]  /*ab80*/  LOP3.LUT R14, R11, 0xffe00000, RZ, 0xc0, !PT ;  /* 0xffe000000b0e7812 */ /* 0x000fe400078ec0ff */
[----:B------:R-:W-:Y:S02]  /*ab90*/  ISETP.GE.AND P3, PT, R18, RZ, PT ;  /* 0x000000ff1200720c */ /* 0x000fe40003f66270 */
[----:B------:R-:W-:Y:S02]  /*aba0*/  ISETP.NE.AND P6, PT, R14, R15, PT ;  /* 0x0000000f0e00720c */ /* 0x000fe40003fc5270 */
[----:B------:R-:W-:Y:S02]  /*abb0*/  LOP3.LUT R21, R18, 0x7fe00000, RZ, 0xc, !PT ;  /* 0x7fe0000012157812 */ /* 0x000fe400078e0cff */
[----:B------:R-:W-:-:S02]  /*abc0*/  ISETP.GE.AND P4, PT, R19, RZ, PT ;  /* 0x000000ff1300720c */ /* 0x000fc40003f86270 */
[----:B------:R-:W-:Y:S02]  /*abd0*/  LOP3.LUT R22, R19, 0x7fe00000, RZ, 0xc, !PT ;  /* 0x7fe0000013167812 */ /* 0x000fe400078e0cff */
[----:B------:R-:W-:Y:S02]  /*abe0*/  LOP3.LUT R20, R13, 0xffe00000, RZ, 0xc0, !PT ;  /* 0xffe000000d147812 */ /* 0x000fe400078ec0ff */
[----:B------:R-:W-:Y:S02]  /*abf0*/  SEL R21, R18, R21, !P3 ;  /* 0x0000001512157207 */ /* 0x000fe40005800000 */
[----:B------:R-:W-:Y:S02]  /*ac00*/  SEL R11, R19, R22, !P4 ;  /* 0x00000016130b7207 */ /* 0x000fe40006000000 */
[----:B------:R-:W-:Y:S02]  /*ac10*/  ISETP.NE.AND P5, PT, R20, R15, PT ;  /* 0x0000000f1400720c */ /* 0x000fe40003fa5270 */
[----:B------:R-:W-:-:S02]  /*ac20*/  LOP3.LUT R22, R21, 0xffe00000, RZ, 0xc0, !PT ;  /* 0xffe0000015167812 */ /* 0x000fc400078ec0ff */
[----:B------:R-:W-:Y:S02]  /*ac30*/  P2R R13, PR, RZ, 0x20 ;  /* 0x00000020ff0d7803 */ /* 0x000fe40000000000 */
[----:B------:R-:W-:Y:S02]  /*ac40*/  LOP3.LUT R14, R11, 0xffe00000, RZ, 0xc0, !PT ;  /* 0xffe000000b0e7812 */ /* 0x000fe400078ec0ff */
[----:B------:R-:W-:Y:S01]  /*ac50*/  ISETP.NE.AND P5, PT, R22, R15, PT ;  /* 0x0000000f1600720c */ /* 0x000fe20003fa5270 */
[----:B------:R-:W-:-:S12]  /*ac60*/  @P6 BRA `(.L_x_1050) ;  /* 0x0000000000186947 */ /* 0x000fd80003800000 */
[----:B------:R-:W-:-:S04]  /*ac70*/  LOP3.LUT R11, RZ, R16, RZ, 0x33, !PT ;  /* 0x00000010ff0b7212 */ /* 0x000fc800078e33ff */
[----:B------:R-:W-:-:S04]  /*ac80*/  SEL R16, R16, R11, !P1 ;  /* 0x0000000b10107207 */ /* 0x000fc80004800000 */
[----:B------:R-:W-:-:S04]  /*ac90*/  SHF.R.U32.HI R16, RZ, 0x8, R16 ;  /* 0x00000008ff107819 */ /* 0x000fc80000011610 */
[----:B------:R-:W-:-:S05]  /*aca0*/  LOP3.LUT R11, R16, 0x1ffc, RZ, 0xc0, !PT ;  /* 0x00001ffc100b7812 */ /* 0x000fca00078ec0ff */
[----:B------:R-:W-:-:S05]  /*acb0*/  IMAD.IADD R11, R11, 0x1, R0 ;  /* 0x000000010b0b7824 */ /* 0x000fca00078e0200 */
[----:B------:R0:W-:Y:S02]  /*acc0*/  ATOMS.POPC.INC.32 RZ, [R11+URZ+0x10a0] ;  /* 0x0010a0000bff7f8c */ /* 0x0001e4000d80003f */
.L_x_1050:
[----:B------:R-:W-:Y:S05]  /*acd0*/  BSYNC B2 ;  /* 0x0000000000027941 */ /* 0x000fea0003800000 */
.L_x_1049:
[----:B------:R-:W-:Y:S01]  /*ace0*/  ISETP.NE.AND P6, PT, R13, RZ, PT ;  /* 0x000000ff0d00720c */ /* 0x000fe20003fc5270 */
[----:B------:R-:W-:Y:S01]  /*acf0*/  BSSY B2, `(.L_x_1051) ;  /* 0x0000009000027945 */ /* 0x000fe20003800000 */
[----:B------:R-:W-:-:S11]  /*ad00*/  ISETP.NE.AND P1, PT, R14, R15, PT ;  /* 0x0000000f0e00720c */ /* 0x000fd60003f25270 */
[----:B------:R-:W-:Y:S05]  /*ad10*/  @P6 BRA `(.L_x_1052) ;  /* 0x0000000000186947 */ /* 0x000fea0003800000 */
[----:B------:R-:W-:-:S04]  /*ad20*/  LOP3.LUT R14, RZ, R17, RZ, 0x33, !PT ;  /* 0x00000011ff0e7212 */ /* 0x000fc800078e33ff */
[----:B------:R-:W-:-:S04]  /*ad30*/  SEL R17, R17, R14, !P2 ;  /* 0x0000000e11117207 */ /* 0x000fc80005000000 */
[----:B------:R-:W-:-:S04]  /*ad40*/  SHF.R.U32.HI R17, RZ, 0x8, R17 ;  /* 0x00000008ff117819 */ /* 0x000fc80000011611 */
[----:B------:R-:W-:-:S05]  /*ad50*/  LOP3.LUT R17, R17, 0x1ffc, RZ, 0xc0, !PT ;  /* 0x00001ffc11117812 */ /* 0x000fca00078ec0ff */
[----:B------:R-:W-:-:S05]  /*ad60*/  IMAD.IADD R17, R17, 0x1, R0 ;  /* 0x0000000111117824 */ /* 0x000fca00078e0200 */
[----:B------:R1:W-:Y:S02]  /*ad70*/  ATOMS.POPC.INC.32 RZ, [R17+URZ+0x10a0] ;  /* 0x0010a00011ff7f8c */ /* 0x0003e4000d80003f */
.L_x_1052:
[----:B------:R-:W-:Y:S05]  /*ad80*/  BSYNC B2 ;  /* 0x0000000000027941 */ /* 0x000fea0003800000 */
.L_x_1051:
[----:B------:R-:W-:Y:S04]  /*ad90*/  BSSY B2, `(.L_x_1053) ;  /* 0x0000008000027945 */ /* 0x000fe80003800000 */
[----:B------:R-:W-:Y:S05]  /*ada0*/  @P5 BRA `(.L_x_1054) ;  /* 0x0000000000185947 */ /* 0x000fea0003800000 */
[----:B0-----:R-:W-:-:S04]  /*adb0*/  LOP3.LUT R11, RZ, R18, RZ, 0x33, !PT ;  /* 0x00000012ff0b7212 */ /* 0x001fc800078e33ff */
[----:B------:R-:W-:-:S04]  /*adc0*/  SEL R18, R18, R11, !P3 ;  /* 0x0000000b12127207 */ /* 0x000fc80005800000 */
[----:B------:R-:W-:-:S04]  /*add0*/  SHF.R.U32.HI R18, RZ, 0x8, R18 ;  /* 0x00000008ff127819 */ /* 0x000fc80000011612 */
[----:B------:R-:W-:-:S05]  /*ade0*/  LOP3.LUT R11, R18, 0x1ffc, RZ, 0xc0, !PT ;  /* 0x00001ffc120b7812 */ /* 0x000fca00078ec0ff */
[----:B------:R-:W-:-:S05]  /*adf0*/  IMAD.IADD R11, R11, 0x1, R0 ;  /* 0x000000010b0b7824 */ /* 0x000fca00078e0200 */
[----:B------:R2:W-:Y:S02]  /*ae00*/  ATOMS.POPC.INC.32 RZ, [R11+URZ+0x10a0] ;  /* 0x0010a0000bff7f8c */ /* 0x0005e4000d80003f */
.L_x_1054:
[----:B------:R-:W-:Y:S05]  /*ae10*/  BSYNC B2 ;  /* 0x0000000000027941 */ /* 0x000fea0003800000 */
.L_x_1053:
        /* <DEDUP_REMOVED lines=8> */
.L_x_1056:
[----:B------:R-:W-:Y:S05]  /*aea0*/  BSYNC B2 ;  /* 0x0000000000027941 */ /* 0x000fea0003800000 */
.L_x_1055:
[----:B------:R-:W-:-:S05]  /*aeb0*/  VIADD R23, R23, 0x400 ;  /* 0x0000040017177836 */ /* 0x000fca0000000000 */
[----:B------:R-:W-:-:S13]  /*aec0*/  ISETP.GT.AND P1, PT, R24, R23, PT ;  /* 0x000000171800720c */ /* 0x000fda0003f24270 */
[----:B------:R-:W-:Y:S05]  /*aed0*/  @P1 BRA `(.L_x_1057) ;  /* 0xfffffff800fc1947 */ /* 0x000fea000383ffff */
.L_x_1048:
[----:B------:R-:W-:Y:S05]  /*aee0*/  BSYNC B1 ;  /* 0x0000000000017941 */ /* 0x000fea0003800000 */
.L_x_1047:
[----:B------:R-:W-:Y:S01]  /*aef0*/  ISETP.GT.U32.AND P1, PT, R12, R9, PT ;  /* 0x000000090c00720c */ /* 0x000fe20003f24070 */
[----:B0-2---:R-:W-:Y:S01]  /*af00*/  IMAD.IADD R11, R9, 0x1, R12 ;  /* 0x00000001090b7824 */ /* 0x005fe200078e020c */
[----:B------:R-:W-:Y:S02]  /*af10*/  BSSY B1, `(.L_x_1058) ;  /* 0x0000017000017945 */ /* 0x000fe40003800000 */
[----:B------:R-:W-:Y:S01]  /*af20*/  ISETP.GT.U32.AND.EX P1, PT, R27, RZ, PT, P1 ;  /* 0x000000ff1b00720c */ /* 0x000fe20003f24110 */
[----:B-1----:R-:W-:-:S05]  /*af30*/  IMAD R17, R24, 0x4, R11 ;  /* 0x0000000418117824 */ /* 0x002fca00078e020b */
[----:B------:R-:W-:-:S07]  /*af40*/  ISETP.GE.AND P2, PT, R17, R6, PT ;  /* 0x000000061100720c */ /* 0x000fce0003f46270 */
[----:B------:R-:W-:Y:S06]  /*af50*/  @!P1 BRA `(.L_x_1059) ;  /* 0x0000000000489947 */ /* 0x000fec0003800000 */
[----:B------:R-:W-:Y:S01]  /*af60*/  IADD3 R11, P1, R9, UR4, RZ ;  /* 0x00000004090b7c10 */ /* 0x000fe2000ff3e0ff */
[----:B------:R-:W-:-:S04]  /*af70*/  ULDC.64 UR6, c[0x0][0x210] ;  /* 0x0000840000067ab9 */ /* 0x000fc80000000a00 */
[----:B------:R-:W-:Y:S01]  /*af80*/  IMAD.X R14, RZ, RZ, UR5, P1 ;  /* 0x00000005ff0e7e24 */ /* 0x000fe200088e06ff */
[----:B------:R-:W-:-:S04]  /*af90*/  LEA R12, P1, R11, UR6, 0x2 ;  /* 0x000000060b0c7c11 */ /* 0x000fc8000f8210ff */
        /* <DEDUP_REMOVED lines=14> */
.L_x_1059:
[----:B------:R-:W-:Y:S05]  /*b080*/  BSYNC B1 ;  /* 0x0000000000017941 */ /* 0x000fea0003800000 */
.L_x_1058:
[----:B------:R-:W-:Y:S05]  /*b090*/  @P2 BRA `(.L_x_1046) ;  /* 0x0000000000482947 */ /* 0x000fea0003800000 */
[----:B0-----:R-:W-:Y:S01]  /*b0a0*/  IADD3 R11, P1, R17, UR4, RZ ;  /* 0x00000004110b7c10 */ /* 0x001fe2000ff3e0ff */
[----:B------:R-:W-:-:S03]  /*b0b0*/  ULDC.64 UR6, c[0x0][0x210] ;  /* 0x0000840000067ab9 */ /* 0x000fc60000000a00 */
[----:B------:R-:W-:Y:S02]  /*b0c0*/  LEA.HI.X.SX32 R14, R17, UR5, 0x1, P1 ;  /* 0x00000005110e7c11 */ /* 0x000fe400088f0eff */
        /* <DEDUP_REMOVED lines=15> */
.L_x_1046:
[----:B------:R-:W-:Y:S05]  /*b1c0*/  BSYNC B0 ;  /* 0x0000000000007941 */ /* 0x000fea0003800000 */
.L_x_1028:
[----:B------:R-:W2:Y:S08]  /*b1d0*/  S2UR UR7, SR_CgaCtaId ;  /* 0x00000000000779c3 */ /* 0x000eb00000008800 */
[----:B------:R-:W-:Y:S01]  /*b1e0*/  BAR.SYNC.DEFER_BLOCKING 0x0 ;  /* 0x0000000000007b1d */ /* 0x000fe20000010000 */
[----:B----4-:R-:W-:-:S05]  /*b1f0*/  IMAD.MOV.U32 R18, RZ, RZ, RZ ;  /* 0x000000ffff127224 */ /* 0x010fca00078e00ff */
[----:B------:R-:W-:Y:S01]  /*b200*/  UMOV UR6, 0x400 ;  /* 0x0000040000067882 */ /* 0x000fe20000000000 */
[----:B------:R-:W-:Y:S01]  /*b210*/  ULDC UR8, c[0x0][0x230] ;  /* 0x00008c0000087ab9 */ /* 0x000fe20000000800 */
[----:B--2---:R-:W-:-:S06]  /*b220*/  ULEA UR6, UR7, UR6, 0x18 ;  /* 0x0000000607067291 */ /* 0x004fcc000f8ec03f */
[----:B------:R-:W-:-:S05]  /*b230*/  IMAD.U32 R0, RZ, RZ, UR6 ;  /* 0x00000006ff007e24 */ /* 0x000fca000f8e00ff */
[----:B------:R2:W4:Y:S02]  /*b240*/  LDS R16, [R0+0x90c8] ;  /* 0x0090c80000107984 */ /* 0x0005240000000800 */
.L_x_1064:
[----:B0-----:R-:W-:Y:S01]  /*b250*/  IMAD R17, R18, 0x400, R9 ;  /* 0x0000040012117824 */ /* 0x001fe200078e0209 */
[----:B------:R-:W-:Y:S05]  /*b260*/  WARPSYNC.ALL ;  /* 0x0000000000007948 */ /* 0x000fea0003800000 */
[----:B---3--:R-:W-:Y:S01]  /*b270*/  IMAD R19, R17, 0x4, R0 ;  /* 0x0000000411137824 */ /* 0x008fe200078e0200 */
[----:B------:R-:W-:-:S04]  /*b280*/  ISETP.GT.U32.AND P1, PT, R9, 0x1f, PT ;  /* 0x0000001f0900780c */ /* 0x000fc80003f24070 */
[----:B01----:R-:W0:Y:S01]  /*b290*/  LDS R11, [R19+0x10a0] ;  /* 0x0010a000130b7984 */ /* 0x003e220000000800 */
[----:B------:R-:W-:Y:S06]  /*b2a0*/  BAR.SYNC.DEFER_BLOCKING 0x0 ;  /* 0x0000000000007b1d */ /* 0x000fec0000010000 */
[----:B0-----:R0:W-:Y:S02]  /*b2b0*/  STS [R10+0x10], R11 ;  /* 0x0000100b0a007388 */ /* 0x0011e40000000800 */
[----:B------:R-:W-:Y:S06]  /*b2c0*/  BAR.SYNC.DEFER_BLOCKING 0x0 ;  /* 0x0000000000007b1d */ /* 0x000fec0000010000 */
[----:B------:R-:W-:Y:S05]  /*b2d0*/  @P1 BRA `(.L_x_1060) ;  /* 0x0000000800081947 */ /* 0x000fea0003800000 */
[----:B------:R-:W-:Y:S01]  /*b2e0*/  LDS R49, [R8+0x14] ;  /* 0x0000140008317984 */ /* 0x000fe20000000800 */
[----:B------:R-:W-:-:S03]  /*b2f0*/  UMOV UR6, 0xffffffff ;  /* 0xffffffff00067882 */ /* 0x000fc60000000000 */
[----:B------:R-:W-:Y:S04]  /*b300*/  LDS R50, [R8+0x10] ;  /* 0x0000100008327984 */ /* 0x000fe80000000800 */
[----:B------:R-:W2:Y:S04]  /*b310*/  LDS R48, [R8+0x18] ;  /* 0x0000180008307984 */ /* 0x000ea80000000800 */
[----:B------:R-:W-:Y:S04]  /*b320*/  LDS R47, [R8+0x1c] ;  /* 0x00001c00082f7984 */ /* 0x000fe80000000800 */
[----:B------:R-:W1:Y:S04]  /*b330*/  LDS R46, [R8+0x20] ;  /* 0x00002000082e7984 */ /* 0x000e680000000800 */
[----:B------:R-:W-:Y:S04]  /*b340*/  LDS R45, [R8+0x24] ;  /* 0x00002400082d7984 */ /* 0x000fe80000000800 */
[----:B------:R-:W3:Y:S04]  /*b350*/  LDS R44, [R8+0x28] ;  /* 0x00002800082c7984 */ /* 0x000ee80000000800 */
[----:B------:R-:W-:Y:S04]  /*b360*/  LDS R43, [R8+0x2c] ;  /* 0x00002c00082b7984 */ /* 0x000fe80000000800 */
[----:B------:R-:W5:Y:S04]  /*b370*/  LDS R42, [R8+0x30] ;  /* 0x00003000082a7984 */ /* 0x000f680000000800 */
[----:B------:R-:W-:Y:S04]  /*b380*/  LDS R41, [R8+0x34] ;  /* 0x0000340008297984 */ /* 0x000fe80000000800 */
[----:B------:R-:W4:Y:S04]  /*b390*/  LDS R40, [R8+0x38] ;  /* 0x0000380008287984 */ /* 0x000f280000000800 */
[----:B------:R-:W-:Y:S04]  /*b3a0*/  LDS R39, [R8+0x3c] ;  /* 0x00003c0008277984 */ /* 0x000fe80000000800 */
[----:B------:R-:W0:Y:S01]  /*b3b0*/  LDS R34, [R8+0x40] ;  /* 0x0000400008227984 */ /* 0x000e220000000800 */
[----:B--2---:R-:W-:-:S03]  /*b3c0*/  IADD3 R0, R48, R49, R50 ;  /* 0x0000003130007210 */ /* 0x004fc60007ffe032 */
[----:B------:R-:W-:Y:S04]  /*b3d0*/  LDS R32, [R8+0x44] ;  /* 0x0000440008207984 */ /* 0x000fe80000000800 */
[----:B------:R-:W2:Y:S01]  /*b3e0*/  LDS R23, [R8+0x48] ;  /* 0x0000480008177984 */ /* 0x000ea20000000800 */
[----:B-1----:R-:W-:-:S03]  /*b3f0*/  IADD3 R0, R46, R0, R47 ;  /* 0x000000002e007210 */ /* 0x002fc60007ffe02f */
[----:B------:R-:W-:Y:S04]  /*b400*/  LDS R22, [R8+0x4c] ;  /* 0x00004c0008167984 */ /* 0x000fe80000000800 */
[----:B------:R-:W1:Y:S01]  /*b410*/  LDS R31, [R8+0x50] ;  /* 0x00005000081f7984 */ /* 0x000e620000000800 */
[----:B---3--:R-:W-:-:S03]  /*b420*/  IADD3 R0, R44, R0, R45 ;  /* 0x000000002c007210 */ /* 0x008fc60007ffe02d */
[----:B------:R-:W-:Y:S04]  /*b430*/  LDS R29, [R8+0x54] ;  /* 0x00005400081d7984 */ /* 0x000fe80000000800 */
[----:B------:R-:W3:Y:S01]  /*b440*/  LDS R24, [R8+0x58] ;  /* 0x0000580008187984 */ /* 0x000ee20000000800 */
[----:B-----5:R-:W-:-:S03]  /*b450*/  IADD3 R0, R42, R0, R43 ;  /* 0x000000002a007210 */ /* 0x020fc60007ffe02b */
[----:B------:R-:W-:Y:S04]  /*b460*/  LDS R20, [R8+0x5c] ;  /* 0x00005c0008147984 */ /* 0x000fe80000000800 */
[----:B------:R-:W5:Y:S01]  /*b470*/  LDS R37, [R8+0x60] ;  /* 0x0000600008257984 */ /* 0x000f620000000800 */
[----:B----4-:R-:W-:-:S03]  /*b480*/  IADD3 R0, R40, R0, R41 ;  /* 0x0000000028007210 */ /* 0x010fc60007ffe029 */
[----:B------:R-:W-:Y:S04]  /*b490*/  LDS R21, [R8+0x64] ;  /* 0x0000640008157984 */ /* 0x000fe80000000800 */
[----:B------:R-:W4:Y:S01]  /*b4a0*/  LDS R38, [R8+0x68] ;  /* 0x0000680008267984 */ /* 0x000f220000000800 */
[----:B0-----:R-:W-:-:S03]  /*b4b0*/  IADD3 R0, R34, R0, R39 ;  /* 0x0000000022007210 */ /* 0x001fc60007ffe027 */
        /* <DEDUP_REMOVED lines=12> */
[----:B------:R-:W5:Y:S01]  /*b580*/  LDS R11, [R8+0x8c] ;  /* 0x00008c00080b7984 */ /* 0x000f620000000800 */
[----:B----4-:R-:W-:-:S04]  /*b590*/  IADD3 R0, R38, R0, R21 ;  /* 0x0000000026007210 */ /* 0x010fc80007ffe015 */
[----:B0-----:R-:W-:-:S04]  /*b5a0*/  IADD3 R0, R35, R0, R36 ;  /* 0x0000000023007210 */ /* 0x001fc80007ffe024 */
[----:B--2---:R-:W-:-:S04]  /*b5b0*/  IADD3 R0, R30, R0, R33 ;  /* 0x000000001e007210 */ /* 0x004fc80007ffe021 */
[----:B-1----:R-:W-:-:S04]  /*b5c0*/  IADD3 R0, R27, R0, R28 ;  /* 0x000000001b007210 */ /* 0x002fc80007ffe01c */
[----:B---3--:R-:W-:-:S05]  /*b5d0*/  IADD3 R0, R25, R0, R26 ;  /* 0x0000000019007210 */ /* 0x008fca0007ffe01a */
[----:B-----5:R-:W-:Y:S01]  /*b5e0*/  IMAD.IADD R51, R0, 0x1, R11 ;  /* 0x0000000100337824 */ /* 0x020fe200078e020b */
        /* <DEDUP_REMOVED lines=10> */
.L_x_1246:
[----:B-1----:R-:W-:Y:S01]  /*b690*/  @P1 IMAD.IADD R14, R55, 0x1, R14 ;  /* 0x00000001370e1824 */ /* 0x002fe200078e020e */
[----:B------:R-:W-:Y:S01]  /*b6a0*/  @!P0 MOV R0, 0x400 ;  /* 0x0000040000008802 */ /* 0x000fe20000000f00 */
[----:B0-----:R-:W0:Y:S01]  /*b6b0*/  @!P0 S2R R55, SR_CgaCtaId ;  /* 0x0000000000378919 */ /* 0x001e220000008800 */
[----:B------:R-:W-:Y:S05]  /*b6c0*/  WARPSYNC.ALL ;  /* 0x0000000000007948 */ /* 0x000fea0003800000 */
[----:B------:R-:W-:Y:S02]  /*b6d0*/  IMAD.IADD R11, R14, 0x1, -R51 ;  /* 0x000000010e0b7824 */ /* 0x000fe400078e0a33 */
[----:B------:R-:W1:Y:S02]  /*b6e0*/  SHFL.IDX PT, R14, R14, 0x1f, 0x1f ;  /* 0x03e01f000e0e7f89 */ /* 0x000e6400000e0000 */
        /* <DEDUP_REMOVED lines=11> */
[----:B0-----:R-:W-:Y:S01]  /*b7a0*/  @!P0 LEA R57, R55, R0, 0x18 ;  /* 0x0000000037398211 */ /* 0x001fe200078ec0ff */
        /* <DEDUP_REMOVED lines=41> */
[----:B--2---:R-:W-:Y:S02]  /*ba40*/  IMAD.IADD R11, R30, 0x1, R33 ;  /* 0x000000011e0b7824 */ /* 0x004fe400078e0221 */
        /* <DEDUP_REMOVED lines=10> */
[----:B-1----:R3:W-:Y:S02]  /*baf0*/  @!P0 STS [R57+0x1090], R14 ;  /* 0x0010900e39008388 */ /* 0x0027e40000000800 */
.L_x_1060:
[----:B------:R-:W-:Y:S05]  /*bb00*/  WARPSYNC.ALL ;  /* 0x0000000000007948 */ /* 0x000fea0003800000 */
[----:B------:R-:W-:Y:S01]  /*bb10*/  BAR.SYNC.DEFER_BLOCKING 0x0 ;  /* 0x0000000000007b1d */ /* 0x000fe20000010000 */
[----:B------:R-:W-:-:S07]  /*bb20*/  PLOP3.LUT P1, PT, PT, PT, PT, 0x8, 0x0 ;  /* 0x000000000000781c */ /* 0x000fce0003f2e170 */
[----:B------:R-:W1:Y:S01]  /*bb30*/  S2UR UR7, SR_CgaCtaId ;  /* 0x00000000000779c3 */ /* 0x000e620000008800 */
[----:B------:R-:W-:Y:S01]  /*bb40*/  UMOV UR6, 0x400 ;  /* 0x0000040000067882 */ /* 0x000fe20000000000 */
[----:B------:R-:W-:Y:S01]  /*bb50*/  BSSY B0, `(.L_x_1062) ;  /* 0x0000013000007945 */ /* 0x000fe20003800000 */
[----:B0--3--:R-:W4:Y:S01]  /*bb60*/  LDS R11, [R10+0x10] ;  /* 0x000010000a0b7984 */ /* 0x009f220000000800 */
[----:B-1----:R-:W-:-:S06]  /*bb70*/  ULEA UR6, UR7, UR6, 0x18 ;  /* 0x0000000607067291 */ /* 0x002fcc000f8ec03f */
[----:B--2---:R-:W-:-:S05]  /*bb80*/  IMAD.U32 R0, RZ, RZ, UR6 ;  /* 0x00000006ff007e24 */ /* 0x004fca000f8e00ff */
[----:B------:R-:W0:Y:S01]  /*bb90*/  LDS R13, [R0+0x1090] ;  /* 0x00109000000d7984 */ /* 0x000e220000000800 */
[----:B----4-:R-:W-:-:S05]  /*bba0*/  IMAD.IADD R12, R11, 0x1, R16 ;  /* 0x000000010b0c7824 */ /* 0x010fca00078e0210 */
        /* <DEDUP_REMOVED lines=13> */
.L_x_1063:
[----:B------:R-:W-:Y:S05]  /*bc80*/  BSYNC B0 ;  /* 0x0000000000007941 */ /* 0x000fea0003800000 */
.L_x_1062:
        /* <DEDUP_REMOVED lines=12> */
[----:B0-----:R0:W1:Y:S05]  /*bd50*/  LDS R11, [R0+0x90cc] ;  /* 0x0090cc00000b7984 */ /* 0x00106a0000000800 */
        /* <DEDUP_REMOVED lines=16> */
[----:B------:R-:W2:Y:S01]  /*be60*/  LDS R13, [R0+0x90c4] ;  /* 0x0090c400000d7984 */ /* 0x000ea20000000800 */
[----:B------:R-:W-:Y:S02]  /*be70*/  IMAD.MOV.U32 R16, RZ, RZ, R12 ;  /* 0x000000ffff107224 */ /* 0x000fe400078e000c */
[----:B------:R-:W-:Y:S01]  /*be80*/  IMAD.MOV.U32 R17, RZ, RZ, R9 ;  /* 0x000000ffff117224 */ /* 0x000fe200078e0009 */
[----:B--2---:R-:W-:-:S13]  /*be90*/  ISETP.GT.AND P1, PT, R13, 0x800, PT ;  /* 0x000008000d00780c */ /* 0x004fda0003f24270 */
.L_x_1074:
[----:B------:R-:W-:-:S04]  /*bea0*/  IMAD.U32 R14, RZ, RZ, UR20 ;  /* 0x00000014ff0e7e24 */ /* 0x000fc8000f8e00ff */
[----:B------:R-:W-:-:S05]  /*beb0*/  IMAD R12, R17, R14, RZ ;  /* 0x0000000e110c7224 */ /* 0x000fca00078e02ff */
[----:B--2---:R-:W-:-:S04]  /*bec0*/  IADD3 R13, P2, R12, UR4, RZ ;  /* 0x000000040c0d7c10 */ /* 0x004fc8000ff5e0ff */
[----:B-1----:R-:W-:Y:S02]  /*bed0*/  LEA.HI.X.SX32 R18, R12, UR5, 0x1, P2 ;  /* 0x000000050c127c11 */ /* 0x002fe400090f0eff */
[----:B------:R-:W-:-:S04]  /*bee0*/  LEA R12, P2, R13, UR12, 0x2 ;  /* 0x0000000c0d0c7c11 */ /* 0x000fc8000f8410ff */
[----:B------:R-:W-:-:S05]  /*bef0*/  LEA.HI.X R13, R13, UR13, R18, 0x2, P2 ;  /* 0x0000000d0d0d7c11 */ /* 0x000fca00090f1412 */
        /* <DEDUP_REMOVED lines=12> */
[----:B------:R-:W-:Y:S02]  /*bfc0*/  SEL R12, R24, R13, !P4 ;  /* 0x0000000d180c7207 */ /* 0x000fe40006000000 */
[C---:B------:R-:W-:Y:S02]  /*bfd0*/  IADD3 R13, P3, R17.reuse, R4, RZ ;  /* 0x00000004110d7210 */ /* 0x040fe40007f7e0ff */
[----:B------:R-:W-:Y:S02]  /*bfe0*/  SHF.R.U32.HI R12, RZ, 0xa, R12 ;  /* 0x0000000aff0c7819 */ /* 0x000fe4000001160c */
[----:B------:R-:W-:-:S02]  /*bff0*/  LEA.HI.X.SX32 R18, R17, R7, 0x1, P3 ;  /* 0x0000000711127211 */ /* 0x000fc400018f0eff */
[----:B------:R-:W-:Y:S02]  /*c000*/  LOP3.LUT R20, R12, 0x7ff, RZ, 0xc0, !PT ;  /* 0x000007ff0c147812 */ /* 0x000fe400078ec0ff */
[C---:B------:R-:W-:Y:S02]  /*c010*/  LEA R12, P5, R13.reuse, UR18, 0x2 ;  /* 0x000000120d0c7c11 */ /* 0x040fe4000f8a10ff */
[CC--:B-1----:R-:W-:Y:S02]  /*c020*/  ISETP.GE.U32.AND P4, PT, R20.reuse, R11.reuse, PT ;  /* 0x0000000b1400720c */ /* 0x0c2fe40003f86070 */
[----:B------:R-:W-:Y:S02]  /*c030*/  ISETP.NE.OR P3, PT, R20, R11, P1 ;  /* 0x0000000b1400720c */ /* 0x000fe40000f65670 */
[----:B------:R-:W-:-:S09]  /*c040*/  LEA.HI.X R13, R13, UR19, R18, 0x2, P5 ;  /* 0x000000130d0d7c11 */ /* 0x000fd2000a8f1412 */
[----:B------:R-:W-:Y:S05]  /*c050*/  @P4 BRA `(.L_x_1073) ;  /* 0x0000000000504947 */ /* 0x000fea0003800000 */
        /* <DEDUP_REMOVED lines=20> */
.L_x_1073:
[----:B------:R-:W-:Y:S05]  /*c1a0*/  BSYNC B3 ;  /* 0x0000000000037941 */ /* 0x000fea0003800000 */
.L_x_1072:
[----:B------:R-:W-:Y:S05]  /*c1b0*/  @P3 BRA `(.L_x_1071) ;  /* 0x00000000004c3947 */ /* 0x000fea0003800000 */
[----:B------:R2:W3:Y:S01]  /*c1c0*/  LDG.E R22, desc[UR10][R12.64] ;  /* 0x0000000a0c167981 */ /* 0x0004e2000c1e1900 */
[----:B------:R-:W4:Y:S01]  /*c1d0*/  S2UR UR7, SR_CgaCtaId ;  /* 0x00000000000779c3 */ /* 0x000f220000008800 */
[----:B------:R-:W-:Y:S01]  /*c1e0*/  VOTEU.ANY UR8, UPT, PT ;  /* 0x0000000000087886 */ /* 0x000fe200038e0100 */
[----:B------:R-:W-:Y:S01]  /*c1f0*/  UMOV UR6, 0x400 ;  /* 0x0000040000067882 */ /* 0x000fe20000000000 */
[----:B------:R-:W5:Y:S01]  /*c200*/  S2R R20, SR_LANEID ;  /* 0x0000000000147919 */ /* 0x000f620000000000 */
[----:B-1----:R-:W5:Y:S01]  /*c210*/  FLO.U32 R19, UR8 ;  /* 0x0000000800137d00 */ /* 0x002f6200080e0000 */
[----:B------:R-:W-:-:S07]  /*c220*/  UIADD3 UR6, UR6, 0x90c0, URZ ;  /* 0x000090c006067890 */ /* 0x000fce000fffe03f */
[----:B------:R-:W1:Y:S01]  /*c230*/  POPC R18, UR8 ;  /* 0x0000000800127d09 */ /* 0x000e620008000000 */
[----:B----4-:R-:W-:Y:S01]  /*c240*/  ULEA UR6, UR7, UR6, 0x18 ;  /* 0x0000000607067291 */ /* 0x010fe2000f8ec03f */
[----:B-----5:R-:W-:Y:S02]  /*c250*/  ISETP.EQ.U32.AND P3, PT, R19, R20, PT ;  /* 0x000000141300720c */ /* 0x020fe40003f62070 */
        /* <DEDUP_REMOVED lines=8> */
[----:B---3--:R2:W-:Y:S02]  /*c2e0*/  STS [R13], R22 ;  /* 0x000000160d007388 */ /* 0x0085e40000000800 */
.L_x_1071:
[----:B------:R-:W-:Y:S05]  /*c2f0*/  BSYNC B2 ;  /* 0x0000000000027941 */ /* 0x000fea0003800000 */
.L_x_1070:
[----:B------:R-:W-:Y:S01]  /*c300*/  VIADD R17, R17, 0x400 ;  /* 0x0000040011117836 */ /* 0x000fe20000000000 */
[----:B------:R-:W-:Y:S06]  /*c310*/  @P2 BRA `(.L_x_1074) ;  /* 0xfffffff800e02947 */ /* 0x000fec000383ffff */
.L_x_1069:
[----:B------:R-:W-:Y:S05]  /*c320*/  BSYNC B1 ;  /* 0x0000000000017941 */ /* 0x000fea0003800000 */
.L_x_1068:
[----:B------:R-:W-:-:S13]  /*c330*/  ISETP.GE.U32.AND P1, PT, R25, 0xc00, PT ;  /* 0x00000c001900780c */ /* 0x000fda0003f26070 */
[----:B------:R-:W-:Y:S05]  /*c340*/  @!P1 BRA `(.L_x_1067) ;  /* 0x0000002800e89947 */ /* 0x000fea0003800000 */
[----:B--2---:R-:W2:Y:S01]  /*c350*/  S2R R13, SR_CgaCtaId ;  /* 0x00000000000d7919 */ /* 0x004ea20000008800 */
[----:B0-----:R-:W-:Y:S01]  /*c360*/  MOV R0, 0x400 ;  /* 0x0000040000007802 */ /* 0x001fe20000000f00 */
[----:B------:R-:W-:Y:S01]  /*c370*/  BSSY B1, `(.L_x_1075) ;  /* 0x00000ff000017945 */ /* 0x000fe20003800000 */
[----:B------:R-:W-:Y:S02]  /*c380*/  IMAD.SHL.U32 R14, R14, 0x400, RZ ;  /* 0x000004000e0e7824 */ /* 0x000fe400078e00ff */
[----:B--2---:R-:W-:-:S05]  /*c390*/  LEA R0, R13, R0, 0x18 ;  /* 0x000000000d007211 */ /* 0x004fca00078ec0ff */
[----:B------:R0:W2:Y:S02]  /*c3a0*/  LDS R22, [R0+0x90c4] ;  /* 0x0090c40000167984 */ /* 0x0000a40000000800 */
.L_x_1092:
[----:B------:R-:W-:-:S05]  /*c3b0*/  IMAD R12, R17, UR9, RZ ;  /* 0x00000009110c7c24 */ /* 0x000fca000f8e02ff */
[----:B-1----:R-:W-:-:S04]  /*c3c0*/  IADD3 R13, P1, R12, UR4, RZ ;  /* 0x000000040c0d7c10 */ /* 0x002fc8000ff3e0ff */
[----:B------:R-:W-:Y:S02]  /*c3d0*/  LEA.HI.X.SX32 R12, R12, UR5, 0x1, P1 ;  /* 0x000000050c0c7c11 */ /* 0x000fe400088f0eff */
[----:B-12---:R-:W-:-:S04]  /*c3e0*/  LEA R18, P1, R13, UR14, 0x2 ;  /* 0x0000000e0d127c11 */ /* 0x006fc8000f8210ff */
[----:B------:R-:W-:-:S05]  /*c3f0*/  LEA.HI.X R19, R13, UR15, R12, 0x2, P1 ;  /* 0x0000000f0d137c11 */ /* 0x000fca00088f140c */
[----:B---3--:R-:W3:Y:S01]  /*c400*/  LDG.E R26, desc[UR10][R18.64] ;  /* 0x0000000a121a7981 */ /* 0x008ee2000c1e1900 */
[----:B------:R-:W-:Y:S01]  /*c410*/  IADD3 R13, P1, R4, R17, RZ ;  /* 0x00000011040d7210 */ /* 0x000fe20007f3e0ff */
[----:B------:R-:W-:Y:S03]  /*c420*/  BSSY B2, `(.L_x_1076) ;  /* 0x000003e000027945 */ /* 0x000fe60003800000 */
[C---:B------:R-:W-:Y:S01]  /*c430*/  LEA.HI.X.SX32 R20, R17.reuse, R7, 0x1, P1 ;  /* 0x0000000711147211 */ /* 0x040fe200008f0eff */
[----:B------:R-:W-:-:S05]  /*c440*/  VIADD R17, R17, 0x1000 ;  /* 0x0000100011117836 */ /* 0x000fca0000000000 */
[----:B------:R-:W-:Y:S02]  /*c450*/  ISETP.GE.AND P2, PT, R17, R6, PT ;  /* 0x000000061100720c */ /* 0x000fe40003f46270 */
[C---:B---3--:R-:W-:Y:S02]  /*c460*/  ISETP.GE.AND P4, PT, R26.reuse, RZ, PT ;  /* 0x000000ff1a00720c */ /* 0x048fe40003f86270 */
[----:B------:R-:W-:-:S04]  /*c470*/  LOP3.LUT R12, R26, 0x7fe00000, RZ, 0xc, !PT ;  /* 0x7fe000001a0c7812 */ /* 0x000fc800078e0cff */
[----:B------:R-:W-:-:S04]  /*c480*/  SEL R12, R26, R12, !P4 ;  /* 0x0000000c1a0c7207 */ /* 0x000fc80006000000 */
[----:B------:R-:W-:Y:S02]  /*c490*/  LOP3.LUT R16, R12, 0xffe00000, RZ, 0xc0, !PT ;  /* 0xffe000000c107812 */ /* 0x000fe400078ec0ff */
[C---:B------:R-:W-:Y:S02]  /*c4a0*/  LEA R12, P3, R13.reuse, UR16, 0x2 ;  /* 0x000000100d0c7c11 */ /* 0x040fe4000f8610ff */
[----:B------:R-:W-:Y:S02]  /*c4b0*/  ISETP.NE.AND P1, PT, R16, R15, PT ;  /* 0x0000000f1000720c */ /* 0x000fe40003f25270 */
[----:B------:R-:W-:-:S11]  /*c4c0*/  LEA.HI.X R13, R13, UR17, R20, 0x2, P3 ;  /* 0x000000110d0d7c11 */ /* 0x000fd600098f1414 */
[----:B------:R-:W-:Y:S05]  /*c4d0*/  @P1 BRA `(.L_x_1077) ;  /* 0x0000000000c81947 */ /* 0x000fea0003800000 */
[----:B------:R-:W-:Y:S01]  /*c4e0*/  LOP3.LUT R21, RZ, R26, RZ, 0x33, !PT ;  /* 0x0000001aff157212 */ /* 0x000fe200078e33ff */
[----:B------:R-:W-:Y:S01]  /*c4f0*/  BSSY B3, `(.L_x_1078) ;  /* 0x000001c000037945 */ /* 0x000fe20003800000 */
[----:B--2---:R-:W-:Y:S02]  /*c500*/  ISETP.GT.AND P1, PT, R22, 0x800, PT ;  /* 0x000008001600780c */ /* 0x004fe40003f24270 */
[----:B------:R-:W-:-:S04]  /*c510*/  SEL R16, R26, R21, !P4 ;  /* 0x000000151a107207 */ /* 0x000fc80006000000 */
[----:B------:R-:W-:-:S04]  /*c520*/  SHF.R.U32.HI R16, RZ, 0xa, R16 ;  /* 0x0000000aff107819 */ /* 0x000fc80000011610 */
[----:B------:R-:W-:-:S04]  /*c530*/  LOP3.LUT R16, R16, 0x7ff, RZ, 0xc0, !PT ;  /* 0x000007ff10107812 */ /* 0x000fc800078ec0ff */
[CC--:B------:R-:W-:Y:S02]  /*c540*/  ISETP.GE.U32.AND P3, PT, R16.reuse, R11.reuse, PT ;  /* 0x0000000b1000720c */ /* 0x0c0fe40003f66070 */
[----:B------:R-:W-:-:S11]  /*c550*/  ISETP.NE.OR P1, PT, R16, R11, P1 ;  /* 0x0000000b1000720c */ /* 0x000fd60000f25670 */
        /* <DEDUP_REMOVED lines=14> */
[----:B----4-:R-:W-:-:S06]  /*c640*/  LOP3.LUT R25, R25, UR21, RZ, 0xc0, !PT ;  /* 0x0000001519197c12 */ /* 0x010fcc000f8ec0ff */
[----:B------:R-:W1:Y:S05]  /*c650*/  POPC R25, R25 ;  /* 0x0000001900197309 */ /* 0x000e6a0000000000 */
[----:B-----5:R-:W3:Y:S04]  /*c660*/  @P3 ATOMS.ADD R23, [UR7], R23 ;  /* 0x00000017ff17398c */ /* 0x020ee80008000007 */
[----:B---3--:R-:W1:Y:S02]  /*c670*/  SHFL.IDX PT, R16, R23, R24, 0x1f ;  /* 0x00001f1817107589 */ /* 0x008e6400000e0000 */
[----:B-1----:R-:W-:-:S05]  /*c680*/  IMAD.IADD R16, R16, 0x1, R25 ;  /* 0x0000000110107824 */ /* 0x002fca00078e0219 */
[----:B------:R-:W-:-:S05]  /*c690*/  LEA R21, R16, UR6, 0x2 ;  /* 0x0000000610157c11 */ /* 0x000fca000f8e10ff */
[----:B--2---:R1:W-:Y:S02]  /*c6a0*/  STS [R21], R20 ;  /* 0x0000001415007388 */ /* 0x0043e40000000800 */
.L_x_1079:
[----:B------:R-:W-:Y:S05]  /*c6b0*/  BSYNC B3 ;  /* 0x0000000000037941 */ /* 0x000fea0003800000 */
.L_x_1078:
[----:B------:R-:W-:Y:S05]  /*c6c0*/  @P1 BRA `(.L_x_1077) ;  /* 0x00000000004c1947 */ /* 0x000fea0003800000 */
[----:B------:R-:W2:Y:S01]  /*c6d0*/  LDG.E R28, desc[UR10][R12.64] ;  /* 0x0000000a0c1c7981 */ /* 0x000ea2000c1e1900 */
[----:B------:R-:W3:Y:S01]  /*c6e0*/  S2UR UR7, SR_CgaCtaId ;  /* 0x00000000000779c3 */ /* 0x000ee20000008800 */
[----:B------:R-:W-:Y:S01]  /*c6f0*/  VOTEU.ANY UR8, UPT, PT ;  /* 0x0000000000087886 */ /* 0x000fe200038e0100 */
[----:B------:R-:W-:Y:S01]  /*c700*/  UMOV UR6, 0x400 ;  /* 0x0000040000067882 */ /* 0x000fe20000000000 */
[----:B-1----:R-:W1:Y:S01]  /*c710*/  S2R R21, SR_LANEID ;  /* 0x0000000000157919 */ /* 0x002e620000000000 */
[----:B------:R-:W1:Y:S01]  /*c720*/  FLO.U32 R20, UR8 ;  /* 0x0000000800147d00 */ /* 0x000e6200080e0000 */
[----:B------:R-:W-:Y:S01]  /*c730*/  UIADD3 UR6, UR6, 0x90c0, URZ ;  /* 0x000090c006067890 */ /* 0x000fe2000fffe03f */
[----:B------:R-:W4:Y:S06]  /*c740*/  S2R R24, SR_LTMASK ;  /* 0x0000000000187919 */ /* 0x000f2c0000003900 */
[----:B------:R-:W5:Y:S01]  /*c750*/  POPC R16, UR8 ;  /* 0x0000000800107d09 */ /* 0x000f620008000000 */
[----:B---3--:R-:W-:Y:S01]  /*c760*/  ULEA UR6, UR7, UR6, 0x18 ;  /* 0x0000000607067291 */ /* 0x008fe2000f8ec03f */
[----:B-1----:R-:W-:-:S02]  /*c770*/  ISETP.EQ.U32.AND P1, PT, R20, R21, PT ;  /* 0x000000151400720c */ /* 0x002fc40003f22070 */
[----:B----4-:R-:W-:-:S06]  /*c780*/  LOP3.LUT R24, R24, UR8, RZ, 0xc0, !PT ;  /* 0x0000000818187c12 */ /* 0x010fcc000f8ec0ff */
[----:B------:R-:W1:Y:S05]  /*c790*/  POPC R24, R24 ;  /* 0x0000001800187309 */ /* 0x000e6a0000000000 */
[----:B-----5:R-:W3:Y:S04]  /*c7a0*/  @P1 ATOMS.ADD R23, [UR6], R16 ;  /* 0x00000010ff17198c */ /* 0x020ee80008000006 */
[----:B---3--:R-:W1:Y:S02]  /*c7b0*/  SHFL.IDX PT, R21, R23, R20, 0x1f ;  /* 0x00001f1417157589 */ /* 0x008e6400000e0000 */
[----:B-1----:R-:W-:-:S04]  /*c7c0*/  IMAD.IADD R21, R21, 0x1, R24 ;  /* 0x0000000115157824 */ /* 0x002fc800078e0218 */
[----:B------:R-:W-:-:S05]  /*c7d0*/  IMAD R21, R21, 0x4, R0 ;  /* 0x0000000415157824 */ /* 0x000fca00078e0200 */
[----:B------:R3:W-:Y:S04]  /*c7e0*/  STS [R21+0x2000], R26 ;  /* 0x0020001a15007388 */ /* 0x0007e80000000800 */
[----:B--2---:R3:W-:Y:S02]  /*c7f0*/  STS [R21], R28 ;  /* 0x0000001c15007388 */ /* 0x0047e40000000800 */
.L_x_1077:
[----:B------:R-:W-:Y:S05]  /*c800*/  BSYNC B2 ;  /* 0x0000000000027941 */ /* 0x000fea0003800000 */
.L_x_1076:
[----:B------:R-:W-:-:S05]  /*c810*/  IMAD.WIDE R18, R14, 0x4, R18 ;  /* 0x000000040e127825 */ /* 0x000fca00078e0212 */
[----:B---3--:R-:W3:Y:S01]  /*c820*/  LDG.E R26, desc[UR10][R18.64] ;  /* 0x0000000a121a7981 */ /* 0x008ee2000c1e1900 */
[----:B------:R-:W-:Y:S01]  /*c830*/  BSSY B2, `(.L_x_1080) ;  /* 0x0000039000027945 */ /* 0x000fe20003800000 */
[C---:B---3--:R-:W-:Y:S02]  /*c840*/  ISETP.GE.AND P3, PT, R26.reuse, RZ, PT ;  /* 0x000000ff1a00720c */ /* 0x048fe40003f66270 */
[----:B------:R-:W-:-:S04]  /*c850*/  LOP3.LUT R16, R26, 0x7fe00000, RZ, 0xc, !PT ;  /* 0x7fe000001a107812 */ /* 0x000fc800078e0cff */
[----:B------:R-:W-:-:S04]  /*c860*/  SEL R16, R26, R16, !P3 ;  /* 0x000000101a107207 */ /* 0x000fc80005800000 */
[----:B------:R-:W-:-:S04]  /*c870*/  LOP3.LUT R16, R16, 0xffe00000, RZ, 0xc0, !PT ;  /* 0xffe0000010107812 */ /* 0x000fc800078ec0ff */
[----:B------:R-:W-:-:S13]  /*c880*/  ISETP.NE.AND P1, PT, R16, R15, PT ;  /* 0x0000000f1000720c */ /* 0x000fda0003f25270 */
[----:B------:R-:W-:Y:S05]  /*c890*/  @P1 BRA `(.L_x_1081) ;  /* 0x0000000000c81947 */ /* 0x000fea0003800000 */
[----:B-1----:R-:W-:Y:S01]  /*c8a0*/  LOP3.LUT R21, RZ, R26, RZ, 0x33, !PT ;  /* 0x0000001aff157212 */ /* 0x002fe200078e33ff */
        /* <DEDUP_REMOVED lines=28> */
.L_x_1083:
[----:B------:R-:W-:Y:S05]  /*ca70*/  BSYNC B3 ;  /* 0x0000000000037941 */ /* 0x000fea0003800000 */
.L_x_1082:
        /* <DEDUP_REMOVED lines=20> */
.L_x_1081:
[----:B------:R-:W-:Y:S05]  /*cbc0*/  BSYNC B2 ;  /* 0x0000000000027941 */ /* 0x000fea0003800000 */
.L_x_1080:
        /* <DEDUP_REMOVED lines=38> */
.L_x_1087:
[----:B------:R-:W-:Y:S05]  /*ce30*/  BSYNC B3 ;  /* 0x0000000000037941 */ /* 0x000fea0003800000 */
.L_x_1086:
        /* <DEDUP_REMOVED lines=20> */
.L_x_1085:
[----:B------:R-:W-:Y:S05]  /*cf80*/  BSYNC B2 ;  /* 0x0000000000027941 */ /* 0x000fea0003800000 */
.L_x_1084:
[----:B------:R-:W-:-:S05]  /*cf90*/  IMAD.WIDE R18, R14, 0x4, R18 ;  /* 0x000000040e127825 */ /* 0x000fca00078e0212 */
[----:B------:R-:W4:Y:S01]  /*cfa0*/  LDG.E R24, desc[UR10][R18.64] ;  /* 0x0000000a12187981 */ /* 0x000f22000c1e1900 */
        /* <DEDUP_REMOVED lines=17> */
[----:B------:R-:W4:Y:S01]  /*d0c0*/  S2UR UR8, SR_CgaCtaId ;  /* 0x00000000000879c3 */ /* 0x000f220000008800 */
[----:B------:R-:W-:Y:S01]  /*d0d0*/  VOTEU.ANY UR21, UPT, PT ;  /* 0x0000000000157886 */ /* 0x000fe200038e0100 */
[----:B------:R-:W-:Y:S01]  /*d0e0*/  UMOV UR6, 0x400 ;  /* 0x0000040000067882 */ /* 0x000fe20000000000 */
[----:B------:R-:W5:Y:S01]  /*d0f0*/  S2R R16, SR_LANEID ;  /* 0x0000000000107919 */ /* 0x000f620000000000 */
[----:B-1-3--:R-:W5:Y:S01]  /*d100*/  FLO.U32 R21, UR21 ;  /* 0x0000001500157d00 */ /* 0x00af6200080e0000 */
[----:B------:R-:W-:Y:S01]  /*d110*/  UIADD3 UR7, UR6, 0x90c8, URZ ;  /* 0x000090c806077890 */ /* 0x000fe2000fffe03f */
[----:B------:R-:W1:Y:S01]  /*d120*/  S2R R23, SR_LTMASK ;  /* 0x0000000000177919 */ /* 0x000e620000003900 */
[----:B------:R-:W-:-:S05]  /*d130*/  UIADD3 UR6, UR6, 0x90d0, URZ ;  /* 0x000090d006067890 */ /* 0x000fca000fffe03f */
[----:B------:R-:W3:Y:S01]  /*d140*/  POPC R20, UR21 ;  /* 0x0000001500147d09 */ /* 0x000ee20008000000 */
[----:B----4-:R-:W-:Y:S02]  /*d150*/  ULEA UR7, UR8, UR7, 0x18 ;  /* 0x0000000708077291 */ /* 0x010fe4000f8ec03f */
[----:B------:R-:W-:Y:S01]  /*d160*/  ULEA UR6, UR8, UR6, 0x18 ;  /* 0x0000000608067291 */ /* 0x000fe2000f8ec03f */
[----:B-----5:R-:W-:Y:S02]  /*d170*/  ISETP.EQ.U32.AND P3, PT, R21, R16, PT ;  /* 0x000000101500720c */ /* 0x020fe40003f62070 */
[----:B-1----:R-:W-:-:S06]  /*d180*/  LOP3.LUT R23, R23, UR21, RZ, 0xc0, !PT ;  /* 0x0000001517177c12 */ /* 0x002fcc000f8ec0ff */
[----:B------:R-:W1:Y:S05]  /*d190*/  POPC R23, R23 ;  /* 0x0000001700177309 */ /* 0x000e6a0000000000 */
[----:B---3--:R-:W3:Y:S04]  /*d1a0*/  @P3 ATOMS.ADD R20, [UR7], R20 ;  /* 0x00000014ff14398c */ /* 0x008ee80008000007 */
[----:B---3--:R-:W1:Y:S02]  /*d1b0*/  SHFL.IDX PT, R16, R20, R21, 0x1f ;  /* 0x00001f1514107589 */ /* 0x008e6400000e0000 */
[----:B-1----:R-:W-:-:S05]  /*d1c0*/  IMAD.IADD R16, R16, 0x1, R23 ;  /* 0x0000000110107824 */ /* 0x002fca00078e0217 */
[----:B------:R-:W-:-:S05]  /*d1d0*/  LEA R19, R16, UR6, 0x2 ;  /* 0x0000000610137c11 */ /* 0x000fca000f8e10ff */
[----:B--2---:R2:W-:Y:S02]  /*d1e0*/  STS [R19], R18 ;  /* 0x0000001213007388 */ /* 0x0045e40000000800 */
.L_x_1091:
[----:B------:R-:W-:Y:S05]  /*d1f0*/  BSYNC B3 ;  /* 0x0000000000037941 */ /* 0x000fea0003800000 */
.L_x_1090:
[----:B------:R-:W-:Y:S05]  /*d200*/  @P1 BRA `(.L_x_1089) ;  /* 0x00000000004c1947 */ /* 0x000fea0003800000 */
[----:B---3--:R3:W4:Y:S01]  /*d210*/  LDG.E R26, desc[UR10][R12.64+0x3000] ;  /* 0x0030000a0c1a7981 */ /* 0x008722000c1e1900 */
[----:B------:R-:W5:Y:S01]  /*d220*/  S2UR UR7, SR_CgaCtaId ;  /* 0x00000000000779c3 */ /* 0x000f620000008800 */
[----:B------:R-:W-:Y:S01]  /*d230*/  VOTEU.ANY UR8, UPT, PT ;  /* 0x0000000000087886 */ /* 0x000fe200038e0100 */
[----:B------:R-:W-:Y:S01]  /*d240*/  UMOV UR6, 0x400 ;  /* 0x0000040000067882 */ /* 0x000fe20000000000 */
[----:B--2---:R-:W2:Y:S01]  /*d250*/  S2R R19, SR_LANEID ;  /* 0x0000000000137919 */ /* 0x004ea20000000000 */
[----:B------:R-:W2:Y:S01]  /*d260*/  FLO.U32 R18, UR8 ;  /* 0x0000000800127d00 */ /* 0x000ea200080e0000 */
[----:B------:R-:W-:Y:S01]  /*d270*/  UIADD3 UR6, UR6, 0x90c0, URZ ;  /* 0x000090c006067890 */ /* 0x000fe2000fffe03f */
[----:B-1----:R-:W3:Y:S06]  /*d280*/  S2R R20, SR_LTMASK ;  /* 0x0000000000147919 */ /* 0x002eec0000003900 */
[----:B------:R-:W1:Y:S01]  /*d290*/  POPC R16, UR8 ;  /* 0x0000000800107d09 */ /* 0x000e620008000000 */
[----:B-----5:R-:W-:Y:S01]  /*d2a0*/  ULEA UR6, UR7, UR6, 0x18 ;  /* 0x0000000607067291 */ /* 0x020fe2000f8ec03f */
[----:B--2---:R-:W-:-:S02]  /*d2b0*/  ISETP.EQ.U32.AND P1, PT, R18, R19, PT ;  /* 0x000000131200720c */ /* 0x004fc40003f22070 */
[----:B---3--:R-:W-:-:S06]  /*d2c0*/  LOP3.LUT R12, R20, UR8, RZ, 0xc0, !PT ;  /* 0x00000008140c7c12 */ /* 0x008fcc000f8ec0ff */
[----:B------:R-:W2:Y:S05]  /*d2d0*/  POPC R12, R12 ;  /* 0x0000000c000c7309 */ /* 0x000eaa0000000000 */
[----:B-1----:R-:W1:Y:S04]  /*d2e0*/  @P1 ATOMS.ADD R19, [UR6], R16 ;  /* 0x00000010ff13198c */ /* 0x002e680008000006 */
[----:B-1----:R-:W2:Y:S02]  /*d2f0*/  SHFL.IDX PT, R13, R19, R18, 0x1f ;  /* 0x00001f12130d7589 */ /* 0x002ea400000e0000 */
[----:B--2---:R-:W-:-:S04]  /*d300*/  IMAD.IADD R13, R13, 0x1, R12 ;  /* 0x000000010d0d7824 */ /* 0x004fc800078e020c */
[----:B------:R-:W-:-:S05]  /*d310*/  IMAD R13, R13, 0x4, R0 ;  /* 0x000000040d0d7824 */ /* 0x000fca00078e0200 */
[----:B------:R1:W-:Y:S04]  /*d320*/  STS [R13+0x2000], R24 ;  /* 0x002000180d007388 */ /* 0x0003e80000000800 */
[----:B----4-:R1:W-:Y:S02]  /*d330*/  STS [R13], R26 ;  /* 0x0000001a0d007388 */ /* 0x0103e40000000800 */
.L_x_1089:
[----:B------:R-:W-:Y:S05]  /*d340*/  BSYNC B2 ;  /* 0x0000000000027941 */ /* 0x000fea0003800000 */
.L_x_1088:
[----:B------:R-:W-:Y:S05]  /*d350*/  @!P2 BRA `(.L_x_1092) ;  /* 0xfffffff00014a947 */ /* 0x000fea000383ffff */
[----:B------:R-:W-:Y:S05]  /*d360*/  BSYNC B1 ;  /* 0x0000000000017941 */ /* 0x000fea0003800000 */
.L_x_1075:
[----:B------:R-:W-:Y:S05]  /*d370*/  BRA `(.L_x_1067) ;  /* 0x0000001800dc7947 */ /* 0x000fea0003800000 */
.L_x_1066:
        /* <DEDUP_REMOVED lines=10> */
[----:B------:R-:W-:-:S05]  /*d420*/  VIMNMX R23, R6, UR6, PT ;  /* 0x0000000606177c48 */ /* 0x000fca000bfe0100 */
[----:B------:R-:W-:-:S05]  /*d430*/  IMAD.IADD R12, R6, 0x1, -R23 ;  /* 0x00000001060c7824 */ /* 0x000fca00078e0a17 */
[----:B------:R-:W-:-:S04]  /*d440*/  SHF.R.S32.HI R13, RZ, 0x1f, R12 ;  /* 0x0000001fff0d7819 */ /* 0x000fc8000001140c */
[----:B------:R-:W-:-:S04]  /*d450*/  LEA.HI R13, R13, R12, RZ, 0x2 ;  /* 0x0000000c0d0d7211 */ /* 0x000fc800078f10ff */
[----:B------:R-:W-:-:S04]  /*d460*/  SHF.R.S32.HI R14, RZ, 0x2, R13 ;  /* 0x00000002ff0e7819 */ /* 0x000fc8000001140d */
[----:B------:R-:W-:-:S13]  /*d470*/  ISETP.GT.AND P1, PT, R14, R9, PT ;  /* 0x000000090e00720c */ /* 0x000fda0003f24270 */
[----:B------:R-:W-:Y:S05]  /*d480*/  @!P1 BRA `(.L_x_1094) ;  /* 0x0000000c00f89947 */ /* 0x000fea0003800000 */
[----:B------:R2:W3:Y:S01]  /*d490*/  LDS R28, [R0+0x90c4] ;  /* 0x0090c400001c7984 */ /* 0x0004e20000000800 */
[C---:B------:R-:W-:Y:S01]  /*d4a0*/  IADD3 R24, P1, R23.reuse, UR4, RZ ;  /* 0x0000000417187c10 */ /* 0x040fe2000ff3e0ff */
[----:B------:R-:W-:Y:S01]  /*d4b0*/  ULDC.64 UR6, c[0x0][0x250] ;  /* 0x0000940000067ab9 */ /* 0x000fe20000000a00 */
[--C-:B------:R-:W-:Y:S01]  /*d4c0*/  IMAD.MOV.U32 R25, RZ, RZ, R9.reuse ;  /* 0x000000ffff197224 */ /* 0x100fe200078e0009 */
[----:B------:R-:W-:Y:S01]  /*d4d0*/  LEA R12, P2, R4, UR6, 0x2 ;  /* 0x00000006040c7c11 */ /* 0x000fe2000f8410ff */
[----:B------:R-:W-:Y:S01]  /*d4e0*/  ULDC UR6, c[0x0][0x214] ;  /* 0x0000850000067ab9 */ /* 0x000fe20000000800 */
[----:B------:R-:W-:Y:S01]  /*d4f0*/  LEA.HI.X.SX32 R13, R23, UR5, 0x1, P1 ;  /* 0x00000005170d7c11 */ /* 0x000fe200088f0eff */
[----:B------:R-:W-:Y:S01]  /*d500*/  IMAD.MOV.U32 R20, RZ, RZ, R9 ;  /* 0x000000ffff147224 */ /* 0x000fe200078e0009 */
[----:B------:R-:W-:-:S04]  /*d510*/  LEA R22, P1, R24, UR9, 0x2 ;  /* 0x0000000918167c11 */ /* 0x000fc8000f8210ff */
[----:B------:R-:W-:Y:S02]  /*d520*/  LEA.HI.X R24, R24, UR6, R13, 0x2, P1 ;  /* 0x0000000618187c11 */ /* 0x000fe400088f140d */
[----:B--2---:R-:W-:-:S07]  /*d530*/  LEA.HI.X R13, R4, UR7, R7, 0x2, P2 ;  /* 0x00000007040d7c11 */ /* 0x004fce00090f1407 */
.L_x_1111:
[----:B-1--4-:R-:W-:-:S04]  /*d540*/  SHF.R.S64 R17, RZ, 0x1c, R25 ;  /* 0x0000001cff117819 */ /* 0x012fc80000001019 */
[----:B--2---:R-:W-:-:S04]  /*d550*/  IADD3 R16, P1, R17, R22, RZ ;  /* 0x0000001611107210 */ /* 0x004fc80007f3e0ff */
[----:B------:R-:W-:-:S06]  /*d560*/  LEA.HI.X.SX32 R17, R25, R24, 0x4, P1 ;  /* 0x0000001819117211 */ /* 0x000fcc00008f26ff */
[----:B------:R-:W2:Y:S01]  /*d570*/  LDG.E.128 R16, desc[UR10][R16.64] ;  /* 0x0000000a10107981 */ /* 0x000ea2000c1e1d00 */
[----:B------:R-:W-:Y:S01]  /*d580*/  IMAD R20, R20, 0x4, R23 ;  /* 0x0000000414147824 */ /* 0x000fe200078e0217 */
[----:B------:R-:W-:Y:S01]  /*d590*/  BSSY B2, `(.L_x_1095) ;  /* 0x000003b000027945 */ /* 0x000fe20003800000 */
[C---:B--2---:R-:W-:Y:S02]  /*d5a0*/  ISETP.GE.AND P2, PT, R16.reuse, RZ, PT ;  /* 0x000000ff1000720c */ /* 0x044fe40003f46270 */
[----:B------:R-:W-:-:S04]  /*d5b0*/  LOP3.LUT R21, R16, 0x7fe00000, RZ, 0xc, !PT ;  /* 0x7fe0000010157812 */ /* 0x000fc800078e0cff */
[----:B------:R-:W-:-:S04]  /*d5c0*/  SEL R21, R16, R21, !P2 ;  /* 0x0000001510157207 */ /* 0x000fc80005000000 */
[----:B------:R-:W-:Y:S01]  /*d5d0*/  LOP3.LUT R26, R21, 0xffe00000, RZ, 0xc0, !PT ;  /* 0xffe00000151a7812 */ /* 0x000fe200078ec0ff */
[----:B------:R-:W-:-:S03]  /*d5e0*/  VIADD R21, R20, 0x1 ;  /* 0x0000000114157836 */ /* 0x000fc60000000000 */
[----:B------:R-:W-:Y:S01]  /*d5f0*/  ISETP.NE.AND P1, PT, R26, R15, PT ;  /* 0x0000000f1a00720c */ /* 0x000fe20003f25270 */
[----:B------:R-:W-:-:S12]  /*d600*/  IMAD.WIDE R20, R21, 0x4, R12 ;  /* 0x0000000415147825 */ /* 0x000fd800078e020c */
[----:B------:R-:W-:Y:S05]  /*d610*/  @P1 BRA `(.L_x_1096) ;  /* 0x0000000000c81947 */ /* 0x000fea0003800000 */
[----:B------:R-:W-:Y:S01]  /*d620*/  LOP3.LUT R27, RZ, R16, RZ, 0x33, !PT ;  /* 0x00000010ff1b7212 */ /* 0x000fe200078e33ff */
[----:B------:R-:W-:Y:S01]  /*d630*/  BSSY B3, `(.L_x_1097) ;  /* 0x000001c000037945 */ /* 0x000fe20003800000 */
[----:B---3--:R-:W-:Y:S02]  /*d640*/  ISETP.GT.AND P1, PT, R28, 0x800, PT ;  /* 0x000008001c00780c */ /* 0x008fe40003f24270 */
[----:B------:R-:W-:-:S04]  /*d650*/  SEL R26, R16, R27, !P2 ;  /* 0x0000001b101a7207 */ /* 0x000fc80005000000 */
[----:B------:R-:W-:-:S04]  /*d660*/  SHF.R.U32.HI R26, RZ, 0xa, R26 ;  /* 0x0000000aff1a7819 */ /* 0x000fc8000001161a */
[----:B------:R-:W-:-:S04]  /*d670*/  LOP3.LUT R26, R26, 0x7ff, RZ, 0xc0, !PT ;  /* 0x000007ff1a1a7812 */ /* 0x000fc800078ec0ff */
[CC--:B-1----:R-:W-:Y:S02]  /*d680*/  ISETP.GE.U32.AND P2, PT, R26.reuse, R11.reuse, PT ;  /* 0x0000000b1a00720c */ /* 0x0c2fe40003f46070 */
        /* <DEDUP_REMOVED lines=14> */
[----:B------:R-:W1:Y:S11]  /*d770*/  S2R R31, SR_LTMASK ;  /* 0x00000000001f7919 */ /* 0x000e760000003900 */
[----:B----4-:R-:W3:Y:S01]  /*d780*/  @P2 ATOMS.ADD R29, [UR7], R29 ;  /* 0x0000001dff1d298c */ /* 0x010ee20008000007 */
[----:B-1----:R-:W-:-:S03]  /*d790*/  LOP3.LUT R31, R31, UR12, RZ, 0xc0, !PT ;  /* 0x0000000c1f1f7c12 */ /* 0x002fc6000f8ec0ff */
[----:B---3--:R-:W1:Y:S03]  /*d7a0*/  SHFL.IDX PT, R26, R29, R30, 0x1f ;  /* 0x00001f1e1d1a7589 */ /* 0x008e6600000e0000 */
[----:B------:R-:W1:Y:S02]  /*d7b0*/  POPC R31, R31 ;  /* 0x0000001f001f7309 */ /* 0x000e640000000000 */
[----:B-1----:R-:W-:-:S05]  /*d7c0*/  IMAD.IADD R26, R26, 0x1, R31 ;  /* 0x000000011a1a7824 */ /* 0x002fca00078e021f */
[----:B------:R-:W-:-:S05]  /*d7d0*/  LEA R26, R26, UR6, 0x2 ;  /* 0x000000061a1a7c11 */ /* 0x000fca000f8e10ff */
[----:B--2---:R1:W-:Y:S02]  /*d7e0*/  STS [R26], R27 ;  /* 0x0000001b1a007388 */ /* 0x0043e40000000800 */
.L_x_1098:
[----:B------:R-:W-:Y:S05]  /*d7f0*/  BSYNC B3 ;  /* 0x0000000000037941 */ /* 0x000fea0003800000 */
.L_x_1097:
[----:B------:R-:W-:Y:S05]  /*d800*/  @P1 BRA `(.L_x_1096) ;  /* 0x00000000004c1947 */ /* 0x000fea0003800000 */
[----:B------:R-:W2:Y:S01]  /*d810*/  LDG.E R32, desc[UR10][R20.64+-0x4] ;  /* 0xfffffc0a14207981 */ /* 0x000ea2000c1e1900 */
[----:B------:R-:W3:Y:S01]  /*d820*/  S2UR UR7, SR_CgaCtaId ;  /* 0x00000000000779c3 */ /* 0x000ee20000008800 */
[----:B------:R-:W-:Y:S01]  /*d830*/  VOTEU.ANY UR8, UPT, PT ;  /* 0x0000000000087886 */ /* 0x000fe200038e0100 */
[----:B------:R-:W-:Y:S01]  /*d840*/  UMOV UR6, 0x400 ;  /* 0x0000040000067882 */ /* 0x000fe20000000000 */
[----:B------:R-:W4:Y:S01]  /*d850*/  S2R R30, SR_LANEID ;  /* 0x00000000001e7919 */ /* 0x000f220000000000 */
[----:B------:R-:W4:Y:S01]  /*d860*/  FLO.U32 R29, UR8 ;  /* 0x00000008001d7d00 */ /* 0x000f2200080e0000 */
[----:B------:R-:W-:-:S07]  /*d870*/  UIADD3 UR6, UR6, 0x90c0, URZ ;  /* 0x000090c006067890 */ /* 0x000fce000fffe03f */
[----:B-1----:R-:W1:Y:S01]  /*d880*/  POPC R26, UR8 ;  /* 0x00000008001a7d09 */ /* 0x002e620008000000 */
[----:B---3--:R-:W-:Y:S01]  /*d890*/  ULEA UR6, UR7, UR6, 0x18 ;  /* 0x0000000607067291 */ /* 0x008fe2000f8ec03f */
[----:B----4-:R-:W-:Y:S02]  /*d8a0*/  ISETP.EQ.U32.AND P1, PT, R29, R30, PT ;  /* 0x0000001e1d00720c */ /* 0x010fe40003f22070 */
[----:B------:R-:W3:Y:S11]  /*d8b0*/  S2R R30, SR_LTMASK ;  /* 0x00000000001e7919 */ /* 0x000ef60000003900 */
[----:B-1----:R-:W1:Y:S01]  /*d8c0*/  @P1 ATOMS.ADD R26, [UR6], R26 ;  /* 0x0000001aff1a198c */ /* 0x002e620008000006 */
[----:B---3--:R-:W-:-:S03]  /*d8d0*/  LOP3.LUT R30, R30, UR8, RZ, 0xc0, !PT ;  /* 0x000000081e1e7c12 */ /* 0x008fc6000f8ec0ff */
[----:B-1----:R-:W1:Y:S03]  /*d8e0*/  SHFL.IDX PT, R27, R26, R29, 0x1f ;  /* 0x00001f1d1a1b7589 */ /* 0x002e6600000e0000 */
[----:B------:R-:W1:Y:S02]  /*d8f0*/  POPC R30, R30 ;  /* 0x0000001e001e7309 */ /* 0x000e640000000000 */
[----:B-1----:R-:W-:-:S04]  /*d900*/  IMAD.IADD R27, R27, 0x1, R30 ;  /* 0x000000011b1b7824 */ /* 0x002fc800078e021e */
[----:B------:R-:W-:-:S05]  /*d910*/  IMAD R27, R27, 0x4, R0 ;  /* 0x000000041b1b7824 */ /* 0x000fca00078e0200 */
[----:B------:R4:W-:Y:S04]  /*d920*/  STS [R27+0x2000], R16 ;  /* 0x002000101b007388 */ /* 0x0009e80000000800 */
[----:B--2---:R4:W-:Y:S02]  /*d930*/  STS [R27], R32 ;  /* 0x000000201b007388 */ /* 0x0049e40000000800 */
.L_x_1096:
[----:B------:R-:W-:Y:S05]  /*d940*/  BSYNC B2 ;  /* 0x0000000000027941 */ /* 0x000fea0003800000 */
.L_x_1095:
        /* <DEDUP_REMOVED lines=36> */
.L_x_1102:
[----:B------:R-:W-:Y:S05]  /*db90*/  BSYNC B3 ;  /* 0x0000000000037941 */ /* 0x000fea0003800000 */
.L_x_1101:
[----:B------:R-:W-:Y:S05]  /*dba0*/  @P1 BRA `(.L_x_1100) ;  /* 0x00000000004c1947 */ /* 0x000fea0003800000 */
[----:B------:R-:W2:Y:S01]  /*dbb0*/  LDG.E R31, desc[UR10][R20.64] ;  /* 0x0000000a141f7981 */ /* 0x000ea2000c1e1900 */
[----:B------:R-:W3:Y:S01]  /*dbc0*/  S2UR UR7, SR_CgaCtaId ;  /* 0x00000000000779c3 */ /* 0x000ee20000008800 */
[----:B------:R-:W-:Y:S01]  /*dbd0*/  VOTEU.ANY UR8, UPT, PT ;  /* 0x0000000000087886 */ /* 0x000fe200038e0100 */
[----:B------:R-:W-:Y:S01]  /*dbe0*/  UMOV UR6, 0x400 ;  /* 0x0000040000067882 */ /* 0x000fe20000000000 */
[----:B------:R-:W4:Y:S01]  /*dbf0*/  S2R R16, SR_LANEID ;  /* 0x0000000000107919 */ /* 0x000f220000000000 */
[----:B------:R-:W4:Y:S01]  /*dc00*/  FLO.U32 R29, UR8 ;  /* 0x00000008001d7d00 */ /* 0x000f2200080e0000 */
[----:B------:R-:W-:Y:S01]  /*dc10*/  UIADD3 UR6, UR6, 0x90c0, URZ ;  /* 0x000090c006067890 */ /* 0x000fe2000fffe03f */
[----:B------:R-:W5:Y:S06]  /*dc20*/  S2R R30, SR_LTMASK ;  /* 0x00000000001e7919 */ /* 0x000f6c0000003900 */
[----:B-1----:R-:W1:Y:S01]  /*dc30*/  POPC R26, UR8 ;  /* 0x00000008001a7d09 */ /* 0x002e620008000000 */
[----:B---3--:R-:W-:Y:S01]  /*dc40*/  ULEA UR6, UR7, UR6, 0x18 ;  /* 0x0000000607067291 */ /* 0x008fe2000f8ec03f */
[----:B----4-:R-:W-:-:S02]  /*dc50*/  ISETP.EQ.U32.AND P1, PT, R29, R16, PT ;  /* 0x000000101d00720c */ /* 0x010fc40003f22070 */
[----:B-----5:R-:W-:-:S06]  /*dc60*/  LOP3.LUT R30, R30, UR8, RZ, 0xc0, !PT ;  /* 0x000000081e1e7c12 */ /* 0x020fcc000f8ec0ff */
[----:B------:R-:W3:Y:S05]  /*dc70*/  POPC R30, R30 ;  /* 0x0000001e001e7309 */ /* 0x000eea0000000000 */
[----:B-1----:R-:W1:Y:S04]  /*dc80*/  @P1 ATOMS.ADD R26, [UR6], R26 ;  /* 0x0000001aff1a198c */ /* 0x002e680008000006 */
[----:B-1----:R-:W3:Y:S02]  /*dc90*/  SHFL.IDX PT, R27, R26, R29, 0x1f ;  /* 0x00001f1d1a1b7589 */ /* 0x002ee400000e0000 */
[----:B---3--:R-:W-:-:S04]  /*dca0*/  IMAD.IADD R27, R27, 0x1, R30 ;  /* 0x000000011b1b7824 */ /* 0x008fc800078e021e */
[----:B------:R-:W-:-:S05]  /*dcb0*/  IMAD R16, R27, 0x4, R0 ;  /* 0x000000041b107824 */ /* 0x000fca00078e0200 */
[----:B------:R4:W-:Y:S04]  /*dcc0*/  STS [R16+0x2000], R17 ;  /* 0x0020001110007388 */ /* 0x0009e80000000800 */
[----:B--2---:R4:W-:Y:S02]  /*dcd0*/  STS [R16], R31 ;  /* 0x0000001f10007388 */ /* 0x0049e40000000800 */
.L_x_1100:
[----:B------:R-:W-:Y:S05]  /*dce0*/  BSYNC B2 ;  /* 0x0000000000027941 */ /* 0x000fea0003800000 */
.L_x_1099:
        /* <DEDUP_REMOVED lines=36> */
.L_x_1106:
[----:B------:R-:W-:Y:S05]  /*df30*/  BSYNC B3 ;  /* 0x0000000000037941 */ /* 0x000fea0003800000 */
.L_x_1105:
        /* <DEDUP_REMOVED lines=12> */
[----:B----4-:R-:W-:-:S04]  /*e000*/  LOP3.LUT R29, R29, UR8, RZ, 0xc0, !PT ;  /* 0x000000081d1d7c12 */ /* 0x010fc8000f8ec0ff */
[----:B------:R-:W1:Y:S07]  /*e010*/  POPC R30, R29 ;  /* 0x0000001d001e7309 */ /* 0x000e6e0000000000 */
[----:B-----5:R-:W3:Y:S04]  /*e020*/  @P1 ATOMS.ADD R27, [UR6], R16 ;  /* 0x00000010ff1b198c */ /* 0x020ee80008000006 */
[----:B---3--:R-:W1:Y:S02]  /*e030*/  SHFL.IDX PT, R17, R27, R26, 0x1f ;  /* 0x00001f1a1b117589 */ /* 0x008e6400000e0000 */
[----:B-1----:R-:W-:-:S04]  /*e040*/  IMAD.IADD R17, R17, 0x1, R30 ;  /* 0x0000000111117824 */ /* 0x002fc800078e021e */
[----:B------:R-:W-:-:S05]  /*e050*/  IMAD R17, R17, 0x4, R0 ;  /* 0x0000000411117824 */ /* 0x000fca00078e0200 */
[----:B------:R4:W-:Y:S04]  /*e060*/  STS [R17+0x2000], R18 ;  /* 0x0020001211007388 */ /* 0x0009e80000000800 */
[----:B--2---:R4:W-:Y:S02]  /*e070*/  STS [R17], R32 ;  /* 0x0000002011007388 */ /* 0x0049e40000000800 */
.L_x_1104:
[----:B------:R-:W-:Y:S05]  /*e080*/  BSYNC B2 ;  /* 0x0000000000027941 */ /* 0x000fea0003800000 */
.L_x_1103:
        /* <DEDUP_REMOVED lines=16> */
[----:B----4-:R-:W2:Y:S01]  /*e190*/  LDG.E R17, desc[UR10][R20.64+0x8] ;  /* 0x0000080a14117981 */ /* 0x010ea2000c1e1900 */
        /* <DEDUP_REMOVED lines=19> */
.L_x_1110:
[----:B------:R-:W-:Y:S05]  /*e2d0*/  BSYNC B3 ;  /* 0x0000000000037941 */ /* 0x000fea0003800000 */
.L_x_1109:
[----:B------:R-:W-:Y:S05]  /*e2e0*/  @P1 BRA `(.L_x_1108) ;  /* 0x00000000004c1947 */ /* 0x000fea0003800000 */
[----:B------:R2:W3:Y:S01]  /*e2f0*/  LDG.E R27, desc[UR10][R20.64+0x8] ;  /* 0x0000080a141b7981 */ /* 0x0004e2000c1e1900 */
[----:B------:R-:W5:Y:S01]  /*e300*/  S2UR UR7, SR_CgaCtaId ;  /* 0x00000000000779c3 */ /* 0x000f620000008800 */
[----:B------:R-:W-:Y:S01]  /*e310*/  VOTEU.ANY UR8, UPT, PT ;  /* 0x0000000000087886 */ /* 0x000fe200038e0100 */
[----:B------:R-:W-:Y:S01]  /*e320*/  UMOV UR6, 0x400 ;  /* 0x0000040000067882 */ /* 0x000fe20000000000 */
[----:B-1--4-:R-:W1:Y:S01]  /*e330*/  S2R R17, SR_LANEID ;  /* 0x0000000000117919 */ /* 0x012e620000000000 */
[----:B------:R-:W1:Y:S01]  /*e340*/  FLO.U32 R26, UR8 ;  /* 0x00000008001a7d00 */ /* 0x000e6200080e0000 */
[----:B------:R-:W-:Y:S01]  /*e350*/  UIADD3 UR6, UR6, 0x90c0, URZ ;  /* 0x000090c006067890 */ /* 0x000fe2000fffe03f */
[----:B------:R-:W2:Y:S06]  /*e360*/  S2R R16, SR_LTMASK ;  /* 0x0000000000107919 */ /* 0x000eac0000003900 */
[----:B------:R-:W4:Y:S01]  /*e370*/  POPC R18, UR8 ;  /* 0x0000000800127d09 */ /* 0x000f220008000000 */
[----:B-----5:R-:W-:Y:S01]  /*e380*/  ULEA UR6, UR7, UR6, 0x18 ;  /* 0x0000000607067291 */ /* 0x020fe2000f8ec03f */
[----:B-1----:R-:W-:-:S02]  /*e390*/  ISETP.EQ.U32.AND P1, PT, R26, R17, PT ;  /* 0x000000111a00720c */ /* 0x002fc40003f22070 */
[----:B--2---:R-:W-:-:S06]  /*e3a0*/  LOP3.LUT R20, R16, UR8, RZ, 0xc0, !PT ;  /* 0x0000000810147c12 */ /* 0x004fcc000f8ec0ff */
[----:B------:R-:W1:Y:S05]  /*e3b0*/  POPC R20, R20 ;  /* 0x0000001400147309 */ /* 0x000e6a0000000000 */
[----:B----4-:R-:W2:Y:S04]  /*e3c0*/  @P1 ATOMS.ADD R21, [UR6], R18 ;  /* 0x00000012ff15198c */ /* 0x010ea80008000006 */
[----:B--2---:R-:W1:Y:S02]  /*e3d0*/  SHFL.IDX PT, R17, R21, R26, 0x1f ;  /* 0x00001f1a15117589 */ /* 0x004e6400000e0000 */
[----:B-1----:R-:W-:-:S04]  /*e3e0*/  IMAD.IADD R17, R17, 0x1, R20 ;  /* 0x0000000111117824 */ /* 0x002fc800078e0214 */
[----:B------:R-:W-:-:S05]  /*e3f0*/  IMAD R16, R17, 0x4, R0 ;  /* 0x0000000411107824 */ /* 0x000fca00078e0200 */
[----:B------:R2:W-:Y:S04]  /*e400*/  STS [R16+0x2000], R19 ;  /* 0x0020001310007388 */ /* 0x0005e80000000800 */
[----:B---3--:R2:W-:Y:S02]  /*e410*/  STS [R16], R27 ;  /* 0x0000001b10007388 */ /* 0x0085e40000000800 */
.L_x_1108:
[----:B------:R-:W-:Y:S05]  /*e420*/  BSYNC B2 ;  /* 0x0000000000027941 */ /* 0x000fea0003800000 */
.L_x_1107:
[----:B------:R-:W-:-:S04]  /*e430*/  VIADD R20, R25, 0x400 ;  /* 0x0000040019147836 */ /* 0x000fc80000000000 */
[----:B------:R-:W-:Y:S01]  /*e440*/  IMAD.MOV.U32 R25, RZ, RZ, R20 ;  /* 0x000000ffff197224 */ /* 0x000fe200078e0014 */
[----:B------:R-:W-:-:S13]  /*e450*/  ISETP.GT.AND P1, PT, R14, R20, PT ;  /* 0x000000140e00720c */ /* 0x000fda0003f24270 */
[----:B------:R-:W-:Y:S05]  /*e460*/  @P1 BRA `(.L_x_1111) ;  /* 0xfffffff000341947 */ /* 0x000fea000383ffff */
.L_x_1094:
[----:B------:R-:W-:Y:S05]  /*e470*/  BSYNC B1 ;  /* 0x0000000000017941 */ /* 0x000fea0003800000 */
.L_x_1093:
[----:B------:R-:W5:Y:S01]  /*e480*/  S2UR UR7, SR_CTAID.X ;  /* 0x00000000000779c3 */ /* 0x000f620000002500 */
[----:B------:R-:W-:Y:S01]  /*e490*/  ULDC UR6, c[0x0][0x228] ;  /* 0x00008a0000067ab9 */ /* 0x000fe20000000800 */
[----:B------:R-:W-:Y:S01]  /*e4a0*/  ULDC UR12, c[0x0][0x210] ;  /* 0x00008400000c7ab9 */ /* 0x000fe20000000800 */
[----:B------:R-:W-:Y:S01]  /*e4b0*/  BSSY B1, `(.L_x_1112) ;  /* 0x0000059000017945 */ /* 0x000fe20003800000 */
[----:B-----5:R-:W-:-:S04]  /*e4c0*/  UIMAD UR7, UR7, UR6, URZ ;  /* 0x00000006070772a4 */ /* 0x020fc8000f8e023f */
        /* <DEDUP_REMOVED lines=8> */
[----:B0-----:R-:W-:-:S04]  /*e550*/  VIMNMX R0, R6, UR6, PT ;  /* 0x0000000606007c48 */ /* 0x001fc8000bfe0100 */
[----:B------:R-:W-:Y:S02]  /*e560*/  ISETP.GT.U32.AND P1, PT, R0, R9, PT ;  /* 0x000000090000720c */ /* 0x000fe40003f24070 */
[----:B------:R-:W-:-:S04]  /*e570*/  SHF.R.S32.HI R12, RZ, 0x1f, R0 ;  /* 0x0000001fff0c7819 */ /* 0x000fc80000011400 */
[----:B------:R-:W-:-:S13]  /*e580*/  ISETP.GT.U32.AND.EX P1, PT, R12, RZ, PT, P1 ;  /* 0x000000ff0c00720c */ /* 0x000fda0003f24110 */
[----:B------:R-:W-:Y:S05]  /*e590*/  @!P1 BRA `(.L_x_1113) ;  /* 0x0000000400289947 */ /* 0x000fea0003800000 */
[----:B------:R-:W-:Y:S01]  /*e5a0*/  IADD3 R13, P1, R9, UR4, RZ ;  /* 0x00000004090d7c10 */ /* 0x000fe2000ff3e0ff */
[----:B------:R-:W-:-:S04]  /*e5b0*/  ULDC UR6, c[0x0][0x214] ;  /* 0x0000850000067ab9 */ /* 0x000fc80000000800 */
[----:B-12---:R-:W-:Y:S01]  /*e5c0*/  IMAD.X R16, RZ, RZ, UR5, P1 ;  /* 0x00000005ff107e24 */ /* 0x006fe200088e06ff */
        /* <DEDUP_REMOVED lines=12> */
[----:B------:R-:W-:Y:S02]  /*e690*/  MOV R22, 0x400 ;  /* 0x0000040000167802 */ /* 0x000fe40000000f00 */
[----:B------:R-:W-:-:S04]  /*e6a0*/  SEL R12, R21, R12, !P2 ;  /* 0x0000000c150c7207 */ /* 0x000fc80005000000 */
[----:B------:R-:W-:-:S04]  /*e6b0*/  SHF.R.U32.HI R12, RZ, 0xa, R12 ;  /* 0x0000000aff0c7819 */ /* 0x000fc8000001160c */
[----:B------:R-:W-:-:S04]  /*e6c0*/  LOP3.LUT R20, R12, 0x7ff, RZ, 0xc0, !PT ;  /* 0x000007ff0c147812 */ /* 0x000fc800078ec0ff */
[----:B------:R-:W-:Y:S02]  /*e6d0*/  ISETP.GE.U32.AND P1, PT, R20, R11, PT ;  /* 0x0000000b1400720c */ /* 0x000fe40003f26070 */
[----:B0-----:R-:W-:-:S11]  /*e6e0*/  LEA R25, R23, R22, 0x18 ;  /* 0x0000001617197211 */ /* 0x001fd600078ec0ff */
[----:B------:R-:W-:Y:S05]  /*e6f0*/  @P1 BRA `(.L_x_1115) ;  /* 0x0000000000641947 */ /* 0x000fea0003800000 */
[----:B------:R-:W-:Y:S01]  /*e700*/  IADD3 R13, P1, R9, R4, RZ ;  /* 0x00000004090d7210 */ /* 0x000fe20007f3e0ff */
[----:B------:R-:W-:-:S03]  /*e710*/  ULDC.64 UR6, c[0x0][0x250] ;  /* 0x0000940000067ab9 */ /* 0x000fc60000000a00 */
[----:B------:R-:W-:Y:S02]  /*e720*/  LEA.HI.X.SX32 R16, R9, R7, 0x1, P1 ;  /* 0x0000000709107211 */ /* 0x000fe400008f0eff */
[----:B------:R-:W-:-:S04]  /*e730*/  LEA R12, P1, R13, UR6, 0x2 ;  /* 0x000000060d0c7c11 */ /* 0x000fc8000f8210ff */
[----:B------:R-:W-:-:S06]  /*e740*/  LEA.HI.X R13, R13, UR7, R16, 0x2, P1 ;  /* 0x000000070d0d7c11 */ /* 0x000fcc00088f1410 */
[----:B------:R0:W2:Y:S01]  /*e750*/  LDG.E R13, desc[UR10][R12.64] ;  /* 0x0000000a0c0d7981 */ /* 0x0000a2000c1e1900 */
[----:B------:R-:W1:Y:S01]  /*e760*/  S2UR UR8, SR_CgaCtaId ;  /* 0x00000000000879c3 */ /* 0x000e620000008800 */
[----:B------:R-:W-:Y:S01]  /*e770*/  VOTEU.ANY UR9, UPT, PT ;  /* 0x0000000000097886 */ /* 0x000fe200038e0100 */
[----:B------:R-:W-:Y:S01]  /*e780*/  UMOV UR6, 0x400 ;  /* 0x0000040000067882 */ /* 0x000fe20000000000 */
[----:B----4-:R-:W4:Y:S01]  /*e790*/  S2R R18, SR_LANEID ;  /* 0x0000000000127919 */ /* 0x010f220000000000 */
[----:B------:R-:W4:Y:S01]  /*e7a0*/  FLO.U32 R17, UR9 ;  /* 0x0000000900117d00 */ /* 0x000f2200080e0000 */
[----:B------:R-:W-:Y:S02]  /*e7b0*/  UIADD3 UR7, UR6, 0x90c8, URZ ;  /* 0x000090c806077890 */ /* 0x000fe4000fffe03f */
[----:B------:R-:W-:-:S05]  /*e7c0*/  UIADD3 UR6, UR6, 0x90d0, URZ ;  /* 0x000090d006067890 */ /* 0x000fca000fffe03f */
[----:B------:R-:W5:Y:S01]  /*e7d0*/  POPC R16, UR9 ;  /* 0x0000000900107d09 */ /* 0x000f620008000000 */
[----:B-1----:R-:W-:Y:S02]  /*e7e0*/  ULEA UR7, UR8, UR7, 0x18 ;  /* 0x0000000708077291 */ /* 0x002fe4000f8ec03f */
[----:B------:R-:W-:Y:S01]  /*e7f0*/  ULEA UR6, UR8, UR6, 0x18 ;  /* 0x0000000608067291 */ /* 0x000fe2000f8ec03f */
[----:B----4-:R-:W-:Y:S02]  /*e800*/  ISETP.EQ.U32.AND P1, PT, R17, R18, PT ;  /* 0x000000121100720c */ /* 0x010fe40003f22070 */
[----:B------:R-:W1:Y:S11]  /*e810*/  S2R R18, SR_LTMASK ;  /* 0x0000000000127919 */ /* 0x000e760000003900 */
[----:B-----5:R-:W0:Y:S01]  /*e820*/  @P1 ATOMS.ADD R16, [UR7], R16 ;  /* 0x00000010ff10198c */ /* 0x020e220008000007 */
[----:B-1----:R-:W-:-:S03]  /*e830*/  LOP3.LUT R18, R18, UR9, RZ, 0xc0, !PT ;  /* 0x0000000912127c12 */ /* 0x002fc6000f8ec0ff */
[----:B0-----:R-:W0:Y:S01]  /*e840*/  SHFL.IDX PT, R12, R16, R17, 0x1f ;  /* 0x00001f11100c7589 */ /* 0x001e2200000e0000 */
[----:B------:R-:W0:Y:S02]  /*e850*/  POPC R19, R18 ;  /* 0x0000001200137309 */ /* 0x000e240000000000 */
[----:B0-----:R-:W-:-:S05]  /*e860*/  IMAD.IADD R12, R12, 0x1, R19 ;  /* 0x000000010c0c7824 */ /* 0x001fca00078e0213 */
[----:B------:R-:W-:-:S05]  /*e870*/  LEA R12, R12, UR6, 0x2 ;  /* 0x000000060c0c7c11 */ /* 0x000fca000f8e10ff */
[----:B--2---:R0:W-:Y:S02]  /*e880*/  STS [R12], R13 ;  /* 0x0000000d0c007388 */ /* 0x0041e40000000800 */
.L_x_1115:
[----:B------:R-:W-:Y:S05]  /*e890*/  BSYNC B2 ;  /* 0x0000000000027941 */ /* 0x000fea0003800000 */
.L_x_1114:
        /* <DEDUP_REMOVED lines=12> */
[----:B----4-:R-:W1:Y:S01]  /*e960*/  FLO.U32 R17, UR6 ;  /* 0x0000000600117d00 */ /* 0x010e6200080e0000 */
[----:B------:R-:W1:Y:S03]  /*e970*/  S2R R18, SR_LANEID ;  /* 0x0000000000127919 */ /* 0x000e660000000000 */
[----:B------:R-:W-:-:S04]  /*e980*/  LEA R23, R23, R22, 0x18 ;  /* 0x0000001617177211 */ /* 0x000fc800078ec0ff */
[----:B------:R-:W4:Y:S01]  /*e990*/  POPC R16, UR6 ;  /* 0x0000000600107d09 */ /* 0x000f220008000000 */
[----:B-1----:R-:W-:Y:S02]  /*e9a0*/  ISETP.EQ.U32.AND P1, PT, R17, R18, PT ;  /* 0x000000121100720c */ /* 0x002fe40003f22070 */
[----:B------:R-:W0:Y:S11]  /*e9b0*/  S2R R18, SR_LTMASK ;  /* 0x0000000000127919 */ /* 0x000e360000003900 */
[----:B----4-:R-:W1:Y:S01]  /*e9c0*/  @P1 ATOMS.ADD R16, [R23], R16 ;  /* 0x000000101710138c */ /* 0x010e620000000000 */
[----:B0-----:R-:W-:-:S03]  /*e9d0*/  LOP3.LUT R13, R18, UR6, RZ, 0xc0, !PT ;  /* 0x00000006120d7c12 */ /* 0x001fc6000f8ec0ff */
[----:B-1----:R-:W0:Y:S01]  /*e9e0*/  SHFL.IDX PT, R17, R16, R17, 0x1f ;  /* 0x00001f1110117589 */ /* 0x002e2200000e0000 */
[----:B------:R-:W0:Y:S02]  /*e9f0*/  POPC R12, R13 ;  /* 0x0000000d000c7309 */ /* 0x000e240000000000 */
[----:B0-----:R-:W-:-:S04]  /*ea00*/  IMAD.IADD R12, R17, 0x1, R12 ;  /* 0x00000001110c7824 */ /* 0x001fc800078e020c */
[----:B------:R-:W-:-:S05]  /*ea10*/  IMAD R12, R12, 0x4, R25 ;  /* 0x000000040c0c7824 */ /* 0x000fca00078e0219 */
[----:B------:R0:W-:Y:S04]  /*ea20*/  STS [R12+0x2000], R21 ;  /* 0x002000150c007388 */ /* 0x0001e80000000800 */
[----:B--2---:R0:W-:Y:S02]  /*ea30*/  STS [R12], R19 ;  /* 0x000000130c007388 */ /* 0x0041e40000000800 */
.L_x_1113:
[----:B------:R-:W-:Y:S05]  /*ea40*/  BSYNC B1 ;  /* 0x0000000000017941 */ /* 0x000fea0003800000 */
.L_x_1112:
[----:B------:R-:W-:-:S04]  /*ea50*/  IMAD.IADD R13, R9, 0x1, R0 ;  /* 0x00000001090d7824 */ /* 0x000fc800078e0200 */
[----:B-1--4-:R-:W-:-:S05]  /*ea60*/  IMAD R17, R14, 0x4, R13 ;  /* 0x000000040e117824 */ /* 0x012fca00078e020d */
[----:B------:R-:W-:-:S13]  /*ea70*/  ISETP.GE.AND P1, PT, R17, R6, PT ;  /* 0x000000061100720c */ /* 0x000fda0003f26270 */
[----:B------:R-:W-:Y:S05]  /*ea80*/  @P1 BRA `(.L_x_1067) ;  /* 0x0000000400181947 */ /* 0x000fea0003800000 */
[----:B------:R-:W-:Y:S01]  /*ea90*/  SHF.R.S32.HI R14, RZ, 0x1f, R17 ;  /* 0x0000001fff0e7819 */ /* 0x000fe20000011411 */
[----:B------:R-:W-:Y:S01]  /*eaa0*/  ULDC UR6, c[0x0][0x214] ;  /* 0x0000850000067ab9 */ /* 0x000fe20000000800 */
[----:B------:R-:W-:-:S04]  /*eab0*/  IADD3 R0, P1, R17, UR4, RZ ;  /* 0x0000000411007c10 */ /* 0x000fc8000ff3e0ff */
[----:B------:R-:W-:Y:S02]  /*eac0*/  IADD3.X R13, R14, UR5, RZ, P1, !PT ;  /* 0x000000050e0d7c10 */ /* 0x000fe40008ffe4ff */
[----:B0-----:R-:W-:-:S04]  /*ead0*/  LEA R12, P1, R0, UR12, 0x2 ;  /* 0x0000000c000c7c11 */ /* 0x001fc8000f8210ff */
        /* <DEDUP_REMOVED lines=10> */
[----:B------:R-:W-:Y:S01]  /*eb80*/  ULDC.64 UR6, c[0x0][0x250] ;  /* 0x0000940000067ab9 */ /* 0x000fe20000000a00 */
[----:B------:R-:W-:Y:S01]  /*eb90*/  IADD3 R13, P1, R17, R4, RZ ;  /* 0x00000004110d7210 */ /* 0x000fe20007f3e0ff */
[----:B------:R-:W-:Y:S01]  /*eba0*/  BSSY B1, `(.L_x_1116) ;  /* 0x000001f000017945 */ /* 0x000fe20003800000 */
[----:B------:R-:W-:Y:S02]  /*ebb0*/  SEL R0, R21, R0, !P2 ;  /* 0x0000000015007207 */ /* 0x000fe40005000000 */
[----:B------:R-:W-:Y:S02]  /*ebc0*/  LEA R12, P2, R13, UR6, 0x2 ;  /* 0x000000060d0c7c11 */ /* 0x000fe4000f8410ff */
[----:B------:R-:W-:Y:S02]  /*ebd0*/  SHF.R.U32.HI R0, RZ, 0xa, R0 ;  /* 0x0000000aff007819 */ /* 0x000fe40000011600 */
[----:B------:R-:W-:-:S02]  /*ebe0*/  MOV R23, 0x400 ;  /* 0x0000040000177802 */ /* 0x000fc40000000f00 */
[----:B------:R-:W-:Y:S01]  /*ebf0*/  LOP3.LUT R22, R0, 0x7ff, RZ, 0xc0, !PT ;  /* 0x000007ff00167812 */ /* 0x000fe200078ec0ff */
[----:B------:R-:W-:-:S03]  /*ec00*/  IMAD.X R0, R14, 0x1, R7, P1 ;  /* 0x000000010e007824 */ /* 0x000fc600008e0607 */
[----:B------:R-:W-:Y:S02]  /*ec10*/  ISETP.GE.U32.AND P1, PT, R22, R11, PT ;  /* 0x0000000b1600720c */ /* 0x000fe40003f26070 */
[----:B------:R-:W-:Y:S02]  /*ec20*/  LEA.HI.X R13, R13, UR7, R0, 0x2, P2 ;  /* 0x000000070d0d7c11 */ /* 0x000fe400090f1400 */
[----:B0-----:R-:W-:-:S09]  /*ec30*/  LEA R25, R24, R23, 0x18 ;  /* 0x0000001718197211 */ /* 0x001fd200078ec0ff */
[----:B------:R-:W-:Y:S05]  /*ec40*/  @P1 BRA `(.L_x_1117) ;  /* 0x0000000000501947 */ /* 0x000fea0003800000 */
[----:B------:R-:W4:Y:S01]  /*ec50*/  LDG.E R14, desc[UR10][R12.64] ;  /* 0x0000000a0c0e7981 */ /* 0x000f22000c1e1900 */
[----:B------:R-:W0:Y:S01]  /*ec60*/  S2UR UR8, SR_CgaCtaId ;  /* 0x00000000000879c3 */ /* 0x000e220000008800 */
[----:B------:R-:W-:Y:S01]  /*ec70*/  VOTEU.ANY UR9, UPT, PT ;  /* 0x0000000000097886 */ /* 0x000fe200038e0100 */
[----:B------:R-:W-:Y:S01]  /*ec80*/  UMOV UR6, 0x400 ;  /* 0x0000040000067882 */ /* 0x000fe20000000000 */
[----:B------:R-:W1:Y:S01]  /*ec90*/  S2R R17, SR_LANEID ;  /* 0x0000000000117919 */ /* 0x000e620000000000 */
[----:B------:R-:W1:Y:S01]  /*eca0*/  FLO.U32 R18, UR9 ;  /* 0x0000000900127d00 */ /* 0x000e6200080e0000 */
[----:B------:R-:W-:Y:S01]  /*ecb0*/  UIADD3 UR7, UR6, 0x90c8, URZ ;  /* 0x000090c806077890 */ /* 0x000fe2000fffe03f */
[----:B------:R-:W5:Y:S01]  /*ecc0*/  S2R R20, SR_LTMASK ;  /* 0x0000000000147919 */ /* 0x000f620000003900 */
[----:B------:R-:W-:-:S05]  /*ecd0*/  UIADD3 UR6, UR6, 0x90d0, URZ ;  /* 0x000090d006067890 */ /* 0x000fca000fffe03f */
[----:B--2---:R-:W2:Y:S01]  /*ece0*/  POPC R16, UR9 ;  /* 0x0000000900107d09 */ /* 0x004ea20008000000 */
[----:B0-----:R-:W-:Y:S02]  /*ecf0*/  ULEA UR7, UR8, UR7, 0x18 ;  /* 0x0000000708077291 */ /* 0x001fe4000f8ec03f */
[----:B------:R-:W-:Y:S01]  /*ed00*/  ULEA UR6, UR8, UR6, 0x18 ;  /* 0x0000000608067291 */ /* 0x000fe2000f8ec03f */
[----:B-1----:R-:W-:Y:S02]  /*ed10*/  ISETP.EQ.U32.AND P1, PT, R18, R17, PT ;  /* 0x000000111200720c */ /* 0x002fe40003f22070 */
[----:B-----5:R-:W-:-:S04]  /*ed20*/  LOP3.LUT R20, R20, UR9, RZ, 0xc0, !PT ;  /* 0x0000000914147c12 */ /* 0x020fc8000f8ec0ff */
[----:B------:R-:W0:Y:S07]  /*ed30*/  POPC R17, R20 ;  /* 0x0000001400117309 */ /* 0x000e2e0000000000 */
[----:B--2---:R-:W1:Y:S04]  /*ed40*/  @P1 ATOMS.ADD R19, [UR7], R16 ;  /* 0x00000010ff13198c */ /* 0x004e680008000007 */
[----:B-1----:R-:W0:Y:S02]  /*ed50*/  SHFL.IDX PT, R0, R19, R18, 0x1f ;  /* 0x00001f1213007589 */ /* 0x002e2400000e0000 */
[----:B0-----:R-:W-:-:S05]  /*ed60*/  IMAD.IADD R0, R0, 0x1, R17 ;  /* 0x0000000100007824 */ /* 0x001fca00078e0211 */
[----:B------:R-:W-:-:S05]  /*ed70*/  LEA R17, R0, UR6, 0x2 ;  /* 0x0000000600117c11 */ /* 0x000fca000f8e10ff */
[----:B----4-:R0:W-:Y:S02]  /*ed80*/  STS [R17], R14 ;  /* 0x0000000e11007388 */ /* 0x0101e40000000800 */
.L_x_1117:
[----:B------:R-:W-:Y:S05]  /*ed90*/  BSYNC B1 ;  /* 0x0000000000017941 */ /* 0x000fea0003800000 */
.L_x_1116:
[----:B------:R-:W1:Y:S02]  /*eda0*/  LDS R0, [R25+0x90c4] ;  /* 0x0090c40019007984 */ /* 0x000e640000000800 */
[----:B-1----:R-:W-:-:S04]  /*edb0*/  ISETP.GT.AND P1, PT, R0, 0x800, PT ;  /* 0x000008000000780c */ /* 0x002fc80003f24270 */
[----:B------:R-:W-:-:S13]  /*edc0*/  ISETP.NE.OR P1, PT, R22, R11, P1 ;  /* 0x0000000b1600720c */ /* 0x000fda0000f25670 */
[----:B------:R-:W-:Y:S05]  /*edd0*/  @P1 BRA `(.L_x_1067) ;  /* 0x0000000000441947 */ /* 0x000fea0003800000 */
[----:B--2---:R1:W2:Y:S01]  /*ede0*/  LDG.E R19, desc[UR10][R12.64] ;  /* 0x0000000a0c137981 */ /* 0x0042a2000c1e1900 */
[----:B------:R-:W-:Y:S01]  /*edf0*/  VOTEU.ANY UR6, UPT, PT ;  /* 0x0000000000067886 */ /* 0x000fe200038e0100 */
[----:B------:R-:W-:Y:S01]  /*ee00*/  VIADD R23, R23, 0x90c0 ;  /* 0x000090c017177836 */ /* 0x000fe20000000000 */
[----:B------:R-:W4:Y:S01]  /*ee10*/  FLO.U32 R16, UR6 ;  /* 0x0000000600107d00 */ /* 0x000f2200080e0000 */
[----:B0-----:R-:W4:Y:S01]  /*ee20*/  S2R R17, SR_LANEID ;  /* 0x0000000000117919 */ /* 0x001f220000000000 */
[----:B------:R-:W1:Y:S06]  /*ee30*/  S2R R18, SR_LTMASK ;  /* 0x0000000000127919 */ /* 0x000e6c0000003900 */
[----:B------:R-:W0:Y:S01]  /*ee40*/  POPC R14, UR6 ;  /* 0x00000006000e7d09 */ /* 0x000e220008000000 */
[----:B----4-:R-:W-:-:S02]  /*ee50*/  ISETP.EQ.U32.AND P1, PT, R16, R17, PT ;  /* 0x000000111000720c */ /* 0x010fc40003f22070 */
[----:B------:R-:W-:Y:S02]  /*ee60*/  LEA R17, R24, R23, 0x18 ;  /* 0x0000001718117211 */ /* 0x000fe400078ec0ff */
[----:B-1----:R-:W-:-:S04]  /*ee70*/  LOP3.LUT R12, R18, UR6, RZ, 0xc0, !PT ;  /* 0x00000006120c7c12 */ /* 0x002fc8000f8ec0ff */
[----:B------:R-:W1:Y:S05]  /*ee80*/  POPC R13, R12 ;  /* 0x0000000c000d7309 */ /* 0x000e6a0000000000 */
[----:B0-----:R-:W0:Y:S04]  /*ee90*/  @P1 ATOMS.ADD R17, [R17], R14 ;  /* 0x0000000e1111138c */ /* 0x001e280000000000 */
[----:B0-----:R-:W1:Y:S02]  /*eea0*/  SHFL.IDX PT, R0, R17, R16, 0x1f ;  /* 0x00001f1011007589 */ /* 0x001e6400000e0000 */
[----:B-1----:R-:W-:-:S04]  /*eeb0*/  IMAD.IADD R0, R0, 0x1, R13 ;  /* 0x0000000100007824 */ /* 0x002fc800078e020d */
[----:B------:R-:W-:-:S05]  /*eec0*/  IMAD R0, R0, 0x4, R25 ;  /* 0x0000000400007824 */ /* 0x000fca00078e0219 */
[----:B------:R1:W-:Y:S04]  /*eed0*/  STS [R0+0x2000], R21 ;  /* 0x0020001500007388 */ /* 0x0003e80000000800 */
[----:B--2---:R1:W-:Y:S02]  /*eee0*/  STS [R0], R19 ;  /* 0x0000001300007388 */ /* 0x0043e40000000800 */
.L_x_1067:
[----:B------:R-:W-:Y:S05]  /*eef0*/  BSYNC B0 ;  /* 0x0000000000007941 */ /* 0x000fea0003800000 */
.L_x_1065:
[----:B------:R-:W4:Y:S08]  /*ef00*/  S2UR UR7, SR_CgaCtaId ;  /* 0x00000000000779c3 */ /* 0x000f300000008800 */
[----:B------:R-:W-:Y:S06]  /*ef10*/  BAR.SYNC.DEFER_BLOCKING 0x0 ;  /* 0x0000000000007b1d */ /* 0x000fec0000010000 */
[----:B------:R-:W-:-:S02]  /*ef20*/  UMOV UR6, 0x400 ;  /* 0x0000040000067882 */ /* 0x000fc40000000000 */
[----:B----4-:R-:W-:-:S06]  /*ef30*/  ULEA UR6, UR7, UR6, 0x18 ;  /* 0x0000000607067291 */ /* 0x010fcc000f8ec03f */
[----:B01----:R-:W-:-:S05]  /*ef40*/  IMAD.U32 R0, RZ, RZ, UR6 ;  /* 0x00000006ff007e24 */ /* 0x003fca000f8e00ff */
[----:B------:R-:W0:Y:S02]  /*ef50*/  LDS R12, [R0+0x90c4] ;  /* 0x0090c400000c7984 */ /* 0x000e240000000800 */
[----:B0-----:R-:W-:-:S13]  /*ef60*/  ISETP.GT.AND P1, PT, R12, 0x800, PT ;  /* 0x000008000c00780c */ /* 0x001fda0003f24270 */
[----:B------:R-:W-:Y:S05]  /*ef70*/  @P1 BRA `(.L_x_1118) ;  /* 0x0000001c00bc1947 */ /* 0x000fea0003800000 */
.L_x_943:
[----:B------:R-:W0:Y:S01]  /*ef80*/  LDS R6, [R0+0x90c0] ;  /* 0x0090c00000067984 */ /* 0x000e220000000800 */
[----:B------:R-:W-:Y:S01]  /*ef90*/  IMAD.MOV.U32 R10, RZ, RZ, -0x800001 ;  /* 0xff7fffffff0a7424 */ /* 0x000fe200078e00ff */
[----:B------:R-:W-:Y:S01]  /*efa0*/  UBMSK UR4, URZ, 0x4 ;  /* 0x000000043f04789b */ /* 0x000fe20008000000 */
[C---:B---34-:R-:W-:Y:S01]  /*efb0*/  IMAD R12, R9.reuse, 0x4, R0 ;  /* 0x00000004090c7824 */ /* 0x058fe200078e0200 */
[----:B------:R-:W-:Y:S01]  /*efc0*/  BSSY B0, `(.L_x_1119) ;  /* 0x00000cc000007945 */ /* 0x000fe20003800000 */
[----:B--2---:R-:W-:Y:S02]  /*efd0*/  IMAD.MOV.U32 R13, RZ, RZ, -0x1 ;  /* 0xffffffffff0d7424 */ /* 0x004fe400078e00ff */
[----:B------:R-:W-:Y:S01]  /*efe0*/  IMAD.MOV.U32 R25, RZ, RZ, -0x800001 ;  /* 0xff7fffffff197424 */ /* 0x000fe200078e00ff */
[C---:B0-----:R-:W-:Y:S01]  /*eff0*/  ISETP.GE.AND P0, PT, R9.reuse, R6, PT ;  /* 0x000000060900720c */ /* 0x041fe20003f06270 */
[----:B------:R-:W-:-:S05]  /*f000*/  VIADD R9, R9, 0x400 ;  /* 0x0000040009097836 */ /* 0x000fca0000000000 */
[----:B------:R-:W-:Y:S02]  /*f010*/  ISETP.GE.AND P1, PT, R9, R6, PT ;  /* 0x000000060900720c */ /* 0x000fe40003f26270 */
[----:B------:R-:W0:Y:S05]  /*f020*/  S2R R9, SR_TID.X ;  /* 0x0000000000097919 */ /* 0x000e2a0000002100 */
[----:B------:R-:W2:Y:S04]  /*f030*/  @!P0 LDS R10, [R12+0x2000] ;  /* 0x002000000c0a8984 */ /* 0x000ea80000000800 */
[----:B------:R-:W-:Y:S04]  /*f040*/  @!P0 LDS R4, [R12] ;  /* 0x000000000c048984 */ /* 0x000fe80000000800 */
[----:B------:R-:W3:Y:S04]  /*f050*/  @!P1 LDS R25, [R12+0x3000] ;  /* 0x003000000c199984 */ /* 0x000ee80000000800 */
[----:B------:R-:W-:Y:S01]  /*f060*/  @!P1 LDS R5, [R12+0x1000] ;  /* 0x001000000c059984 */ /* 0x000fe20000000800 */
[----:B0-----:R-:W-:Y:S01]  /*f070*/  SHF.R.U32.HI R38, RZ, 0x5, R9 ;  /* 0x00000005ff267819 */ /* 0x001fe20000011609 */
[----:B------:R-:W-:Y:S03]  /*f080*/  BAR.SYNC.DEFER_BLOCKING 0x0 ;  /* 0x0000000000007b1d */ /* 0x000fe60000010000 */
[----:B------:R-:W-:-:S02]  /*f090*/  ISETP.NE.AND P4, PT, R38, RZ, PT ;  /* 0x000000ff2600720c */ /* 0x000fc40003f85270 */
[----:B--2---:R-:W-:-:S04]  /*f0a0*/  ISETP.GE.AND P2, PT, R10, RZ, PT ;  /* 0x000000ff0a00720c */ /* 0x004fc80003f46270 */
[----:B------:R-:W-:-:S04]  /*f0b0*/  SEL R7, R13, 0x80000000, !P2 ;  /* 0x800000000d077807 */ /* 0x000fc80005000000 */
[----:B------:R-:W-:Y:S02]  /*f0c0*/  LOP3.LUT R10, R7, R10, RZ, 0x3c, !PT ;  /* 0x0000000a070a7212 */ /* 0x000fe400078e3cff */
[----:B---3--:R-:W-:Y:S02]  /*f0d0*/  ISETP.GE.AND P0, PT, R25, RZ, PT ;  /* 0x000000ff1900720c */ /* 0x008fe40003f06270 */
[----:B------:R-:W-:-:S04]  /*f0e0*/  ISETP.NE.AND P2, PT, R10, 0x7fffffff, PT ;  /* 0x7fffffff0a00780c */ /* 0x000fc80003f45270 */
[----:B------:R-:W-:Y:S02]  /*f0f0*/  SEL R6, R10, 0x80000000, P2 ;  /* 0x800000000a067807 */ /* 0x000fe40001000000 */
[----:B------:R-:W-:Y:S02]  /*f100*/  ISETP.NE.AND P2, PT, R38, 0x1e, PT ;  /* 0x0000001e2600780c */ /* 0x000fe40003f45270 */
[----:B------:R-:W-:-:S05]  /*f110*/  LOP3.LUT R7, R6, UR4, RZ, 0xc0, !PT ;  /* 0x0000000406077c12 */ /* 0x000fca000f8ec0ff */
[----:B------:R-:W-:Y:S01]  /*f120*/  IMAD.SHL.U32 R6, R7, 0x1000, RZ ;  /* 0x0000100007067824 */ /* 0x000fe200078e00ff */
[----:B------:R-:W-:-:S04]  /*f130*/  SHF.R.U32.HI R7, RZ, 0x3, R7 ;  /* 0x00000003ff077819 */ /* 0x000fc80000011607 */
[----:B------:R-:W-:Y:S01]  /*f140*/  LOP3.LUT R11, R6, 0x7000, RZ, 0xc, !PT ;  /* 0x00007000060b7812 */ /* 0x000fe200078e0cff */
[----:B------:R-:W-:Y:S01]  /*f150*/  IMAD R6, R9, 0x4, R0 ;  /* 0x0000000409067824 */ /* 0x000fe200078e0200 */
[----:B------:R-:W-:-:S03]  /*f160*/  IADD3 R7, -R7, 0x1, RZ ;  /* 0x0000000107077810 */ /* 0x000fc60007ffe1ff */
[----:B------:R-:W-:Y:S01]  /*f170*/  IMAD.IADD R8, R11, 0x1, R0 ;  /* 0x000000010b087824 */ /* 0x000fe200078e0200 */
[----:B------:R-:W-:Y:S03]  /*f180*/  STS [R6], RZ ;  /* 0x000000ff06007388 */ /* 0x000fe60000000800 */
[----:B------:R-:W-:Y:S01]  /*f190*/  IMAD R8, R9, 0x4, R8 ;  /* 0x0000000409087824 */ /* 0x000fe200078e0208 */
[----:B------:R-:W-:Y:S03]  /*f1a0*/  STS [R6+0x1000], RZ ;  /* 0x001000ff06007388 */ /* 0x000fe60000000800 */
[----:B------:R-:W-:Y:S01]  /*f1b0*/  IMAD R11, R7, 0x2, R8 ;  /* 0x00000002070b7824 */ /* 0x000fe200078e0208 */
[----:B------:R-:W-:Y:S01]  /*f1c0*/  STS [R6+0x2000], RZ ;  /* 0x002000ff06007388 */ /* 0x000fe20000000800 */
[----:B------:R-:W-:-:S03]  /*f1d0*/  SEL R8, R13, 0x80000000, !P0 ;  /* 0x800000000d087807 */ /* 0x000fc60004000000 */
[----:B------:R-:W-:Y:S01]  /*f1e0*/  STS [R6+0x3000], RZ ;  /* 0x003000ff06007388 */ /* 0x000fe20000000800 */
[----:B------:R-:W-:-:S03]  /*f1f0*/  LOP3.LUT R25, R8, R25, RZ, 0x3c, !PT ;  /* 0x0000001908197212 */ /* 0x000fc600078e3cff */
[----:B------:R-:W-:Y:S01]  /*f200*/  STS [R6+0x4000], RZ ;  /* 0x004000ff06007388 */ /* 0x000fe20000000800 */
[----:B------:R-:W-:-:S03]  /*f210*/  ISETP.NE.AND P0, PT, R25, 0x7fffffff, PT ;  /* 0x7fffffff1900780c */ /* 0x000fc60003f05270 */
[----:B------:R-:W-:Y:S01]  /*f220*/  STS [R6+0x5000], RZ ;  /* 0x005000ff06007388 */ /* 0x000fe20000000800 */
[----:B------:R-:W-:-:S03]  /*f230*/  SEL R7, R25, 0x80000000, P0 ;  /* 0x8000000019077807 */ /* 0x000fc60000000000 */
[----:B------:R-:W-:Y:S01]  /*f240*/  STS [R6+0x6000], RZ ;  /* 0x006000ff06007388 */ /* 0x000fe20000000800 */
[----:B------:R-:W-:-:S03]  /*f250*/  LOP3.LUT R7, R7, UR4, RZ, 0xc0, !PT ;  /* 0x0000000407077c12 */ /* 0x000fc6000f8ec0ff */
[----:B------:R-:W-:Y:S02]  /*f260*/  STS [R6+0x7000], RZ ;  /* 0x007000ff06007388 */ /* 0x000fe40000000800 */
[----:B------:R-:W-:Y:S01]  /*f270*/  IMAD.SHL.U32 R8, R7, 0x1000, RZ ;  /* 0x0000100007087824 */ /* 0x000fe200078e00ff */
[----:B------:R-:W-:Y:S01]  /*f280*/  SHF.R.U32.HI R7, RZ, 0x3, R7 ;  /* 0x00000003ff077819 */ /* 0x000fe20000011607 */
[----:B------:R-:W-:Y:S03]  /*f290*/  STS [R6+0x8000], RZ ;  /* 0x008000ff06007388 */ /* 0x000fe60000000800 */
[----:B------:R-:W-:Y:S01]  /*f2a0*/  LOP3.LUT R13, R8, 0x7000, RZ, 0xc, !PT ;  /* 0x00007000080d7812 */ /* 0x000fe200078e0cff */
[----:B------:R-:W0:Y:S01]  /*f2b0*/  LDS.U16 R24, [R11] ;  /* 0x000000000b187984 */ /* 0x000e220000000400 */
[----:B------:R-:W-:-:S03]  /*f2c0*/  IADD3 R7, -R7, 0x1, RZ ;  /* 0x0000000107077810 */ /* 0x000fc60007ffe1ff */
[----:B------:R-:W-:-:S04]  /*f2d0*/  IMAD.IADD R8, R13, 0x1, R0 ;  /* 0x000000010d087824 */ /* 0x000fc800078e0200 */
[----:B------:R-:W-:-:S04]  /*f2e0*/  IMAD R26, R9, 0x4, R8 ;  /* 0x00000004091a7824 */ /* 0x000fc800078e0208 */
[----:B------:R-:W-:Y:S02]  /*f2f0*/  IMAD R26, R7, 0x2, R26 ;  /* 0x00000002071a7824 */ /* 0x000fe400078e021a */
[----:B------:R-:W-:Y:S02]  /*f300*/  IMAD R7, R9, 0x24, R0 ;  /* 0x0000002409077824 */ /* 0x000fe400078e0200 */
[----:B0-----:R-:W-:-:S05]  /*f310*/  VIADD R8, R24, 0x1 ;  /* 0x0000000118087836 */ /* 0x001fca0000000000 */
[----:B------:R-:W-:Y:S04]  /*f320*/  STS.U16 [R11], R8 ;  /* 0x000000080b007388 */ /* 0x000fe80000000400 */
[----:B------:R-:W0:Y:S02]  /*f330*/  LDS.U16 R27, [R26] ;  /* 0x000000001a1b7984 */ /* 0x000e240000000400 */
[----:B0-----:R-:W-:-:S05]  /*f340*/  VIADD R13, R27, 0x1 ;  /* 0x000000011b0d7836 */ /* 0x001fca0000000000 */
[----:B------:R-:W-:Y:S01]  /*f350*/  STS.U16 [R26], R13 ;  /* 0x0000000d1a007388 */ /* 0x000fe20000000400 */
[----:B------:R-:W-:Y:S06]  /*f360*/  BAR.SYNC.DEFER_BLOCKING 0x0 ;  /* 0x0000000000007b1d */ /* 0x000fec0000010000 */
[----:B------:R-:W-:Y:S04]  /*f370*/  LDS R28, [R7+0x4] ;  /* 0x00000400071c7984 */ /* 0x000fe80000000800 */
[----:B-1----:R-:W-:Y:S04]  /*f380*/  LDS R29, [R7] ;  /* 0x00000000071d7984 */ /* 0x002fe80000000800 */
        /* <DEDUP_REMOVED lines=10> */
[----:B---3--:R-:W-:Y:S02]  /*f430*/  IADD3 R36, R36, R35, R8 ;  /* 0x0000002324247210 */ /* 0x008fe40007ffe008 */
[----:B------:R-:W0:Y:S03]  /*f440*/  S2R R8, SR_LANEID ;  /* 0x0000000000087919 */ /* 0x000e260000000000 */
[----:B------:R-:W1:Y:S02]  /*f450*/  SHFL.UP P0, R13, R36, 0x1, RZ ;  /* 0x04200000240d7989 */ /* 0x000e6400000000ff */
[----:B-1----:R-:W-:Y:S01]  /*f460*/  @P0 IMAD.IADD R13, R36, 0x1, R13 ;  /* 0x00000001240d0824 */ /* 0x002fe200078e020d */
[----:B0-----:R-:W-:-:S04]  /*f470*/  ISETP.NE.AND P3, PT, R8, RZ, PT ;  /* 0x000000ff0800720c */ /* 0x001fc80003f65270 */
        /* <DEDUP_REMOVED lines=19> */
[----:B------:R-:W3:Y:S04]  /*f5b0*/  LDS.128 R20, [R0+0x9010] ;  /* 0x0090100000147984 */ /* 0x000ee80000000c00 */
[----:B------:R-:W4:Y:S04]  /*f5c0*/  LDS.128 R12, [R0+0x9020] ;  /* 0x00902000000c7984 */ /* 0x000f280000000c00 */
[----:B------:R-:W-:Y:S04]  /*f5d0*/  LDS R41, [R0+0x9038] ;  /* 0x0090380000297984 */ /* 0x000fe80000000800 */
[----:B------:R-:W-:Y:S01]  /*f5e0*/  LDS R43, [R0+0x9040] ;  /* 0x00904000002b7984 */ /* 0x000fe20000000800 */
[----:B0-----:R-:W-:-:S04]  /*f5f0*/  IMAD.IADD R17, R16, 0x1, R17 ;  /* 0x0000000110117824 */ /* 0x001fc800078e0211 */
[C---:B-1----:R-:W-:Y:S01]  /*f600*/  IMAD.IADD R42, R17.reuse, 0x1, R42 ;  /* 0x00000001112a7824 */ /* 0x042fe200078e022a */
[----:B------:R-:W-:Y:S02]  /*f610*/  SEL R16, R17, R16, !P1 ;  /* 0x0000001011107207 */ /* 0x000fe40004800000 */
[----:B------:R-:W-:Y:S01]  /*f620*/  ISETP.NE.AND P1, PT, R38, 0x3, PT ;  /* 0x000000032600780c */ /* 0x000fe20003f25270 */
[----:B------:R-:W-:-:S03]  /*f630*/  IMAD.IADD R19, R19, 0x1, R42 ;  /* 0x0000000113137824 */ /* 0x000fc600078e022a */
[----:B------:R-:W-:Y:S01]  /*f640*/  SEL R16, R42, R16, !P1 ;  /* 0x000000102a107207 */ /* 0x000fe20004800000 */
[----:B--2---:R-:W-:Y:S01]  /*f650*/  IMAD.IADD R44, R19, 0x1, R44 ;  /* 0x00000001132c7824 */ /* 0x004fe200078e022c */
[----:B------:R-:W-:-:S03]  /*f660*/  ISETP.NE.AND P1, PT, R38, 0x4, PT ;  /* 0x000000042600780c */ /* 0x000fc60003f25270 */
[----:B---3--:R-:W-:Y:S01]  /*f670*/  IMAD.IADD R21, R44, 0x1, R21 ;  /* 0x000000012c157824 */ /* 0x008fe200078e0215 */
[----:B------:R-:W-:Y:S02]  /*f680*/  SEL R16, R19, R16, !P1 ;  /* 0x0000001013107207 */ /* 0x000fe40004800000 */
[----:B------:R-:W-:Y:S01]  /*f690*/  ISETP.NE.AND P1, PT, R38, 0x5, PT ;  /* 0x000000052600780c */ /* 0x000fe20003f25270 */
[----:B------:R-:W-:-:S03]  /*f6a0*/  IMAD.IADD R22, R22, 0x1, R21 ;  /* 0x0000000116167824 */ /* 0x000fc600078e0215 */
[----:B------:R-:W-:Y:S01]  /*f6b0*/  SEL R39, R44, R16, !P1 ;  /* 0x000000102c277207 */ /* 0x000fe20004800000 */
[----:B------:R-:W-:Y:S01]  /*f6c0*/  IMAD.IADD R23, R23, 0x1, R22 ;  /* 0x0000000117177824 */ /* 0x000fe200078e0216 */
[----:B------:R-:W0:Y:S01]  /*f6d0*/  LDS.128 R16, [R0+0x9030] ;  /* 0x0090300000107984 */ /* 0x000e220000000c00 */
[C---:B------:R-:W-:Y:S02]  /*f6e0*/  ISETP.NE.AND P1, PT, R38.reuse, 0x6, PT ;  /* 0x000000062600780c */ /* 0x040fe40003f25270 */
[----:B----4-:R-:W-:Y:S02]  /*f6f0*/  IMAD.IADD R12, R23, 0x1, R12 ;  /* 0x00000001170c7824 */ /* 0x010fe400078e020c */
[----:B------:R-:W-:Y:S02]  /*f700*/  SEL R39, R21, R39, !P1 ;  /* 0x0000002715277207 */ /* 0x000fe40004800000 */
[----:B------:R-:W-:Y:S01]  /*f710*/  ISETP.NE.AND P1, PT, R38, 0x7, PT ;  /* 0x000000072600780c */ /* 0x000fe20003f25270 */
[----:B------:R-:W-:-:S03]  /*f720*/  IMAD.IADD R13, R12, 0x1, R13 ;  /* 0x000000010c0d7824 */ /* 0x000fc600078e020d */
[----:B------:R-:W-:Y:S01]  /*f730*/  SEL R39, R22, R39, !P1 ;  /* 0x0000002716277207 */ /* 0x000fe20004800000 */
[----:B------:R-:W-:Y:S01]  /*f740*/  IMAD.IADD R14, R13, 0x1, R14 ;  /* 0x000000010d0e7824 */ /* 0x000fe200078e020e */
[----:B------:R-:W-:-:S03]  /*f750*/  ISETP.NE.AND P1, PT, R38, 0x8, PT ;  /* 0x000000082600780c */ /* 0x000fc60003f25270 */
[----:B------:R-:W-:Y:S01]  /*f760*/  IMAD.IADD R15, R15, 0x1, R14 ;  /* 0x000000010f0f7824 */ /* 0x000fe200078e020e */
[----:B------:R-:W-:Y:S02]  /*f770*/  SEL R39, R23, R39, !P1 ;  /* 0x0000002717277207 */ /* 0x000fe40004800000 */
[----:B------:R-:W-:Y:S01]  /*f780*/  ISETP.NE.AND P1, PT, R38, 0x9, PT ;  /* 0x000000092600780c */ /* 0x000fe20003f25270 */
[----:B------:R-:W1:Y:S03]  /*f790*/  LDS.128 R20, [R0+0x9040] ;  /* 0x0090400000147984 */ /* 0x000e660000000c00 */
[----:B------:R-:W-:Y:S02]  /*f7a0*/  SEL R39, R12, R39, !P1 ;  /* 0x000000270c277207 */ /* 0x000fe40004800000 */
[----:B------:R-:W-:-:S04]  /*f7b0*/  ISETP.NE.AND P1, PT, R38, 0xa, PT ;  /* 0x0000000a2600780c */ /* 0x000fc80003f25270 */
[----:B------:R-:W-:Y:S02]  /*f7c0*/  SEL R39, R13, R39, !P1 ;  /* 0x000000270d277207 */ /* 0x000fe40004800000 */
[----:B------:R-:W-:-:S04]  /*f7d0*/  ISETP.NE.AND P1, PT, R38, 0xb, PT ;  /* 0x0000000b2600780c */ /* 0x000fc80003f25270 */
[----:B------:R-:W-:Y:S02]  /*f7e0*/  SEL R39, R14, R39, !P1 ;  /* 0x000000270e277207 */ /* 0x000fe40004800000 */
[----:B------:R-:W-:Y:S01]  /*f7f0*/  ISETP.NE.AND P1, PT, R38, 0xc, PT ;  /* 0x0000000c2600780c */ /* 0x000fe20003f25270 */
[----:B0-----:R-:W-:-:S03]  /*f800*/  IMAD.IADD R16, R15, 0x1, R16 ;  /* 0x000000010f107824 */ /* 0x001fc600078e0210 */
[----:B------:R-:W-:Y:S02]  /*f810*/  SEL R39, R15, R39, !P1 ;  /* 0x000000270f277207 */ /* 0x000fe40004800000 */
[----:B------:R-:W-:Y:S01]  /*f820*/  ISETP.NE.AND P1, PT, R38, 0xd, PT ;  /* 0x0000000d2600780c */ /* 0x000fe20003f25270 */
[----:B------:R-:W0:Y:S03]  /*f830*/  LDS.128 R12, [R0+0x9050] ;  /* 0x00905000000c7984 */ /* 0x000e260000000c00 */
[----:B------:R-:W-:Y:S01]  /*f840*/  SEL R39, R16, R39, !P1 ;  /* 0x0000002710277207 */ /* 0x000fe20004800000 */
[----:B------:R-:W-:Y:S01]  /*f850*/  IMAD.IADD R16, R17, 0x1, R16 ;  /* 0x0000000111107824 */ /* 0x000fe200078e0210 */
[----:B------:R-:W-:-:S04]  /*f860*/  ISETP.NE.AND P1, PT, R38, 0xe, PT ;  /* 0x0000000e2600780c */ /* 0x000fc80003f25270 */
[C---:B------:R-:W-:Y:S01]  /*f870*/  SEL R39, R16.reuse, R39, !P1 ;  /* 0x0000002710277207 */ /* 0x040fe20004800000 */
[----:B------:R-:W-:Y:S01]  /*f880*/  IMAD.IADD R16, R16, 0x1, R41 ;  /* 0x0000000110107824 */ /* 0x000fe200078e0229 */
[----:B------:R-:W-:Y:S01]  /*f890*/  ISETP.NE.AND P1, PT, R38, 0xf, PT ;  /* 0x0000000f2600780c */ /* 0x000fe20003f25270 */
[----:B------:R-:W-:Y:S03]  /*f8a0*/  LDS R41, [R0+0x9068] ;  /* 0x0090680000297984 */ /* 0x000fe60000000800 */
[----:B------:R-:W-:Y:S01]  /*f8b0*/  SEL R39, R16, R39, !P1 ;  /* 0x0000002710277207 */ /* 0x000fe20004800000 */
[----:B------:R-:W-:Y:S01]  /*f8c0*/  IMAD.IADD R16, R19, 0x1, R16 ;  /* 0x0000000113107824 */ /* 0x000fe200078e0210 */
[----:B------:R-:W-:-:S04]  /*f8d0*/  ISETP.NE.AND P1, PT, R38, 0x10, PT ;  /* 0x000000102600780c */ /* 0x000fc80003f25270 */
[C---:B------:R-:W-:Y:S01]  /*f8e0*/  SEL R39, R16.reuse, R39, !P1 ;  /* 0x0000002710277207 */ /* 0x040fe20004800000 */
[----:B------:R-:W-:Y:S01]  /*f8f0*/  IMAD.IADD R16, R16, 0x1, R43 ;  /* 0x0000000110107824 */ /* 0x000fe200078e022b */
[----:B------:R-:W-:Y:S01]  /*f900*/  ISETP.NE.AND P1, PT, R38, 0x11, PT ;  /* 0x000000112600780c */ /* 0x000fe20003f25270 */
[----:B------:R-:W-:Y:S02]  /*f910*/  LDS R43, [R0+0x9070] ;  /* 0x00907000002b7984 */ /* 0x000fe40000000800 */
[C---:B-1----:R-:W-:Y:S01]  /*f920*/  IMAD.IADD R21, R16.reuse, 0x1, R21 ;  /* 0x0000000110157824 */ /* 0x042fe200078e0215 */
[----:B------:R-:W-:Y:S02]  /*f930*/  SEL R39, R16, R39, !P1 ;  /* 0x0000002710277207 */ /* 0x000fe40004800000 */
[----:B------:R-:W1:Y:S01]  /*f940*/  LDS.128 R16, [R0+0x9060] ;  /* 0x0090600000107984 */ /* 0x000e620000000c00 */
[----:B------:R-:W-:Y:S01]  /*f950*/  ISETP.NE.AND P1, PT, R38, 0x12, PT ;  /* 0x000000122600780c */ /* 0x000fe20003f25270 */
[----:B------:R-:W-:-:S03]  /*f960*/  IMAD.IADD R22, R22, 0x1, R21 ;  /* 0x0000000116167824 */ /* 0x000fc600078e0215 */
[----:B------:R-:W-:Y:S01]  /*f970*/  SEL R39, R21, R39, !P1 ;  /* 0x0000002715277207 */ /* 0x000fe20004800000 */
[----:B------:R-:W-:Y:S01]  /*f980*/  IMAD.IADD R23, R23, 0x1, R22 ;  /* 0x0000000117177824 */ /* 0x000fe200078e0216 */
[----:B------:R-:W-:-:S04]  /*f990*/  ISETP.NE.AND P1, PT, R38, 0x13, PT ;  /* 0x000000132600780c */ /* 0x000fc80003f25270 */
[----:B------:R-:W-:Y:S01]  /*f9a0*/  SEL R39, R22, R39, !P1 ;  /* 0x0000002716277207 */ /* 0x000fe20004800000 */
[----:B0-----:R-:W-:Y:S01]  /*f9b0*/  IMAD.IADD R12, R23, 0x1, R12 ;  /* 0x00000001170c7824 */ /* 0x001fe200078e020c */
[----:B------:R-:W-:-:S03]  /*f9c0*/  ISETP.NE.AND P1, PT, R38, 0x14, PT ;  /* 0x000000142600780c */ /* 0x000fc60003f25270 */
[----:B------:R-:W-:Y:S01]  /*f9d0*/  IMAD.IADD R13, R12, 0x1, R13 ;  /* 0x000000010c0d7824 */ /* 0x000fe200078e020d */
[----:B------:R-:W-:Y:S02]  /*f9e0*/  SEL R39, R23, R39, !P1 ;  /* 0x0000002717277207 */ /* 0x000fe40004800000 */
[----:B------:R-:W-:Y:S01]  /*f9f0*/  ISETP.NE.AND P1, PT, R38, 0x15, PT ;  /* 0x000000152600780c */ /* 0x000fe20003f25270 */
[----:B------:R-:W0:Y:S01]  /*fa00*/  LDS.128 R20, [R0+0x9070] ;  /* 0x0090700000147984 */ /* 0x000e220000000c00 */
[----:B------:R-:W-:Y:S02]  /*fa10*/  IMAD.IADD R14, R13, 0x1, R14 ;  /* 0x000000010d0e7824 */ /* 0x000fe400078e020e */
[----:B------:R-:W-:Y:S02]  /*fa20*/  SEL R39, R12, R39, !P1 ;  /* 0x000000270c277207 */ /* 0x000fe40004800000 */
[----:B------:R-:W-:Y:S01]  /*fa30*/  ISETP.NE.AND P1, PT, R38, 0x16, PT ;  /* 0x000000162600780c */ /* 0x000fe20003f25270 */
[----:B------:R-:W-:Y:S01]  /*fa40*/  IMAD.IADD R15, R15, 0x1, R14 ;  /* 0x000000010f0f7824 */ /* 0x000fe200078e020e */
[----:B------:R-:W-:-:S02]  /*fa50*/  SEL R12, R36, RZ, P3 ;  /* 0x000000ff240c7207 */ /* 0x000fc40001800000 */
[----:B------:R-:W-:Y:S02]  /*fa60*/  SEL R39, R13, R39, !P1 ;  /* 0x000000270d277207 */ /* 0x000fe40004800000 */
[----:B------:R-:W-:-:S04]  /*fa70*/  ISETP.NE.AND P1, PT, R38, 0x17, PT ;  /* 0x000000172600780c */ /* 0x000fc80003f25270 */
[----:B------:R-:W-:Y:S02]  /*fa80*/  SEL R39, R14, R39, !P1 ;  /* 0x000000270e277207 */ /* 0x000fe40004800000 */
[----:B------:R-:W-:Y:S01]  /*fa90*/  ISETP.NE.AND P1, PT, R38, 0x18, PT ;  /* 0x000000182600780c */ /* 0x000fe20003f25270 */
[----:B-1----:R-:W-:-:S03]  /*faa0*/  IMAD.IADD R16, R15, 0x1, R16 ;  /* 0x000000010f107824 */ /* 0x002fc600078e0210 */
[----:B------:R-:W-:Y:S02]  /*fab0*/  SEL R39, R15, R39, !P1 ;  /* 0x000000270f277207 */ /* 0x000fe40004800000 */
[----:B------:R-:W-:-:S04]  /*fac0*/  ISETP.NE.AND P1, PT, R38, 0x19, PT ;  /* 0x000000192600780c */ /* 0x000fc80003f25270 */
[----:B------:R-:W-:Y:S01]  /*fad0*/  SEL R39, R16, R39, !P1 ;  /* 0x0000002710277207 */ /* 0x000fe20004800000 */
[----:B------:R-:W-:Y:S01]  /*fae0*/  IMAD.IADD R16, R17, 0x1, R16 ;  /* 0x0000000111107824 */ /* 0x000fe200078e0210 */
[----:B------:R-:W-:-:S04]  /*faf0*/  ISETP.NE.AND P1, PT, R38, 0x1a, PT ;  /* 0x0000001a2600780c */ /* 0x000fc80003f25270 */
[C---:B------:R-:W-:Y:S01]  /*fb00*/  SEL R39, R16.reuse, R39, !P1 ;  /* 0x0000002710277207 */ /* 0x040fe20004800000 */
[----:B------:R-:W-:Y:S01]  /*fb10*/  IMAD.IADD R16, R16, 0x1, R41 ;  /* 0x0000000110107824 */ /* 0x000fe200078e0229 */
[----:B------:R-:W-:-:S04]  /*fb20*/  ISETP.NE.AND P1, PT, R38, 0x1b, PT ;  /* 0x0000001b2600780c */ /* 0x000fc80003f25270 */
[----:B------:R-:W-:Y:S01]  /*fb30*/  SEL R39, R16, R39, !P1 ;  /* 0x0000002710277207 */ /* 0x000fe20004800000 */
[----:B------:R-:W-:Y:S01]  /*fb40*/  IMAD.IADD R16, R19, 0x1, R16 ;  /* 0x0000000113107824 */ /* 0x000fe200078e0210 */
[----:B------:R-:W-:-:S04]  /*fb50*/  ISETP.NE.AND P1, PT, R38, 0x1c, PT ;  /* 0x0000001c2600780c */ /* 0x000fc80003f25270 */
[C---:B------:R-:W-:Y:S01]  /*fb60*/  SEL R39, R16.reuse, R39, !P1 ;  /* 0x0000002710277207 */ /* 0x040fe20004800000 */
[----:B------:R-:W-:Y:S01]  /*fb70*/  IMAD.IADD R16, R16, 0x1, R43 ;  /* 0x0000000110107824 */ /* 0x000fe200078e022b */
[----:B------:R-:W-:-:S03]  /*fb80*/  ISETP.NE.AND P1, PT, R38, 0x1d, PT ;  /* 0x0000001d2600780c */ /* 0x000fc60003f25270 */
[C---:B0-----:R-:W-:Y:S01]  /*fb90*/  IMAD.IADD R21, R16.reuse, 0x1, R21 ;  /* 0x0000000110157824 */ /* 0x041fe200078e0215 */
[----:B------:R-:W-:Y:S02]  /*fba0*/  SEL R39, R16, R39, !P1 ;  /* 0x0000002710277207 */ /* 0x000fe40004800000 */
[----:B------:R-:W-:Y:S01]  /*fbb0*/  ISETP.NE.AND P1, PT, R38, 0x1f, PT ;  /* 0x0000001f2600780c */ /* 0x000fe20003f25270 */
[----:B------:R-:W-:Y:S01]  /*fbc0*/  IMAD.IADD R22, R22, 0x1, R21 ;  /* 0x0000000116167824 */ /* 0x000fe200078e0215 */
[----:B------:R-:W-:Y:S02]  /*fbd0*/  SEL R39, R21, R39, !P2 ;  /* 0x0000002715277207 */ /* 0x000fe40005000000 */
[----:B------:R-:W-:Y:S01]  /*fbe0*/  ISETP.NE.AND P2, PT, R9, RZ, PT ;  /* 0x000000ff0900720c */ /* 0x000fe20003f45270 */
        /* <DEDUP_REMOVED lines=9> */
.L_x_1120:
[----:B------:R-:W-:Y:S05]  /*fc80*/  BSYNC B0 ;  /* 0x0000000000007941 */ /* 0x000fea0003800000 */
.L_x_1119:
        /* <DEDUP_REMOVED lines=22> */
[----:B------:R-:W2:Y:S01]  /*fdf0*/  LDS.U16 R26, [R26] ;  /* 0x000000001a1a7984 */ /* 0x000ea20000000400 */
[----:B-1----:R-:W-:-:S02]  /*fe00*/  IMAD.IADD R13, R24, 0x1, R11 ;  /* 0x00000001180d7824 */ /* 0x002fc400078e020b */
[----:B------:R-:W-:Y:S02]  /*fe10*/  IMAD.MOV.U32 R24, RZ, RZ, 0x4 ;  /* 0x00000004ff187424 */ /* 0x000fe400078e00ff */
[----:B--2---:R-:W-:Y:S02]  /*fe20*/  IMAD.IADD R27, R27, 0x1, R26 ;  /* 0x000000011b1b7824 */ /* 0x004fe400078e021a */
[--C-:B------:R-:W-:Y:S01]  /*fe30*/  IMAD R13, R13, 0x4, R0.reuse ;  /* 0x000000040d0d7824 */ /* 0x100fe200078e0200 */
[----:B------:R-:W-:Y:S01]  /*fe40*/  BAR.SYNC.DEFER_BLOCKING 0x0 ;  /* 0x0000000000007b1d */ /* 0x000fe20000010000 */
[----:B------:R-:W-:-:S05]  /*fe50*/  IMAD R14, R27, 0x4, R0 ;  /* 0x000000041b0e7824 */ /* 0x000fca00078e0200 */
[----:B------:R1:W-:Y:S04]  /*fe60*/  STS [R13], R10 ;  /* 0x0000000a0d007388 */ /* 0x0003e80000000800 */
[----:B------:R1:W-:Y:S02]  /*fe70*/  STS [R14], R25 ;  /* 0x000000190e007388 */ /* 0x0003e40000000800 */
.L_x_1123:
[----:B------:R-:W-:Y:S01]  /*fe80*/  BAR.SYNC.DEFER_BLOCKING 0x0 ;  /* 0x0000000000007b1d */ /* 0x000fe20000010000 */
[----:B------:R-:W-:Y:S01]  /*fe90*/  IMAD R12, R9, 0x8, R0 ;  /* 0x00000008090c7824 */ /* 0x000fe200078e0200 */
[----:B------:R-:W-:Y:S01]  /*fea0*/  UBMSK UR4, URZ, 0x4 ;  /* 0x000000043f04789b */ /* 0x000fe20008000000 */
[----:B------:R-:W-:Y:S02]  /*feb0*/  SHF.R.U32.HI R39, RZ, 0x5, R9 ;  /* 0x00000005ff277819 */ /* 0x000fe40000011609 */
[----:B------:R-:W-:-:S03]  /*fec0*/  ISETP.NE.AND P4, PT, R8, RZ, PT ;  /* 0x000000ff0800720c */ /* 0x000fc60003f85270 */
[----:B--2---:R-:W2:Y:S01]  /*fed0*/  S2UR UR5, SR_CgaCtaId ;  /* 0x00000000000579c3 */ /* 0x004ea20000008800 */
[C---:B------:R-:W-:Y:S01]  /*fee0*/  ISETP.NE.AND P2, PT, R39.reuse, 0x1d, PT ;  /* 0x0000001d2700780c */ /* 0x040fe20003f45270 */
[----:B------:R-:W-:Y:S01]  /*fef0*/  BSSY B0, `(.L_x_1121) ;  /* 0x00000c0000007945 */ /* 0x000fe20003800000 */
[----:B------:R-:W-:Y:S01]  /*ff00*/  ISETP.NE.AND P3, PT, R39, 0x1e, PT ;  /* 0x0000001e2700780c */ /* 0x000fe20003f65270 */
[----:B-1----:R-:W1:Y:S04]  /*ff10*/  LDS.64 R10, [R12] ;  /* 0x000000000c0a7984 */ /* 0x002e680000000a00 */
[----:B------:R-:W-:Y:S06]  /*ff20*/  BAR.SYNC.DEFER_BLOCKING 0x0 ;  /* 0x0000000000007b1d */ /* 0x000fec0000010000 */
[----:B------:R3:W-:Y:S04]  /*ff30*/  STS [R13], R4 ;  /* 0x000000040d007388 */ /* 0x0007e80000000800 */
[----:B------:R-:W-:Y:S01]  /*ff40*/  STS [R14], R5 ;  /* 0x000000050e007388 */ /* 0x000fe20000000800 */
[----:B------:R-:W-:Y:S01]  /*ff50*/  BAR.SYNC.DEFER_BLOCKING 0x0 ;  /* 0x0000000000007b1d */ /* 0x000fe20000010000 */
[----:B-1----:R-:W-:-:S04]  /*ff60*/  ISETP.NE.AND P1, PT, R10, 0x7fffffff, PT ;  /* 0x7fffffff0a00780c */ /* 0x002fc80003f25270 */
[----:B------:R-:W-:Y:S02]  /*ff70*/  SEL R15, R10, 0x80000000, P1 ;  /* 0x800000000a0f7807 */ /* 0x000fe40000800000 */
[C---:B------:R-:W-:Y:S02]  /*ff80*/  ISETP.NE.AND P1, PT, R11.reuse, 0x7fffffff, PT ;  /* 0x7fffffff0b00780c */ /* 0x040fe40003f25270 */
[-C--:B------:R-:W-:Y:S02]  /*ff90*/  SHF.R.U32.HI R15, RZ, R24.reuse, R15 ;  /* 0x00000018ff0f7219 */ /* 0x080fe4000001160f */
[----:B---3--:R-:W-:Y:S02]  /*ffa0*/  SEL R13, R11, 0x80000000, P1 ;  /* 0x800000000b0d7807 */ /* 0x008fe40000800000 */
[----:B------:R-:W-:Y:S02]  /*ffb0*/  LOP3.LUT R15, R15, UR4, RZ, 0xc0, !PT ;  /* 0x000000040f0f7c12 */ /* 0x000fe4000f8ec0ff */
[----:B------:R-:W-:-:S03]  /*ffc0*/  SHF.R.U32.HI R13, RZ, R24, R13 ;  /* 0x00000018ff0d7219 */ /* 0x000fc6000001160d */
[----:B------:R-:W-:Y:S01]  /*ffd0*/  IMAD.SHL.U32 R16, R15, 0x1000, RZ ;  /* 0x000010000f107824 */ /* 0x000fe200078e00ff */
[----:B------:R-:W-:Y:S01]  /*ffe0*/  SHF.R.U32.HI R15, RZ, 0x3, R15 ;  /* 0x00000003ff0f7819 */ /* 0x000fe2000001160f */
[----:B------:R1:W-:Y:S01]  /*fff0*/  LDS.64 R4, [R12] ;  /* 0x000000000c047984 */ /* 0x0003e20000000a00 */
[----:B------:R-:W-:Y:S01]  /*10000*/  LOP3.LUT R13, R13, UR4, RZ, 0xc0, !PT ;  /* 0x000000040d0d7c12 */ /* 0x000fe2000f8ec0ff */
[----:B------:R-:W-:Y:S01]  /*10010*/  UMOV UR4, 0x400 ;  /* 0x0000040000047882 */ /* 0x000fe20000000000 */
[----:B------:R-:W-:Y:S01]  /*10020*/  LOP3.LUT R17, R16, 0x7000, RZ, 0xc, !PT ;  /* 0x0000700010117812 */ /* 0x000fe200078e0cff */
[----:B------:R-:W-:Y:S01]  /*10030*/  BAR.SYNC.DEFER_BLOCKING 0x0 ;  /* 0x0000000000007b1d */ /* 0x000fe20000010000 */
[----:B------:R-:W-:Y:S01]  /*10040*/  IADD3 R15, -R15, 0x1, RZ ;  /* 0x000000010f0f7810 */ /* 0x000fe20007ffe1ff */
[----:B--2---:R-:W-:Y:S02]  /*10050*/  ULEA UR4, UR5, UR4, 0x18 ;  /* 0x0000000405047291 */ /* 0x004fe4000f8ec03f */
[----:B------:R-:W-:-:S02]  /*10060*/  IMAD.IADD R16, R17, 0x1, R0 ;  /* 0x0000000111107824 */ /* 0x000fc400078e0200 */
[----:B-1----:R-:W-:Y:S01]  /*10070*/  IMAD.SHL.U32 R12, R13, 0x1000, RZ ;  /* 0x000010000d0c7824 */ /* 0x002fe200078e00ff */
[----:B------:R-:W-:Y:S01]  /*10080*/  SHF.R.U32.HI R13, RZ, 0x3, R13 ;  /* 0x00000003ff0d7819 */ /* 0x000fe2000001160d */
[----:B------:R-:W-:-:S03]  /*10090*/  IMAD R16, R9, 0x4, R16 ;  /* 0x0000000409107824 */ /* 0x000fc600078e0210 */
[----:B------:R-:W-:Y:S01]  /*100a0*/  IADD3 R27, -R13, 0x1, RZ ;  /* 0x000000010d1b7810 */ /* 0x000fe20007ffe1ff */
[----:B------:R-:W-:Y:S01]  /*100b0*/  IMAD R28, R15, 0x2, R16 ;  /* 0x000000020f1c7824 */ /* 0x000fe200078e0210 */
[----:B------:R-:W-:Y:S02]  /*100c0*/  LOP3.LUT R15, R12, 0x7000, RZ, 0xc, !PT ;  /* 0x000070000c0f7812 */ /* 0x000fe400078e0cff */
[----:B------:R-:W-:-:S03]  /*100d0*/  @!P0 SHF.R.U32.HI R16, RZ, 0x3, R9 ;  /* 0x00000003ff108819 */ /* 0x000fc60000011609 */
[----:B------:R-:W-:Y:S01]  /*100e0*/  IMAD.IADD R12, R15, 0x1, R0 ;  /* 0x000000010f0c7824 */ /* 0x000fe200078e0200 */
[----:B------:R-:W-:-:S03]  /*100f0*/  @!P0 LOP3.LUT R17, R16, 0x1ffffffc, RZ, 0xc0, !PT ;  /* 0x1ffffffc10118812 */ /* 0x000fc600078ec0ff */
[----:B------:R-:W-:Y:S01]  /*10100*/  IMAD R12, R9, 0x4, R12 ;  /* 0x00000004090c7824 */ /* 0x000fe200078e020c */
[----:B------:R-:W-:Y:S01]  /*10110*/  STS [R6], RZ ;  /* 0x000000ff06007388 */ /* 0x000fe20000000800 */
[----:B------:R-:W-:Y:S02]  /*10120*/  @!P0 IMAD.IADD R41, R17, 0x1, R0 ;  /* 0x0000000111298824 */ /* 0x000fe400078e0200 */
[----:B------:R-:W-:Y:S01]  /*10130*/  IMAD R27, R27, 0x2, R12 ;  /* 0x000000021b1b7824 */ /* 0x000fe200078e020c */
[----:B------:R-:W-:Y:S01]  /*10140*/  STS [R6+0x1000], RZ ;  /* 0x001000ff06007388 */ /* 0x000fe20000000800 */
[----:B0-----:R-:W-:-:S03]  /*10150*/  IMAD.U32 R0, RZ, RZ, UR4 ;  /* 0x00000004ff007e24 */ /* 0x001fc6000f8e00ff */
[----:B------:R-:W-:Y:S04]  /*10160*/  STS [R6+0x2000], RZ ;  /* 0x002000ff06007388 */ /* 0x000fe80000000800 */
[----:B------:R-:W-:Y:S04]  /*10170*/  STS [R6+0x3000], RZ ;  /* 0x003000ff06007388 */ /* 0x000fe80000000800 */
[----:B------:R-:W-:Y:S04]  /*10180*/  STS [R6+0x4000], RZ ;  /* 0x004000ff06007388 */ /* 0x000fe80000000800 */
[----:B------:R-:W-:Y:S04]  /*10190*/  STS [R6+0x5000], RZ ;  /* 0x005000ff06007388 */ /* 0x000fe80000000800 */
[----:B------:R-:W-:Y:S04]  /*101a0*/  STS [R6+0x6000], RZ ;  /* 0x006000ff06007388 */ /* 0x000fe80000000800 */
[----:B------:R-:W-:Y:S04]  /*101b0*/  STS [R6+0x7000], RZ ;  /* 0x007000ff06007388 */ /* 0x000fe80000000800 */
[----:B------:R-:W-:Y:S04]  /*101c0*/  STS [R6+0x8000], RZ ;  /* 0x008000ff06007388 */ /* 0x000fe80000000800 */
        /* <DEDUP_REMOVED lines=55> */
[----:B------:R-:W-:Y:S02]  /*10540*/  ISETP.NE.AND P1, PT, R39, 0x6, PT ;  /* 0x000000062700780c */ /* 0x000fe40003f25270 */
[----:B----4-:R-:W-:Y:S01]  /*10550*/  IMAD.IADD R12, R23, 0x1, R12 ;  /* 0x00000001170c7824 */ /* 0x010fe200078e020c */
[----:B------:R-:W1:Y:S01]  /*10560*/  LDS R42, [R0+0x9038] ;  /* 0x00903800002a7984 */ /* 0x000e620000000800 */
        /* <DEDUP_REMOVED lines=8> */
[C---:B------:R-:W-:Y:S01]  /*105f0*/  ISETP.NE.AND P1, PT, R39.reuse, 0x9, PT ;  /* 0x000000092700780c */ /* 0x040fe20003f25270 */
[----:B------:R-:W2:Y:S03]  /*10600*/  LDS.128 R20, [R0+0x9040] ;  /* 0x0090400000147984 */ /* 0x000ea60000000c00 */
        /* <DEDUP_REMOVED lines=8> */
[----:B------:R-:W0:Y:S01]  /*10690*/  LDS.128 R12, [R0+0x9050] ;  /* 0x00905000000c7984 */ /* 0x000e220000000c00 */
[----:B------:R-:W-:Y:S01]  /*106a0*/  ISETP.NE.AND P1, PT, R39, 0xd, PT ;  /* 0x0000000d2700780c */ /* 0x000fe20003f25270 */
[----:B------:R-:W-:-:S03]  /*106b0*/  IMAD.IADD R17, R17, 0x1, R16 ;  /* 0x0000000111117824 */ /* 0x000fc600078e0210 */
[----:B------:R-:W-:Y:S01]  /*106c0*/  SEL R40, R16, R40, !P1 ;  /* 0x0000002810287207 */ /* 0x000fe20004800000 */
[----:B-1----:R-:W-:Y:S01]  /*106d0*/  IMAD.IADD R42, R17, 0x1, R42 ;  /* 0x00000001112a7824 */ /* 0x002fe200078e022a */
[----:B------:R-:W-:-:S03]  /*106e0*/  ISETP.NE.AND P1, PT, R39, 0xe, PT ;  /* 0x0000000e2700780c */ /* 0x000fc60003f25270 */
[----:B------:R-:W-:Y:S01]  /*106f0*/  IMAD.IADD R19, R19, 0x1, R42 ;  /* 0x0000000113137824 */ /* 0x000fe200078e022a */
[----:B------:R-:W-:Y:S02]  /*10700*/  SEL R40, R17, R40, !P1 ;  /* 0x0000002811287207 */ /* 0x000fe40004800000 */
[----:B------:R-:W-:Y:S01]  /*10710*/  ISETP.NE.AND P1, PT, R39, 0xf, PT ;  /* 0x0000000f2700780c */ /* 0x000fe20003f25270 */
[----:B------:R-:W-:-:S03]  /*10720*/  IMAD.IADD R44, R19, 0x1, R44 ;  /* 0x00000001132c7824 */ /* 0x000fc600078e022c */
[----:B------:R-:W-:Y:S01]  /*10730*/  SEL R40, R42, R40, !P1 ;  /* 0x000000282a287207 */ /* 0x000fe20004800000 */
[----:B--2---:R-:W-:Y:S01]  /*10740*/  IMAD.IADD R21, R44, 0x1, R21 ;  /* 0x000000012c157824 */ /* 0x004fe200078e0215 */
[----:B------:R-:W-:Y:S01]  /*10750*/  ISETP.NE.AND P1, PT, R39, 0x10, PT ;  /* 0x000000102700780c */ /* 0x000fe20003f25270 */
[----:B------:R-:W-:Y:S02]  /*10760*/  LDS R42, [R0+0x9068] ;  /* 0x00906800002a7984 */ /* 0x000fe40000000800 */
[----:B------:R-:W-:Y:S01]  /*10770*/  IMAD.IADD R22, R22, 0x1, R21 ;  /* 0x0000000116167824 */ /* 0x000fe200078e0215 */
[----:B------:R-:W-:Y:S02]  /*10780*/  SEL R40, R19, R40, !P1 ;  /* 0x0000002813287207 */ /* 0x000fe40004800000 */
[----:B------:R-:W-:Y:S01]  /*10790*/  ISETP.NE.AND P1, PT, R39, 0x11, PT ;  /* 0x000000112700780c */ /* 0x000fe20003f25270 */
[----:B------:R-:W1:Y:S01]  /*107a0*/  LDS.128 R16, [R0+0x9060] ;  /* 0x0090600000107984 */ /* 0x000e620000000c00 */
[----:B------:R-:W-:-:S02]  /*107b0*/  IMAD.IADD R23, R23, 0x1, R22 ;  /* 0x0000000117177824 */ /* 0x000fc400078e0216 */
[----:B------:R-:W-:Y:S02]  /*107c0*/  SEL R40, R44, R40, !P1 ;  /* 0x000000282c287207 */ /* 0x000fe40004800000 */
[----:B------:R-:W-:-:S04]  /*107d0*/  ISETP.NE.AND P1, PT, R39, 0x12, PT ;  /* 0x000000122700780c */ /* 0x000fc80003f25270 */
[----:B------:R-:W-:Y:S02]  /*107e0*/  SEL R40, R21, R40, !P1 ;  /* 0x0000002815287207 */ /* 0x000fe40004800000 */
[----:B------:R-:W-:Y:S01]  /*107f0*/  ISETP.NE.AND P1, PT, R39, 0x13, PT ;  /* 0x000000132700780c */ /* 0x000fe20003f25270 */
[----:B0-----:R-:W-:-:S03]  /*10800*/  IMAD.IADD R12, R23, 0x1, R12 ;  /* 0x00000001170c7824 */ /* 0x001fc600078e020c */
[----:B------:R-:W-:Y:S02]  /*10810*/  SEL R40, R22, R40, !P1 ;  /* 0x0000002816287207 */ /* 0x000fe40004800000 */
[----:B------:R-:W-:Y:S01]  /*10820*/  ISETP.NE.AND P1, PT, R39, 0x14, PT ;  /* 0x000000142700780c */ /* 0x000fe20003f25270 */
[----:B------:R-:W-:-:S03]  /*10830*/  IMAD.IADD R13, R12, 0x1, R13 ;  /* 0x000000010c0d7824 */ /* 0x000fc600078e020d */
[----:B------:R-:W-:Y:S01]  /*10840*/  SEL R40, R23, R40, !P1 ;  /* 0x0000002817287207 */ /* 0x000fe20004800000 */
[----:B------:R-:W-:Y:S01]  /*10850*/  IMAD.IADD R14, R13, 0x1, R14 ;  /* 0x000000010d0e7824 */ /* 0x000fe200078e020e */
[----:B------:R-:W-:Y:S01]  /*10860*/  ISETP.NE.AND P1, PT, R39, 0x15, PT ;  /* 0x000000152700780c */ /* 0x000fe20003f25270 */
[----:B------:R-:W-:Y:S02]  /*10870*/  LDS.128 R20, [R0+0x9070] ;  /* 0x0090700000147984 */ /* 0x000fe40000000c00 */
[----:B------:R-:W-:Y:S01]  /*10880*/  IMAD.IADD R15, R15, 0x1, R14 ;  /* 0x000000010f0f7824 */ /* 0x000fe200078e020e */
[----:B------:R-:W-:Y:S02]  /*10890*/  SEL R40, R12, R40, !P1 ;  /* 0x000000280c287207 */ /* 0x000fe40004800000 */
[----:B------:R-:W0:Y:S01]  /*108a0*/  LDS R12, [R0+0x9070] ;  /* 0x00907000000c7984 */ /* 0x000e220000000800 */
[----:B------:R-:W-:-:S04]  /*108b0*/  ISETP.NE.AND P1, PT, R39, 0x16, PT ;  /* 0x000000162700780c */ /* 0x000fc80003f25270 */
[----:B------:R-:W-:Y:S02]  /*108c0*/  SEL R40, R13, R40, !P1 ;  /* 0x000000280d287207 */ /* 0x000fe40004800000 */
[----:B------:R-:W-:-:S04]  /*108d0*/  ISETP.NE.AND P1, PT, R39, 0x17, PT ;  /* 0x000000172700780c */ /* 0x000fc80003f25270 */
[----:B------:R-:W-:Y:S01]  /*108e0*/  SEL R40, R14, R40, !P1 ;  /* 0x000000280e287207 */ /* 0x000fe20004800000 */
[----:B-1----:R-:W-:Y:S01]  /*108f0*/  IMAD.IADD R16, R15, 0x1, R16 ;  /* 0x000000010f107824 */ /* 0x002fe200078e0210 */
[----:B------:R-:W-:-:S03]  /*10900*/  ISETP.NE.AND P1, PT, R39, 0x18, PT ;  /* 0x000000182700780c */ /* 0x000fc60003f25270 */
[----:B------:R-:W-:Y:S01]  /*10910*/  IMAD.IADD R17, R17, 0x1, R16 ;  /* 0x0000000111117824 */ /* 0x000fe200078e0210 */
[----:B------:R-:W-:Y:S02]  /*10920*/  SEL R40, R15, R40, !P1 ;  /* 0x000000280f287207 */ /* 0x000fe40004800000 */
[----:B------:R-:W-:Y:S01]  /*10930*/  ISETP.NE.AND P1, PT, R39, 0x19, PT ;  /* 0x000000192700780c */ /* 0x000fe20003f25270 */
[----:B------:R-:W-:Y:S01]  /*10940*/  IMAD.IADD R42, R17, 0x1, R42 ;  /* 0x00000001112a7824 */ /* 0x000fe200078e022a */
[----:B------:R-:W-:Y:S02]  /*10950*/  SEL R15, R37, RZ, P4 ;  /* 0x000000ff250f7207 */ /* 0x000fe40002000000 */
[----:B------:R-:W-:Y:S01]  /*10960*/  SEL R40, R16, R40, !P1 ;  /* 0x0000002810287207 */ /* 0x000fe20004800000 */
[----:B------:R-:W-:Y:S01]  /*10970*/  IMAD.IADD R19, R19, 0x1, R42 ;  /* 0x0000000113137824 */ /* 0x000fe200078e022a */
[----:B------:R-:W-:-:S04]  /*10980*/  ISETP.NE.AND P1, PT, R39, 0x1a, PT ;  /* 0x0000001a2700780c */ /* 0x000fc80003f25270 */
[----:B------:R-:W-:Y:S02]  /*10990*/  SEL R40, R17, R40, !P1 ;  /* 0x0000002811287207 */ /* 0x000fe40004800000 */
[----:B------:R-:W-:-:S04]  /*109a0*/  ISETP.NE.AND P1, PT, R39, 0x1b, PT ;  /* 0x0000001b2700780c */ /* 0x000fc80003f25270 */
[----:B------:R-:W-:Y:S02]  /*109b0*/  SEL R40, R42, R40, !P1 ;  /* 0x000000282a287207 */ /* 0x000fe40004800000 */
[----:B------:R-:W-:Y:S01]  /*109c0*/  ISETP.NE.AND P1, PT, R39, 0x1c, PT ;  /* 0x0000001c2700780c */ /* 0x000fe20003f25270 */
[----:B0-----:R-:W-:-:S03]  /*109d0*/  IMAD.IADD R12, R19, 0x1, R12 ;  /* 0x00000001130c7824 */ /* 0x001fc600078e020c */
[----:B------:R-:W-:Y:S02]  /*109e0*/  SEL R40, R19, R40, !P1 ;  /* 0x0000002813287207 */ /* 0x000fe40004800000 */
[C---:B------:R-:W-:Y:S01]  /*109f0*/  ISETP.NE.AND P1, PT, R39.reuse, RZ, PT ;  /* 0x000000ff2700720c */ /* 0x040fe20003f25270 */
[C---:B------:R-:W-:Y:S01]  /*10a00*/  IMAD.IADD R21, R12.reuse, 0x1, R21 ;  /* 0x000000010c157824 */ /* 0x040fe200078e0215 */
        /* <DEDUP_REMOVED lines=14> */
.L_x_1122:
[----:B------:R-:W-:Y:S05]  /*10af0*/  BSYNC B0 ;  /* 0x0000000000007941 */ /* 0x000fea0003800000 */
.L_x_1121:
        /* <DEDUP_REMOVED lines=24> */
[----:B------:R-:W1:Y:S01]  /*10c80*/  LDS.U16 R14, [R27] ;  /* 0x000000001b0e7984 */ /* 0x000e620000000400 */
[----:B0-----:R-:W-:-:S02]  /*10c90*/  IMAD.IADD R13, R13, 0x1, R26 ;  /* 0x000000010d0d7824 */ /* 0x001fc400078e021a */
[----:B-1----:R-:W-:Y:S02]  /*10ca0*/  IMAD.IADD R25, R14, 0x1, R25 ;  /* 0x000000010e197824 */ /* 0x002fe400078e0219 */
[--C-:B------:R-:W-:Y:S01]  /*10cb0*/  IMAD R13, R13, 0x4, R0.reuse ;  /* 0x000000040d0d7824 */ /* 0x100fe200078e0200 */
[----:B------:R-:W-:Y:S01]  /*10cc0*/  BAR.SYNC.DEFER_BLOCKING 0x0 ;  /* 0x0000000000007b1d */ /* 0x000fe20000010000 */
[----:B------:R-:W-:-:S05]  /*10cd0*/  IMAD R14, R25, 0x4, R0 ;  /* 0x00000004190e7824 */ /* 0x000fca00078e0200 */
[----:B------:R2:W-:Y:S04]  /*10ce0*/  STS [R13], R10 ;  /* 0x0000000a0d007388 */ /* 0x0005e80000000800 */
[----:B------:R2:W-:Y:S01]  /*10cf0*/  STS [R14], R11 ;  /* 0x0000000b0e007388 */ /* 0x0005e20000000800 */
[----:B------:R-:W-:Y:S05]  /*10d00*/  @!P1 BRA `(.L_x_1123) ;  /* 0xfffffff0005c9947 */ /* 0x000fea000383ffff */
[----:B------:R-:W-:Y:S06]  /*10d10*/  BAR.SYNC.DEFER_BLOCKING 0x0 ;  /* 0x0000000000007b1d */ /* 0x000fec0000010000 */
[----:B------:R-:W-:Y:S02]  /*10d20*/  ULDC UR6, c[0x0][0x230] ;  /* 0x00008c0000067ab9 */ /* 0x000fe40000000800 */
[----:B------:R-:W0:Y:S01]  /*10d30*/  S2UR UR5, SR_CgaCtaId ;  /* 0x00000000000579c3 */ /* 0x000e220000008800 */
[----:B------:R-:W-:Y:S02]  /*10d40*/  UMOV UR4, 0x400 ;  /* 0x0000040000047882 */ /* 0x000fe40000000000 */
[----:B------:R-:W-:-:S04]  /*10d50*/  UIADD3 UR4, UR4, 0x90d0, URZ ;  /* 0x000090d004047890 */ /* 0x000fc8000fffe03f */
[----:B0-----:R-:W-:Y:S01]  /*10d60*/  ULEA UR4, UR5, UR4, 0x18 ;  /* 0x0000000405047291 */ /* 0x001fe2000f8ec03f */
[----:B------:R-:W-:Y:S06]  /*10d70*/  BAR.SYNC.DEFER_BLOCKING 0x0 ;  /* 0x0000000000007b1d */ /* 0x000fec0000010000 */
[----:B------:R-:W-:Y:S04]  /*10d80*/  STS [R13], R4 ;  /* 0x000000040d007388 */ /* 0x000fe80000000800 */
[----:B------:R-:W-:Y:S01]  /*10d90*/  STS [R14], R5 ;  /* 0x000000050e007388 */ /* 0x000fe20000000800 */
[----:B------:R-:W-:Y:S06]  /*10da0*/  BAR.SYNC.DEFER_BLOCKING 0x0 ;  /* 0x0000000000007b1d */ /* 0x000fec0000010000 */
[----:B------:R-:W0:Y:S04]  /*10db0*/  LDS R0, [R0+0x90c8] ;  /* 0x0090c80000007984 */ /* 0x000e280000000800 */
[----:B------:R-:W1:Y:S01]  /*10dc0*/  LDS R7, [R6+0x1000] ;  /* 0x0010000006077984 */ /* 0x000e620000000800 */
[----:B0-----:R-:W-:-:S04]  /*10dd0*/  IMAD.IADD R9, R9, 0x1, R0 ;  /* 0x0000000109097824 */ /* 0x001fc800078e0200 */
[C---:B------:R-:W-:Y:S01]  /*10de0*/  VIADD R4, R9.reuse, 0x400 ;  /* 0x0000040009047836 */ /* 0x040fe20000000000 */
[C---:B------:R-:W-:Y:S02]  /*10df0*/  ISETP.GE.AND P0, PT, R9.reuse, UR6, PT ;  /* 0x0000000609007c0c */ /* 0x040fe4000bf06270 */
[----:B------:R-:W-:Y:S02]  /*10e00*/  LEA R9, R9, UR4, 0x2 ;  /* 0x0000000409097c11 */ /* 0x000fe4000f8e10ff */
[----:B------:R-:W-:-:S09]  /*10e10*/  ISETP.GE.AND P1, PT, R4, UR6, PT ;  /* 0x0000000604007c0c */ /* 0x000fd2000bf26270 */
[----:B------:R-:W0:Y:S04]  /*10e20*/  @!P0 LDS R8, [R6] ;  /* 0x0000000006088984 */ /* 0x000e280000000800 */
[----:B-1----:R3:W-:Y:S04]  /*10e30*/  @!P1 STS [R9+0x1000], R7 ;  /* 0x0010000709009388 */ /* 0x0027e80000000800 */
[----:B0-----:R3:W-:Y:S01]  /*10e40*/  @!P0 STS [R9], R8 ;  /* 0x0000000809008388 */ /* 0x0017e20000000800 */
[----:B------:R-:W-:Y:S06]  /*10e50*/  BAR.SYNC.DEFER_BLOCKING 0x0 ;  /* 0x0000000000007b1d */ /* 0x000fec0000010000 */
[----:B------:R-:W-:Y:S05]  /*10e60*/  BRA `(.L_x_1124) ;  /* 0x0000004c00c07947 */ /* 0x000fea0003800000 */
.L_x_1118:
[----:B------:R-:W-:Y:S01]  /*10e70*/  ISETP.GT.AND P1, PT, R9, 0x7ff, PT ;  /* 0x000007ff0900780c */ /* 0x000fe20003f24270 */
[----:B------:R-:W-:-:S12]  /*10e80*/  BSSY B0, `(.L_x_1125) ;  /* 0x0000020000007945 */ /* 0x000fd80003800000 */
[----:B------:R-:W-:Y:S05]  /*10e90*/  @P1 BRA `(.L_x_1126) ;  /* 0x0000000000781947 */ /* 0x000fea0003800000 */
[C---:B------:R-:W-:Y:S01]  /*10ea0*/  VIMNMX R12, R9.reuse, 0x400, !PT ;  /* 0x00000400090c7848 */ /* 0x040fe20007fe0100 */
[----:B------:R-:W-:Y:S03]  /*10eb0*/  BSSY B1, `(.L_x_1127) ;  /* 0x0000010000017945 */ /* 0x000fe60003800000 */
[----:B--2---:R-:W-:-:S04]  /*10ec0*/  IADD3 R13, -R9, 0x3ff, R12 ;  /* 0x000003ff090d7810 */ /* 0x004fc80007ffe10c */
        /* <DEDUP_REMOVED lines=8> */
.L_x_1129:
[----:B------:R-:W-:Y:S01]  /*10f50*/  VIADD R12, R12, 0xffffffff ;  /* 0xffffffff0c0c7836 */ /* 0x000fe20000000000 */
[----:B------:R0:W-:Y:S01]  /*10f60*/  STS [R14], RZ ;  /* 0x000000ff0e007388 */ /* 0x0001e20000000800 */
[----:B------:R-:W-:-:S03]  /*10f70*/  VIADD R13, R13, 0x400 ;  /* 0x000004000d0d7836 */ /* 0x000fc60000000000 */
[----:B------:R-:W-:Y:S01]  /*10f80*/  ISETP.NE.AND P1, PT, R12, RZ, PT ;  /* 0x000000ff0c00720c */ /* 0x000fe20003f25270 */
[----:B0-----:R-:W-:-:S12]  /*10f90*/  VIADD R14, R14, 0x1000 ;  /* 0x000010000e0e7836 */ /* 0x001fd80000000000 */
[----:B------:R-:W-:Y:S05]  /*10fa0*/  @P1 BRA `(.L_x_1129) ;  /* 0xfffffffc00e81947 */ /* 0x000fea000383ffff */
.L_x_1128:
[----:B------:R-:W-:Y:S05]  /*10fb0*/  BSYNC B1 ;  /* 0x0000000000017941 */ /* 0x000fea0003800000 */
.L_x_1127:
[----:B------:R-:W-:Y:S05]  /*10fc0*/  @!P2 BRA `(.L_x_1126) ;  /* 0x00000000002ca947 */ /* 0x000fea0003800000 */
[C---:B------:R-:W-:Y:S02]  /*10fd0*/  IMAD R12, R13.reuse, 0x4, R0 ;  /* 0x000000040d0c7824 */ /* 0x040fe400078e0200 */
[----:B------:R-:W-:Y:S02]  /*10fe0*/  VIADD R13, R13, 0xfffff000 ;  /* 0xfffff0000d0d7836 */ /* 0x000fe40000000000 */
[----:B------:R-:W-:-:S07]  /*10ff0*/  VIADD R12, R12, 0x40a0 ;  /* 0x000040a00c0c7836 */ /* 0x000fce0000000000 */
.L_x_1130:
        /* <DEDUP_REMOVED lines=8> */
.L_x_1126:
[----:B------:R-:W-:Y:S05]  /*11080*/  BSYNC B0 ;  /* 0x0000000000007941 */ /* 0x000fea0003800000 */
.L_x_1125:
[----:B--2---:R-:W0:Y:S01]  /*11090*/  LDC R16, c[0x0][0x22c] ;  /* 0x00008b00ff107b82 */ /* 0x004e220000000800 */
[----:B------:R-:W-:Y:S01]  /*110a0*/  IMAD.SHL.U32 R12, R11, 0x400, RZ ;  /* 0x000004000b0c7824 */ /* 0x000fe200078e00ff */
[----:B------:R-:W-:Y:S04]  /*110b0*/  BSSY B0, `(.L_x_1131) ;  /* 0x0000108000007945 */ /* 0x000fe80003800000 */
[----:B------:R-:W-:Y:S02]  /*110c0*/  LOP3.LUT R15, R15, 0x1ffc00, R12, 0xf8, !PT ;  /* 0x001ffc000f0f7812 */ /* 0x000fe400078ef80c */
        /* <DEDUP_REMOVED lines=16> */
[----:B---3--:R-:W-:Y:S01]  /*111d0*/  IMAD.SHL.U32 R21, R16, 0x400, RZ ;  /* 0x0000040010157824 */ /* 0x008fe200078e00ff */
[----:B------:R-:W-:-:S04]  /*111e0*/  IADD3 R17, P1, R11, UR4, RZ ;  /* 0x000000040b117c10 */ /* 0x000fc8000ff3e0ff */
[----:B------:R-:W-:Y:S02]  /*111f0*/  LEA R18, P2, R17, UR6, 0x2 ;  /* 0x0000000611127c11 */ /* 0x000fe4000f8410ff */
[----:B------:R-:W-:Y:S01]  /*11200*/  LEA.HI.X.SX32 R22, R11, UR5, 0x1, P1 ;  /* 0x000000050b167c11 */ /* 0x000fe200088f0eff */
[----:B------:R-:W-:-:S03]  /*11210*/  IMAD.MOV.U32 R11, RZ, RZ, R9 ;  /* 0x000000ffff0b7224 */ /* 0x000fc600078e0009 */
[----:B------:R-:W-:-:S07]  /*11220*/  LEA.HI.X R17, R17, UR7, R22, 0x2, P2 ;  /* 0x0000000711117c11 */ /* 0x000fce00090f1416 */
.L_x_1139:
        /* <DEDUP_REMOVED lines=19> */
.L_x_1138:
[----:B------:R-:W-:Y:S05]  /*11360*/  BSYNC B3 ;  /* 0x0000000000037941 */ /* 0x000fea0003800000 */
.L_x_1137:
[----:B0-----:R-:W-:Y:S02]  /*11370*/  IMAD.MOV.U32 R17, RZ, RZ, R13 ;  /* 0x000000ffff117224 */ /* 0x001fe400078e000d */
[----:B------:R-:W-:Y:S01]  /*11380*/  VIADD R11, R11, 0x400 ;  /* 0x000004000b0b7836 */ /* 0x000fe20000000000 */
[----:B------:R-:W-:Y:S06]  /*11390*/  @P3 BRA `(.L_x_1139) ;  /* 0xfffffffc00a43947 */ /* 0x000fec000383ffff */
.L_x_1136:
[----:B------:R-:W-:Y:S05]  /*113a0*/  BSYNC B2 ;  /* 0x0000000000027941 */ /* 0x000fea0003800000 */
.L_x_1135:
[----:B------:R-:W-:-:S13]  /*113b0*/  ISETP.GE.U32.AND P1, PT, R20, 0xc00, PT ;  /* 0x00000c001400780c */ /* 0x000fda0003f26070 */
[----:B------:R-:W-:Y:S05]  /*113c0*/  @!P1 BRA `(.L_x_1134) ;  /* 0x0000000400349947 */ /* 0x000fea0003800000 */
[----:B------:R-:W0:Y:S01]  /*113d0*/  LDC R14, c[0x0][0x22c] ;  /* 0x00008b00ff0e7b82 */ /* 0x000e220000000800 */
[----:B------:R-:W-:Y:S01]  /*113e0*/  ULDC.64 UR6, c[0x0][0x210] ;  /* 0x0000840000067ab9 */ /* 0x000fe20000000a00 */
[----:B0-----:R-:W-:Y:S02]  /*113f0*/  IMAD R12, R11, R14, RZ ;  /* 0x0000000e0b0c7224 */ /* 0x001fe400078e02ff */
[----:B------:R-:W-:-:S03]  /*11400*/  IMAD.SHL.U32 R17, R14, 0x400, RZ ;  /* 0x000004000e117824 */ /* 0x000fc600078e00ff */
[----:B------:R-:W-:-:S04]  /*11410*/  IADD3 R19, P1, R12, UR4, RZ ;  /* 0x000000040c137c10 */ /* 0x000fc8000ff3e0ff */
[----:B------:R-:W-:Y:S02]  /*11420*/  LEA R18, P2, R19, UR6, 0x2 ;  /* 0x0000000613127c11 */ /* 0x000fe4000f8410ff */
[----:B------:R-:W-:-:S04]  /*11430*/  LEA.HI.X.SX32 R12, R12, UR5, 0x1, P1 ;  /* 0x000000050c0c7c11 */ /* 0x000fc800088f0eff */
[----:B------:R-:W-:-:S07]  /*11440*/  LEA.HI.X R19, R19, UR7, R12, 0x2, P2 ;  /* 0x0000000713137c11 */ /* 0x000fce00090f140c */
.L_x_1148:
[----:B------:R-:W2:Y:S01]  /*11450*/  LDG.E R25, desc[UR10][R18.64] ;  /* 0x0000000a12197981 */ /* 0x000ea2000c1e1900 */
[----:B---3--:R-:W-:-:S04]  /*11460*/  IMAD.WIDE R20, R17, 0x4, R18 ;  /* 0x0000000411147825 */ /* 0x008fc800078e0212 */
        /* <DEDUP_REMOVED lines=30> */
.L_x_1141:
[----:B------:R-:W-:Y:S05]  /*11650*/  BSYNC B2 ;  /* 0x0000000000027941 */ /* 0x000fea0003800000 */
.L_x_1140:
[-C--:B------:R-:W-:Y:S01]  /*11660*/  ISETP.NE.AND P4, PT, R16, R15.reuse, PT ;  /* 0x0000000f1000720c */ /* 0x080fe20003f85270 */
[----:B------:R-:W-:Y:S01]  /*11670*/  BSSY B2, `(.L_x_1142) ;  /* 0x000000a000027945 */ /* 0x000fe20003800000 */
[-C--:B------:R-:W-:Y:S02]  /*11680*/  ISETP.NE.AND P5, PT, R18, R15.reuse, PT ;  /* 0x0000000f1200720c */ /* 0x080fe40003fa5270 */
[----:B------:R-:W-:-:S09]  /*11690*/  ISETP.NE.AND P6, PT, R20, R15, PT ;  /* 0x0000000f1400720c */ /* 0x000fd20003fc5270 */
[----:B------:R-:W-:Y:S05]  /*116a0*/  @P4 BRA `(.L_x_1143) ;  /* 0x0000000000184947 */ /* 0x000fea0003800000 */
[----:B------:R-:W-:-:S04]  /*116b0*/  LOP3.LUT R14, RZ, R21, RZ, 0x33, !PT ;  /* 0x00000015ff0e7212 */ /* 0x000fc800078e33ff */
[----:B------:R-:W-:-:S05]  /*116c0*/  SEL R14, R21, R14, !P3 ;  /* 0x0000000e150e7207 */ /* 0x000fca0005800000 */
[----:B------:R-:W-:-:S05]  /*116d0*/  IMAD.SHL.U32 R14, R14, 0x4, RZ ;  /* 0x000000040e0e7824 */ /* 0x000fca00078e00ff */
[----:B0-----:R-:W-:-:S05]  /*116e0*/  LOP3.LUT R19, R14, 0xffc, RZ, 0xc0, !PT ;  /* 0x00000ffc0e137812 */ /* 0x001fca00078ec0ff */
[----:B------:R-:W-:-:S05]  /*116f0*/  IMAD.IADD R19, R19, 0x1, R0 ;  /* 0x0000000113137824 */ /* 0x000fca00078e0200 */
[----:B------:R1:W-:Y:S02]  /*11700*/  ATOMS.POPC.INC.32 RZ, [R19+URZ+0x10a0] ;  /* 0x0010a00013ff7f8c */ /* 0x0003e4000d80003f */
.L_x_1143:
[----:B------:R-:W-:Y:S05]  /*11710*/  BSYNC B2 ;  /* 0x0000000000027941 */ /* 0x000fea0003800000 */
.L_x_1142:
[----:B------:R-:W-:Y:S04]  /*11720*/  BSSY B2, `(.L_x_1144) ;  /* 0x0000008000027945 */ /* 0x000fe80003800000 */
[----:B------:R-:W-:Y:S05]  /*11730*/  @P5 BRA `(.L_x_1145) ;  /* 0x0000000000185947 */ /* 0x000fea0003800000 */
[----:B------:R-:W-:-:S04]  /*11740*/  LOP3.LUT R14, RZ, R23, RZ, 0x33, !PT ;  /* 0x00000017ff0e7212 */ /* 0x000fc800078e33ff */
[----:B------:R-:W-:-:S05]  /*11750*/  SEL R14, R23, R14, !P2 ;  /* 0x0000000e170e7207 */ /* 0x000fca0005000000 */
[----:B------:R-:W-:-:S05]  /*11760*/  IMAD.SHL.U32 R14, R14, 0x4, RZ ;  /* 0x000000040e0e7824 */ /* 0x000fca00078e00ff */
[----:B01----:R-:W-:-:S05]  /*11770*/  LOP3.LUT R19, R14, 0xffc, RZ, 0xc0, !PT ;  /* 0x00000ffc0e137812 */ /* 0x003fca00078ec0ff */
[----:B------:R-:W-:-:S05]  /*11780*/  IMAD.IADD R19, R19, 0x1, R0 ;  /* 0x0000000113137824 */ /* 0x000fca00078e0200 */
[----:B------:R2:W-:Y:S02]  /*11790*/  ATOMS.POPC.INC.32 RZ, [R19+URZ+0x10a0] ;  /* 0x0010a00013ff7f8c */ /* 0x0005e4000d80003f */
.L_x_1145:
[----:B------:R-:W-:Y:S05]  /*117a0*/  BSYNC B2 ;  /* 0x0000000000027941 */ /* 0x000fea0003800000 */
.L_x_1144:
        /* <DEDUP_REMOVED lines=8> */
.L_x_1147:
[----:B------:R-:W-:Y:S05]  /*11830*/  BSYNC B2 ;  /* 0x0000000000027941 */ /* 0x000fea0003800000 */
.L_x_1146:
[----:B------:R-:W-:Y:S02]  /*11840*/  VIADD R11, R11, 0x1000 ;  /* 0x000010000b0b7836 */ /* 0x000fe40000000000 */
[----:B------:R-:W-:-:S03]  /*11850*/  IMAD.WIDE R12, R17, 0x4, R12 ;  /* 0x00000004110c7825 */ /* 0x000fc600078e020c */
[----:B------:R-:W-:Y:S01]  /*11860*/  ISETP.GE.AND P1, PT, R11, R6, PT ;  /* 0x000000060b00720c */ /* 0x000fe20003f26270 */
[----:B------:R-:W-:Y:S02]  /*11870*/  IMAD.MOV.U32 R18, RZ, RZ, R12 ;  /* 0x000000ffff127224 */ /* 0x000fe400078e000c */
[----:B0123--:R-:W-:-:S10]  /*11880*/  IMAD.MOV.U32 R19, RZ, RZ, R13 ;  /* 0x000000ffff137224 */ /* 0x00ffd400078e000d */
[----:B------:R-:W-:Y:S05]  /*11890*/  @!P1 BRA `(.L_x_1148) ;  /* 0xfffffff800ec9947 */ /* 0x000fea000383ffff */
.L_x_1134:
[----:B------:R-:W-:Y:S05]  /*118a0*/  BSYNC B1 ;  /* 0x0000000000017941 */ /* 0x000fea0003800000 */
.L_x_1133:
[----:B------:R-:W-:Y:S05]  /*118b0*/  BRA `(.L_x_1149) ;  /* 0x00000008001c7947 */ /* 0x000fea0003800000 */
.L_x_1132:
        /* <DEDUP_REMOVED lines=23> */
[----:B---3--:R-:W-:-:S07]  /*11a30*/  LEA.HI.X R26, R11, UR6, R14, 0x2, P2 ;  /* 0x000000060b1a7c11 */ /* 0x008fce00090f140e */
.L_x_1160:
[----:B------:R-:W-:-:S04]  /*11a40*/  SHF.R.S64 R16, RZ, 0x1c, R23 ;  /* 0x0000001cff107819 */ /* 0x000fc80000001017 */
[----:B------:R-:W-:-:S04]  /*11a50*/  IADD3 R16, P1, R16, R25, RZ ;  /* 0x0000001910107210 */ /* 0x000fc80007f3e0ff */
[----:B-1----:R-:W-:-:S06]  /*11a60*/  LEA.HI.X.SX32 R17, R23, R26, 0x4, P1 ;  /* 0x0000001a17117211 */ /* 0x002fcc00008f26ff */
[----:B--23--:R-:W2:Y:S01]  /*11a70*/  LDG.E.128 R16, desc[UR10][R16.64] ;  /* 0x0000000a10107981 */ /* 0x00cea2000c1e1d00 */
        /* <DEDUP_REMOVED lines=23> */
[----:B------:R-:W-:-:S05]  /*11bf0*/  SEL R16, R16, R11, !P1 ;  /* 0x0000000b10107207 */ /* 0x000fca0004800000 */
[----:B------:R-:W-:-:S05]  /*11c00*/  IMAD.SHL.U32 R16, R16, 0x4, RZ ;  /* 0x0000000410107824 */ /* 0x000fca00078e00ff */
[----:B------:R-:W-:-:S05]  /*11c10*/  LOP3.LUT R11, R16, 0xffc, RZ, 0xc0, !PT ;  /* 0x00000ffc100b7812 */ /* 0x000fca00078ec0ff */
[----:B------:R-:W-:-:S05]  /*11c20*/  IMAD.IADD R11, R11, 0x1, R0 ;  /* 0x000000010b0b7824 */ /* 0x000fca00078e0200 */
[----:B------:R0:W-:Y:S02]  /*11c30*/  ATOMS.POPC.INC.32 RZ, [R11+URZ+0x10a0] ;  /* 0x0010a0000bff7f8c */ /* 0x0001e4000d80003f */
.L_x_1153:
[----:B------:R-:W-:Y:S05]  /*11c40*/  BSYNC B2 ;  /* 0x0000000000027941 */ /* 0x000fea0003800000 */
.L_x_1152:
[----:B------:R-:W-:Y:S01]  /*11c50*/  ISETP.NE.AND P6, PT, R13, RZ, PT ;  /* 0x000000ff0d00720c */ /* 0x000fe20003fc5270 */
[----:B------:R-:W-:Y:S01]  /*11c60*/  BSSY B2, `(.L_x_1154) ;  /* 0x0000009000027945 */ /* 0x000fe20003800000 */
[----:B------:R-:W-:-:S11]  /*11c70*/  ISETP.NE.AND P1, PT, R14, R15, PT ;  /* 0x0000000f0e00720c */ /* 0x000fd60003f25270 */
[----:B------:R-:W-:Y:S05]  /*11c80*/  @P6 BRA `(.L_x_1155) ;  /* 0x0000000000186947 */ /* 0x000fea0003800000 */
[----:B------:R-:W-:-:S04]  /*11c90*/  LOP3.LUT R14, RZ, R17, RZ, 0x33, !PT ;  /* 0x00000011ff0e7212 */ /* 0x000fc800078e33ff */
[----:B------:R-:W-:-:S05]  /*11ca0*/  SEL R17, R17, R14, !P2 ;  /* 0x0000000e11117207 */ /* 0x000fca0005000000 */
[----:B------:R-:W-:-:S05]  /*11cb0*/  IMAD.SHL.U32 R17, R17, 0x4, RZ ;  /* 0x0000000411117824 */ /* 0x000fca00078e00ff */
[----:B------:R-:W-:-:S05]  /*11cc0*/  LOP3.LUT R17, R17, 0xffc, RZ, 0xc0, !PT ;  /* 0x00000ffc11117812 */ /* 0x000fca00078ec0ff */
[----:B------:R-:W-:-:S05]  /*11cd0*/  IMAD.IADD R17, R17, 0x1, R0 ;  /* 0x0000000111117824 */ /* 0x000fca00078e0200 */
[----:B------:R1:W-:Y:S02]  /*11ce0*/  ATOMS.POPC.INC.32 RZ, [R17+URZ+0x10a0] ;  /* 0x0010a00011ff7f8c */ /* 0x0003e4000d80003f */
.L_x_1155:
[----:B------:R-:W-:Y:S05]  /*11cf0*/  BSYNC B2 ;  /* 0x0000000000027941 */ /* 0x000fea0003800000 */
.L_x_1154:
[----:B------:R-:W-:Y:S04]  /*11d00*/  BSSY B2, `(.L_x_1156) ;  /* 0x0000008000027945 */ /* 0x000fe80003800000 */
[----:B------:R-:W-:Y:S05]  /*11d10*/  @P5 BRA `(.L_x_1157) ;  /* 0x0000000000185947 */ /* 0x000fea0003800000 */
[----:B0-----:R-:W-:-:S04]  /*11d20*/  LOP3.LUT R11, RZ, R18, RZ, 0x33, !PT ;  /* 0x00000012ff0b7212 */ /* 0x001fc800078e33ff */
[----:B------:R-:W-:-:S05]  /*11d30*/  SEL R18, R18, R11, !P3 ;  /* 0x0000000b12127207 */ /* 0x000fca0005800000 */
[----:B------:R-:W-:-:S05]  /*11d40*/  IMAD.SHL.U32 R18, R18, 0x4, RZ ;  /* 0x0000000412127824 */ /* 0x000fca00078e00ff */
[----:B------:R-:W-:-:S05]  /*11d50*/  LOP3.LUT R11, R18, 0xffc, RZ, 0xc0, !PT ;  /* 0x00000ffc120b7812 */ /* 0x000fca00078ec0ff */
[----:B------:R-:W-:-:S05]  /*11d60*/  IMAD.IADD R11, R11, 0x1, R0 ;  /* 0x000000010b0b7824 */ /* 0x000fca00078e0200 */
[----:B------:R2:W-:Y:S02]  /*11d70*/  ATOMS.POPC.INC.32 RZ, [R11+URZ+0x10a0] ;  /* 0x0010a0000bff7f8c */ /* 0x0005e4000d80003f */
.L_x_1157:
[----:B------:R-:W-:Y:S05]  /*11d80*/  BSYNC B2 ;  /* 0x0000000000027941 */ /* 0x000fea0003800000 */
.L_x_1156:
        /* <DEDUP_REMOVED lines=8> */
.L_x_1159:
[----:B------:R-:W-:Y:S05]  /*11e10*/  BSYNC B2 ;  /* 0x0000000000027941 */ /* 0x000fea0003800000 */
.L_x_1158:
[----:B------:R-:W-:-:S05]  /*11e20*/  VIADD R23, R23, 0x400 ;  /* 0x0000040017177836 */ /* 0x000fca0000000000 */
[----:B------:R-:W-:-:S13]  /*11e30*/  ISETP.GT.AND P1, PT, R24, R23, PT ;  /* 0x000000171800720c */ /* 0x000fda0003f24270 */
[----:B------:R-:W-:Y:S05]  /*11e40*/  @P1 BRA `(.L_x_1160) ;  /* 0xfffffff800fc1947 */ /* 0x000fea000383ffff */
.L_x_1151:
[----:B------:R-:W-:Y:S05]  /*11e50*/  BSYNC B1 ;  /* 0x0000000000017941 */ /* 0x000fea0003800000 */
.L_x_1150:
        /* <DEDUP_REMOVED lines=25> */
.L_x_1162:
[----:B------:R-:W-:Y:S05]  /*11ff0*/  BSYNC B1 ;  /* 0x0000000000017941 */ /* 0x000fea0003800000 */
.L_x_1161:
        /* <DEDUP_REMOVED lines=19> */
.L_x_1149:
[----:B------:R-:W-:Y:S05]  /*12130*/  BSYNC B0 ;  /* 0x0000000000007941 */ /* 0x000fea0003800000 */
.L_x_1131:
[----:B------:R-:W2:Y:S08]  /*12140*/  S2UR UR7, SR_CgaCtaId ;  /* 0x00000000000779c3 */ /* 0x000eb00000008800 */
[----:B------:R-:W-:Y:S01]  /*12150*/  BAR.SYNC.DEFER_BLOCKING 0x0 ;  /* 0x0000000000007b1d */ /* 0x000fe20000010000 */
[----:B------:R-:W-:-:S05]  /*12160*/  IMAD.MOV.U32 R18, RZ, RZ, RZ ;  /* 0x000000ffff127224 */ /* 0x000fca00078e00ff */
[----:B------:R-:W-:Y:S01]  /*12170*/  UMOV UR6, 0x400 ;  /* 0x0000040000067882 */ /* 0x000fe20000000000 */
[----:B------:R-:W-:Y:S01]  /*12180*/  ULDC UR8, c[0x0][0x230] ;  /* 0x00008c0000087ab9 */ /* 0x000fe20000000800 */
[----:B--2---:R-:W-:-:S06]  /*12190*/  ULEA UR6, UR7, UR6, 0x18 ;  /* 0x0000000607067291 */ /* 0x004fcc000f8ec03f */
[----:B01----:R-:W-:-:S05]  /*121a0*/  IMAD.U32 R11, RZ, RZ, UR6 ;  /* 0x00000006ff0b7e24 */ /* 0x003fca000f8e00ff */
[----:B------:R0:W1:Y:S02]  /*121b0*/  LDS R16, [R11+0x90c8] ;  /* 0x0090c8000b107984 */ /* 0x0000640000000800 */
.L_x_1167:
[----:B0-----:R-:W-:Y:S01]  /*121c0*/  IMAD R17, R18, 0x400, R9 ;  /* 0x0000040012117824 */ /* 0x001fe200078e0209 */
[----:B------:R-:W-:Y:S05]  /*121d0*/  WARPSYNC.ALL ;  /* 0x0000000000007948 */ /* 0x000fea0003800000 */
[----:B---3--:R-:W-:Y:S01]  /*121e0*/  IMAD R19, R17, 0x4, R11 ;  /* 0x0000000411137824 */ /* 0x008fe200078e020b */
[----:B------:R-:W-:-:S04]  /*121f0*/  ISETP.GT.U32.AND P1, PT, R9, 0x1f, PT ;  /* 0x0000001f0900780c */ /* 0x000fc80003f24070 */
[----:B0-----:R-:W0:Y:S01]  /*12200*/  LDS R11, [R19+0x10a0] ;  /* 0x0010a000130b7984 */ /* 0x001e220000000800 */
        /* <DEDUP_REMOVED lines=17> */
[----:B------:R-:W0:Y:S01]  /*12320*/  LDS R34, [R8+0x40] ;  /* 0x0000400008227984 */ /* 0x000e220000000800 */
[----:B--2---:R-:W-:-:S03]  /*12330*/  IADD3 R0, R48, R49, R50 ;  /* 0x0000003130007210 */ /* 0x004fc60007ffe032 */
[----:B------:R-:W-:Y:S04]  /*12340*/  LDS R32, [R8+0x44] ;  /* 0x0000440008207984 */ /* 0x000fe80000000800 */
[----:B------:R-:W2:Y:S01]  /*12350*/  LDS R23, [R8+0x48] ;  /* 0x0000480008177984 */ /* 0x000ea20000000800 */
[----:B---3--:R-:W-:-:S03]  /*12360*/  IADD3 R0, R46, R0, R47 ;  /* 0x000000002e007210 */ /* 0x008fc60007ffe02f */
[----:B------:R-:W-:Y:S04]  /*12370*/  LDS R22, [R8+0x4c] ;  /* 0x00004c0008167984 */ /* 0x000fe80000000800 */
[----:B------:R-:W3:Y:S01]  /*12380*/  LDS R31, [R8+0x50] ;  /* 0x00005000081f7984 */ /* 0x000ee20000000800 */
[----:B----4-:R-:W-:-:S03]  /*12390*/  IADD3 R0, R44, R0, R45 ;  /* 0x000000002c007210 */ /* 0x010fc60007ffe02d */
[----:B------:R-:W-:Y:S04]  /*123a0*/  LDS R29, [R8+0x54] ;  /* 0x00005400081d7984 */ /* 0x000fe80000000800 */
[----:B------:R-:W4:Y:S01]  /*123b0*/  LDS R24, [R8+0x58] ;  /* 0x0000580008187984 */ /* 0x000f220000000800 */
[----:B-----5:R-:W-:-:S03]  /*123c0*/  IADD3 R0, R42, R0, R43 ;  /* 0x000000002a007210 */ /* 0x020fc60007ffe02b */
[----:B------:R-:W-:Y:S04]  /*123d0*/  LDS R20, [R8+0x5c] ;  /* 0x00005c0008147984 */ /* 0x000fe80000000800 */
[----:B------:R-:W5:Y:S01]  /*123e0*/  LDS R37, [R8+0x60] ;  /* 0x0000600008257984 */ /* 0x000f620000000800 */
[----:B-1----:R-:W-:-:S03]  /*123f0*/  IADD3 R0, R40, R0, R41 ;  /* 0x0000000028007210 */ /* 0x002fc60007ffe029 */
[----:B------:R-:W-:Y:S04]  /*12400*/  LDS R21, [R8+0x64] ;  /* 0x0000640008157984 */ /* 0x000fe80000000800 */
[----:B------:R-:W1:Y:S01]  /*12410*/  LDS R38, [R8+0x68] ;  /* 0x0000680008267984 */ /* 0x000e620000000800 */
[----:B0-----:R-:W-:-:S03]  /*12420*/  IADD3 R0, R34, R0, R39 ;  /* 0x0000000022007210 */ /* 0x001fc60007ffe027 */
        /* <DEDUP_REMOVED lines=12> */
[----:B------:R-:W5:Y:S01]  /*124f0*/  LDS R11, [R8+0x8c] ;  /* 0x00008c00080b7984 */ /* 0x000f620000000800 */
[----:B-1----:R-:W-:-:S04]  /*12500*/  IADD3 R0, R38, R0, R21 ;  /* 0x0000000026007210 */ /* 0x002fc80007ffe015 */
[----:B0-----:R-:W-:-:S04]  /*12510*/  IADD3 R0, R35, R0, R36 ;  /* 0x0000000023007210 */ /* 0x001fc80007ffe024 */
[----:B--2---:R-:W-:-:S04]  /*12520*/  IADD3 R0, R30, R0, R33 ;  /* 0x000000001e007210 */ /* 0x004fc80007ffe021 */
[----:B---3--:R-:W-:-:S04]  /*12530*/  IADD3 R0, R27, R0, R28 ;  /* 0x000000001b007210 */ /* 0x008fc80007ffe01c */
[----:B----4-:R-:W-:-:S05]  /*12540*/  IADD3 R0, R25, R0, R26 ;  /* 0x0000000019007210 */ /* 0x010fca0007ffe01a */
        /* <DEDUP_REMOVED lines=11> */
.L_x_1252:
        /* <DEDUP_REMOVED lines=71> */
.L_x_1163:
[----:B------:R-:W-:Y:S05]  /*12a70*/  WARPSYNC.ALL ;  /* 0x0000000000007948 */ /* 0x000fea0003800000 */
[----:B------:R-:W-:Y:S01]  /*12a80*/  BAR.SYNC.DEFER_BLOCKING 0x0 ;  /* 0x0000000000007b1d */ /* 0x000fe20000010000 */
[----:B------:R-:W-:-:S07]  /*12a90*/  PLOP3.LUT P1, PT, PT, PT, PT, 0x8, 0x0 ;  /* 0x000000000000781c */ /* 0x000fce0003f2e170 */
[----:B------:R-:W2:Y:S01]  /*12aa0*/  S2UR UR7, SR_CgaCtaId ;  /* 0x00000000000779c3 */ /* 0x000ea20000008800 */
[----:B------:R-:W-:Y:S01]  /*12ab0*/  UMOV UR6, 0x400 ;  /* 0x0000040000067882 */ /* 0x000fe20000000000 */
[----:B------:R-:W-:Y:S01]  /*12ac0*/  BSSY B0, `(.L_x_1165) ;  /* 0x0000013000007945 */ /* 0x000fe20003800000 */
[----:B---3--:R-:W1:Y:S01]  /*12ad0*/  LDS R13, [R10+0x10] ;  /* 0x000010000a0d7984 */ /* 0x008e620000000800 */
[----:B--2---:R-:W-:-:S06]  /*12ae0*/  ULEA UR6, UR7, UR6, 0x18 ;  /* 0x0000000607067291 */ /* 0x004fcc000f8ec03f */
        /* <DEDUP_REMOVED lines=16> */
.L_x_1166:
[----:B------:R-:W-:Y:S05]  /*12bf0*/  BSYNC B0 ;  /* 0x0000000000007941 */ /* 0x000fea0003800000 */
.L_x_1165:
[----:B------:R-:W-:Y:S06]  /*12c00*/  BAR.RED.OR.DEFER_BLOCKING 0x0, P1 ;  /* 0x0000000000007b1d */ /* 0x000fec0000814800 */
[----:B------:R-:W1:Y:S01]  /*12c10*/  B2R.RESULT RZ, P1 ;  /* 0x0000000000ff731c */ /* 0x000e620000024000 */
[----:B------:R-:W-:-:S05]  /*12c20*/  VIADD R18, R18, 0x1 ;  /* 0x0000000112127836 */ /* 0x000fca0000000000 */
[----:B------:R-:W-:Y:S01]  /*12c30*/  ISETP.LT.U32.AND P2, PT, R18, 0x2, PT ;  /* 0x000000021200780c */ /* 0x000fe20003f41070 */
[----:B------:R-:W-:-:S12]  /*12c40*/  IMAD.MOV.U32 R18, RZ, RZ, 0x1 ;  /* 0x00000001ff127424 */ /* 0x000fd800078e00ff */
[----:B-1----:R-:W-:Y:S05]  /*12c50*/  @!P1 BRA P2, `(.L_x_1167) ;  /* 0xfffffff400589947 */ /* 0x002fea000103ffff */
[----:B------:R-:W1:Y:S01]  /*12c60*/  LDC R10, c[0x0][0x22c] ;  /* 0x00008b00ff0a7b82 */ /* 0x000e620000000800 */
[----:B------:R-:W-:Y:S05]  /*12c70*/  WARPSYNC.ALL ;  /* 0x0000000000007948 */ /* 0x000fea0003800000 */
[----:B-1----:R-:W-:Y:S02]  /*12c80*/  ISETP.NE.AND P0, PT, R10, 0x1, PT ;  /* 0x000000010a00780c */ /* 0x002fe40003f05270 */
[----:B------:R-:W-:Y:S06]  /*12c90*/  BAR.SYNC.DEFER_BLOCKING 0x0 ;  /* 0x0000000000007b1d */ /* 0x000fec0000010000 */
[----:B------:R-:W-:Y:S01]  /*12ca0*/  BSSY B0, `(.L_x_1168) ;  /* 0x000030b000007945 */ /* 0x000fe20003800000 */
[----:B0-----:R0:W1:Y:S04]  /*12cb0*/  LDS R0, [R11+0x90cc] ;  /* 0x0090cc000b007984 */ /* 0x0010680000000800 */
[----:B0-----:R-:W-:Y:S05]  /*12cc0*/  @!P0 BRA `(.L_x_1169) ;  /* 0x00000014007c8947 */ /* 0x001fea0003800000 */
[----:B------:R-:W-:Y:S01]  /*12cd0*/  ISETP.GE.AND P0, PT, R9, R6, PT ;  /* 0x000000060900720c */ /* 0x000fe20003f06270 */
[----:B------:R-:W-:Y:S01]  /*12ce0*/  ULDC UR9, c[0x0][0x230] ;  /* 0x00008c0000097ab9 */ /* 0x000fe20000000800 */
[----:B------:R-:W-:-:S11]  /*12cf0*/  ULDC UR12, c[0x0][0x230] ;  /* 0x00008c00000c7ab9 */ /* 0x000fd60000000800 */
[----:B------:R-:W-:Y:S05]  /*12d00*/  @P0 BRA `(.L_x_1170) ;  /* 0x0000003000100947 */ /* 0x000fea0003800000 */
[----:B------:R-:W-:Y:S01]  /*12d10*/  LOP3.LUT R13, RZ, R9, RZ, 0x33, !PT ;  /* 0x00000009ff0d7212 */ /* 0x000fe200078e33ff */
[----:B------:R-:W-:Y:S04]  /*12d20*/  BSSY B1, `(.L_x_1171) ;  /* 0x0000053000017945 */ /* 0x000fe80003800000 */
[----:B------:R-:W-:-:S05]  /*12d30*/  IMAD.IADD R23, R6, 0x1, R13 ;  /* 0x0000000106177824 */ /* 0x000fca00078e020d */
[----:B------:R-:W-:-:S04]  /*12d40*/  LEA.HI R8, R23, 0x1, RZ, 0x16 ;  /* 0x0000000117087811 */ /* 0x000fc800078fb0ff */
[----:B------:R-:W-:-:S13]  /*12d50*/  LOP3.LUT P0, R8, R8, 0x3, RZ, 0xc0, !PT ;  /* 0x0000000308087812 */ /* 0x000fda000780c0ff */
[----:B------:R-:W-:Y:S05]  /*12d60*/  @!P0 BRA `(.L_x_1172) ;  /* 0x0000000400388947 */ /* 0x000fea0003800000 */
[C---:B------:R-:W-:Y:S01]  /*12d70*/  IMAD R12, R9.reuse, R10, RZ ;  /* 0x0000000a090c7224 */ /* 0x040fe200078e02ff */
[C---:B------:R-:W-:Y:S01]  /*12d80*/  IADD3 R17, P0, R9.reuse, R4, RZ ;  /* 0x0000000409117210 */ /* 0x040fe20007f1e0ff */
[----:B------:R-:W-:Y:S01]  /*12d90*/  ULDC.64 UR6, c[0x0][0x250] ;  /* 0x0000940000067ab9 */ /* 0x000fe20000000a00 */
[----:B------:R-:W-:Y:S01]  /*12da0*/  ULDC.64 UR14, c[0x0][0x210] ;  /* 0x00008400000e7ab9 */ /* 0x000fe20000000a00 */
[----:B------:R-:W-:Y:S01]  /*12db0*/  IMAD.SHL.U32 R25, R10, 0x400, RZ ;  /* 0x000004000a197824 */ /* 0x000fe200078e00ff */
[----:B------:R-:W-:Y:S01]  /*12dc0*/  IADD3 R13, P1, R12, UR4, RZ ;  /* 0x000000040c0d7c10 */ /* 0x000fe2000ff3e0ff */
[----:B-1----:R-:W-:Y:S01]  /*12dd0*/  IMAD R10, R0, 0x4, R11 ;  /* 0x00000004000a7824 */ /* 0x002fe200078e020b */
[----:B------:R-:W-:Y:S02]  /*12de0*/  LEA.HI.X.SX32 R14, R9, R7, 0x1, P0 ;  /* 0x00000007090e7211 */ /* 0x000fe400000f0eff */
[----:B------:R-:W-:Y:S02]  /*12df0*/  LEA.HI.X.SX32 R18, R12, UR5, 0x1, P1 ;  /* 0x000000050c127c11 */ /* 0x000fe400088f0eff */
[----:B------:R-:W-:-:S02]  /*12e00*/  LEA R16, P0, R17, UR6, 0x2 ;  /* 0x0000000611107c11 */ /* 0x000fc4000f8010ff */
[----:B------:R-:W-:Y:S02]  /*12e10*/  LEA R12, P1, R13, UR14, 0x2 ;  /* 0x0000000e0d0c7c11 */ /* 0x000fe4000f8210ff */
[----:B------:R-:W-:Y:S02]  /*12e20*/  LEA.HI.X R17, R17, UR7, R14, 0x2, P0 ;  /* 0x0000000711117c11 */ /* 0x000fe400080f140e */
[----:B------:R-:W-:-:S09]  /*12e30*/  LEA.HI.X R13, R13, UR15, R18, 0x2, P1 ;  /* 0x0000000f0d0d7c11 */ /* 0x000fd200088f1412 */
.L_x_1177:
[----:B01----:R-:W2:Y:S01]  /*12e40*/  LDG.E R19, desc[UR10][R12.64] ;  /* 0x0000000a0c137981 */ /* 0x003ea2000c1e1900 */
        /* <DEDUP_REMOVED lines=36> */
.L_x_1176:
[----:B------:R-:W-:Y:S05]  /*13090*/  BSYNC B3 ;  /* 0x0000000000037941 */ /* 0x000fea0003800000 */
.L_x_1175:
[----:B------:R-:W-:Y:S05]  /*130a0*/  @P2 BRA `(.L_x_1174) ;  /* 0x0000000000502947 */ /* 0x000fea0003800000 */
[----:B------:R-:W1:Y:S01]  /*130b0*/  S2R R21, SR_LANEID ;  /* 0x0000000000157919 */ /* 0x000e620000000000 */
[----:B------:R-:W-:Y:S02]  /*130c0*/  VOTEU.ANY UR6, UPT, PT ;  /* 0x0000000000067886 */ /* 0x000fe400038e0100 */
[----:B0-----:R-:W1:Y:S01]  /*130d0*/  FLO.U32 R18, UR6 ;  /* 0x0000000600127d00 */ /* 0x001e6200080e0000 */
[----:B------:R-:W0:Y:S07]  /*130e0*/  S2R R20, SR_LTMASK ;  /* 0x0000000000147919 */ /* 0x000e2e0000003900 */
[----:B------:R-:W2:Y:S01]  /*130f0*/  POPC R19, UR6 ;  /* 0x0000000600137d09 */ /* 0x000ea20008000000 */
[----:B-1----:R-:W-:-:S02]  /*13100*/  ISETP.EQ.U32.AND P1, PT, R18, R21, PT ;  /* 0x000000151200720c */ /* 0x002fc40003f22070 */
[----:B0-----:R-:W-:-:S05]  /*13110*/  LOP3.LUT R20, R20, UR6, RZ, 0xc0, !PT ;  /* 0x0000000614147c12 */ /* 0x001fca000f8ec0ff */
[----:B------:R-:W0:Y:S06]  /*13120*/  POPC R21, R20 ;  /* 0x0000001400157309 */ /* 0x000e2c0000000000 */
[----:B--2---:R-:W1:Y:S04]  /*13130*/  @P1 ATOMS.ADD R19, [R10+0x10a0], R19 ;  /* 0x0010a0130a13138c */ /* 0x004e680000000000 */
[----:B-1----:R-:W0:Y:S02]  /*13140*/  SHFL.IDX PT, R14, R19, R18, 0x1f ;  /* 0x00001f12130e7589 */ /* 0x002e2400000e0000 */
[----:B0-----:R-:W-:-:S05]  /*13150*/  IMAD.IADD R14, R14, 0x1, R21 ;  /* 0x000000010e0e7824 */ /* 0x001fca00078e0215 */
[----:B------:R-:W-:-:S13]  /*13160*/  ISETP.GE.AND P1, PT, R14, UR12, PT ;  /* 0x0000000c0e007c0c */ /* 0x000fda000bf26270 */
[----:B------:R-:W-:Y:S05]  /*13170*/  @P1 BRA `(.L_x_1174) ;  /* 0x00000000001c1947 */ /* 0x000fea0003800000 */
[----:B------:R-:W2:Y:S01]  /*13180*/  LDG.E R19, desc[UR10][R16.64] ;  /* 0x0000000a10137981 */ /* 0x000ea2000c1e1900 */
[----:B------:R-:W0:Y:S01]  /*13190*/  S2UR UR7, SR_CgaCtaId ;  /* 0x00000000000779c3 */ /* 0x000e220000008800 */
[----:B------:R-:W-:Y:S02]  /*131a0*/  UMOV UR6, 0x400 ;  /* 0x0000040000067882 */ /* 0x000fe40000000000 */
[----:B------:R-:W-:-:S04]  /*131b0*/  UIADD3 UR6, UR6, 0x90d0, URZ ;  /* 0x000090d006067890 */ /* 0x000fc8000fffe03f */
[----:B0-----:R-:W-:-:S06]  /*131c0*/  ULEA UR6, UR7, UR6, 0x18 ;  /* 0x0000000607067291 */ /* 0x001fcc000f8ec03f */
[----:B------:R-:W-:-:S05]  /*131d0*/  LEA R14, R14, UR6, 0x2 ;  /* 0x000000060e0e7c11 */ /* 0x000fca000f8e10ff */
[----:B--2---:R1:W-:Y:S02]  /*131e0*/  STS [R14], R19 ;  /* 0x000000130e007388 */ /* 0x0043e40000000800 */
.L_x_1174:
[----:B------:R-:W-:Y:S05]  /*131f0*/  BSYNC B2 ;  /* 0x0000000000027941 */ /* 0x000fea0003800000 */
.L_x_1173:
[----:B------:R-:W-:Y:S01]  /*13200*/  IADD3 R16, P1, R16, 0x1000, RZ ;  /* 0x0000100010107810 */ /* 0x000fe20007f3e0ff */
[----:B------:R-:W-:-:S04]  /*13210*/  IMAD.WIDE R12, R25, 0x4, R12 ;  /* 0x00000004190c7825 */ /* 0x000fc800078e020c */
[----:B------:R-:W-:Y:S02]  /*13220*/  IMAD.X R17, RZ, RZ, R17, P1 ;  /* 0x000000ffff117224 */ /* 0x000fe400008e0611 */
[----:B------:R-:W-:Y:S01]  /*13230*/  VIADD R9, R9, 0x400 ;  /* 0x0000040009097836 */ /* 0x000fe20000000000 */
[----:B------:R-:W-:Y:S06]  /*13240*/  @P0 BRA `(.L_x_1177) ;  /* 0xfffffff800fc0947 */ /* 0x000fec000383ffff */
.L_x_1172:
[----:B------:R-:W-:Y:S05]  /*13250*/  BSYNC B1 ;  /* 0x0000000000017941 */ /* 0x000fea0003800000 */
.L_x_1171:
[----:B------:R-:W-:-:S13]  /*13260*/  ISETP.GE.U32.AND P0, PT, R23, 0xc00, PT ;  /* 0x00000c001700780c */ /* 0x000fda0003f06070 */
[----:B------:R-:W-:Y:S05]  /*13270*/  @!P0 BRA `(.L_x_1170) ;  /* 0x0000002800b48947 */ /* 0x000fea0003800000 */
[----:B-1----:R-:W1:Y:S01]  /*13280*/  LDC R14, c[0x0][0x22c] ;  /* 0x00008b00ff0e7b82 */ /* 0x002e620000000800 */
[----:B------:R-:W-:Y:S01]  /*13290*/  ULDC.64 UR6, c[0x0][0x210] ;  /* 0x0000840000067ab9 */ /* 0x000fe20000000a00 */
[----:B------:R-:W-:Y:S01]  /*132a0*/  BSSY B1, `(.L_x_1178) ;  /* 0x0000100000017945 */ /* 0x000fe20003800000 */
[----:B------:R-:W-:-:S05]  /*132b0*/  IMAD R11, R0, 0x4, R11 ;  /* 0x00000004000b7824 */ /* 0x000fca00078e020b */
[----:B------:R-:W2:Y:S01]  /*132c0*/  LDC.64 R12, c[0x0][0x250] ;  /* 0x00009400ff0c7b82 */ /* 0x000ea20000000a00 */
[----:B-1----:R-:W-:-:S05]  /*132d0*/  IMAD R5, R9, R14, RZ ;  /* 0x0000000e09057224 */ /* 0x002fca00078e02ff */
[C---:B------:R-:W-:Y:S02]  /*132e0*/  IADD3 R17, P1, R5.reuse, UR4, RZ ;  /* 0x0000000405117c10 */ /* 0x040fe4000ff3e0ff */
[----:B--2---:R-:W-:Y:S01]  /*132f0*/  LEA R8, P0, R4, R12, 0x2 ;  /* 0x0000000c04087211 */ /* 0x004fe200078010ff */
[----:B------:R-:W-:Y:S01]  /*13300*/  IMAD.SHL.U32 R12, R14, 0x400, RZ ;  /* 0x000004000e0c7824 */ /* 0x000fe200078e00ff */
[----:B------:R-:W-:Y:S02]  /*13310*/  LEA.HI.X.SX32 R10, R5, UR5, 0x1, P1 ;  /* 0x00000005050a7c11 */ /* 0x000fe400088f0eff */
[C---:B------:R-:W-:Y:S02]  /*13320*/  LEA R16, P1, R17.reuse, UR6, 0x2 ;  /* 0x0000000611107c11 */ /* 0x040fe4000f8210ff */
[----:B------:R-:W-:Y:S02]  /*13330*/  LEA.HI.X R7, R4, R13, R7, 0x2, P0 ;  /* 0x0000000d04077211 */ /* 0x000fe400000f1407 */
[----:B------:R-:W-:Y:S01]  /*13340*/  LEA.HI.X R17, R17, UR7, R10, 0x2, P1 ;  /* 0x0000000711117c11 */ /* 0x000fe200088f140a */
[----:B------:R-:W-:-:S08]  /*13350*/  IMAD.MOV.U32 R10, RZ, RZ, R9 ;  /* 0x000000ffff0a7224 */ /* 0x000fd000078e0009 */
.L_x_1195:
[----:B01----:R-:W2:Y:S01]  /*13360*/  LDG.E R13, desc[UR10][R16.64] ;  /* 0x0000000a100d7981 */ /* 0x003ea2000c1e1900 */
[----:B------:R-:W-:Y:S01]  /*13370*/  IMAD.MOV.U32 R5, RZ, RZ, R7 ;  /* 0x000000ffff057224 */ /* 0x000fe200078e0007 */
[----:B------:R-:W-:Y:S01]  /*13380*/  BSSY B2, `(.L_x_1179) ;  /* 0x000003a000027945 */ /* 0x000fe20003800000 */
[C---:B--2---:R-:W-:Y:S02]  /*13390*/  ISETP.GE.AND P1, PT, R13.reuse, RZ, PT ;  /* 0x000000ff0d00720c */ /* 0x044fe40003f26270 */
[----:B------:R-:W-:-:S04]  /*133a0*/  LOP3.LUT R4, R13, 0x7ffffc00, RZ, 0xc, !PT ;  /* 0x7ffffc000d047812 */ /* 0x000fc800078e0cff */
[----:B------:R-:W-:-:S04]  /*133b0*/  SEL R4, R13, R4, !P1 ;  /* 0x000000040d047207 */ /* 0x000fc80004800000 */
[----:B------:R-:W-:-:S04]  /*133c0*/  LOP3.LUT R4, R4, 0xfffffc00, RZ, 0xc0, !PT ;  /* 0xfffffc0004047812 */ /* 0x000fc800078ec0ff */
[----:B------:R-:W-:Y:S01]  /*133d0*/  ISETP.NE.AND P0, PT, R4, R15, PT ;  /* 0x0000000f0400720c */ /* 0x000fe20003f05270 */
[----:B------:R-:W-:-:S04]  /*133e0*/  IMAD.MOV.U32 R4, RZ, RZ, R8 ;  /* 0x000000ffff047224 */ /* 0x000fc800078e0008 */
[----:B------:R-:W-:-:S08]  /*133f0*/  IMAD.WIDE R4, R10, 0x4, R4 ;  /* 0x000000040a047825 */ /* 0x000fd000078e0204 */
        /* <DEDUP_REMOVED lines=9> */
[----:B------:R-:W1:Y:S01]  /*13490*/  S2UR UR8, SR_CgaCtaId ;  /* 0x00000000000879c3 */ /* 0x000e620000008800 */
[----:B------:R-:W-:Y:S01]  /*134a0*/  VOTEU.ANY UR13, UPT, PT ;  /* 0x00000000000d7886 */ /* 0x000fe200038e0100 */
[----:B------:R-:W-:Y:S01]  /*134b0*/  UMOV UR6, 0x400 ;  /* 0x0000040000067882 */ /* 0x000fe20000000000 */
[----:B------:R-:W3:Y:S01]  /*134c0*/  S2R R20, SR_LANEID ;  /* 0x0000000000147919 */ /* 0x000ee20000000000 */
[----:B0-----:R-:W3:Y:S01]  /*134d0*/  FLO.U32 R19, UR13 ;  /* 0x0000000d00137d00 */ /* 0x001ee200080e0000 */
[----:B------:R-:W-:Y:S02]  /*134e0*/  UIADD3 UR7, UR6, 0x90c8, URZ ;  /* 0x000090c806077890 */ /* 0x000fe4000fffe03f */
[----:B------:R-:W-:-:S05]  /*134f0*/  UIADD3 UR6, UR6, 0x90d0, URZ ;  /* 0x000090d006067890 */ /* 0x000fca000fffe03f */
[----:B------:R-:W0:Y:S01]  /*13500*/  POPC R18, UR13 ;  /* 0x0000000d00127d09 */ /* 0x000e220008000000 */
[----:B-1----:R-:W-:Y:S02]  /*13510*/  ULEA UR7, UR8, UR7, 0x18 ;  /* 0x0000000708077291 */ /* 0x002fe4000f8ec03f */
[----:B------:R-:W-:Y:S01]  /*13520*/  ULEA UR6, UR8, UR6, 0x18 ;  /* 0x0000000608067291 */ /* 0x000fe2000f8ec03f */
[----:B---3--:R-:W-:Y:S02]  /*13530*/  ISETP.EQ.U32.AND P0, PT, R19, R20, PT ;  /* 0x000000141300720c */ /* 0x008fe40003f02070 */
[----:B------:R-:W1:Y:S11]  /*13540*/  S2R R20, SR_LTMASK ;  /* 0x0000000000147919 */ /* 0x000e760000003900 */
[----:B0-----:R-:W0:Y:S01]  /*13550*/  @P0 ATOMS.ADD R18, [UR7], R18 ;  /* 0x00000012ff12098c */ /* 0x001e220008000007 */
[----:B-1----:R-:W-:-:S03]  /*13560*/  LOP3.LUT R20, R20, UR13, RZ, 0xc0, !PT ;  /* 0x0000000d14147c12 */ /* 0x002fc6000f8ec0ff */
[----:B0-----:R-:W0:Y:S03]  /*13570*/  SHFL.IDX PT, R13, R18, R19, 0x1f ;  /* 0x00001f13120d7589 */ /* 0x001e2600000e0000 */
[----:B------:R-:W0:Y:S02]  /*13580*/  POPC R20, R20 ;  /* 0x0000001400147309 */ /* 0x000e240000000000 */
[----:B0-----:R-:W-:-:S05]  /*13590*/  IMAD.IADD R13, R13, 0x1, R20 ;  /* 0x000000010d0d7824 */ /* 0x001fca00078e0214 */
[----:B------:R-:W-:-:S05]  /*135a0*/  LEA R13, R13, UR6, 0x2 ;  /* 0x000000060d0d7c11 */ /* 0x000fca000f8e10ff */
[----:B--2---:R1:W-:Y:S02]  /*135b0*/  STS [R13], R14 ;  /* 0x0000000e0d007388 */ /* 0x0043e40000000800 */
.L_x_1182:
[----:B------:R-:W-:Y:S05]  /*135c0*/  BSYNC B3 ;  /* 0x0000000000037941 */ /* 0x000fea0003800000 */
.L_x_1181:
[----:B------:R-:W-:Y:S05]  /*135d0*/  @P1 BRA `(.L_x_1180) ;  /* 0x0000000000501947 */ /* 0x000fea0003800000 */
[----:B-1----:R-:W1:Y:S01]  /*135e0*/  S2R R13, SR_LANEID ;  /* 0x00000000000d7919 */ /* 0x002e620000000000 */
[----:B------:R-:W-:Y:S02]  /*135f0*/  VOTEU.ANY UR6, UPT, PT ;  /* 0x0000000000067886 */ /* 0x000fe400038e0100 */
[----:B0-----:R-:W1:Y:S01]  /*13600*/  FLO.U32 R18, UR6 ;  /* 0x0000000600127d00 */ /* 0x001e6200080e0000 */
[----:B------:R-:W0:Y:S07]  /*13610*/  S2R R20, SR_LTMASK ;  /* 0x0000000000147919 */ /* 0x000e2e0000003900 */
[----:B------:R-:W2:Y:S01]  /*13620*/  POPC R14, UR6 ;  /* 0x00000006000e7d09 */ /* 0x000ea20008000000 */
[----:B-1----:R-:W-:-:S02]  /*13630*/  ISETP.EQ.U32.AND P0, PT, R18, R13, PT ;  /* 0x0000000d1200720c */ /* 0x002fc40003f02070 */
[----:B0-----:R-:W-:-:S06]  /*13640*/  LOP3.LUT R20, R20, UR6, RZ, 0xc0, !PT ;  /* 0x0000000614147c12 */ /* 0x001fcc000f8ec0ff */
[----:B------:R-:W0:Y:S05]  /*13650*/  POPC R20, R20 ;  /* 0x0000001400147309 */ /* 0x000e2a0000000000 */
        /* <DEDUP_REMOVED lines=12> */
.L_x_1180:
[----:B------:R-:W-:Y:S05]  /*13720*/  BSYNC B2 ;  /* 0x0000000000027941 */ /* 0x000fea0003800000 */
.L_x_1179:
[----:B------:R-:W-:-:S05]  /*13730*/  IMAD.WIDE R16, R12, 0x4, R16 ;  /* 0x000000040c107825 */ /* 0x000fca00078e0210 */
[----:B0-----:R-:W3:Y:S01]  /*13740*/  LDG.E R18, desc[UR10][R16.64] ;  /* 0x0000000a10127981 */ /* 0x001ee2000c1e1900 */
[----:B------:R-:W-:Y:S01]  /*13750*/  BSSY B2, `(.L_x_1183) ;  /* 0x0000038000027945 */ /* 0x000fe20003800000 */
[C---:B---3--:R-:W-:Y:S02]  /*13760*/  ISETP.GE.AND P1, PT, R18.reuse, RZ, PT ;  /* 0x000000ff1200720c */ /* 0x048fe40003f26270 */
[----:B-12---:R-:W-:-:S04]  /*13770*/  LOP3.LUT R13, R18, 0x7ffffc00, RZ, 0xc, !PT ;  /* 0x7ffffc00120d7812 */ /* 0x006fc800078e0cff */
        /* <DEDUP_REMOVED lines=17> */
[----:B------:R-:W-:Y:S02]  /*13890*/  UIADD3 UR7, UR6, 0x90c8, URZ ;  /* 0x000090c806077890 */ /* 0x000fe4000fffe03f */
[----:B------:R-:W-:-:S05]  /*138a0*/  UIADD3 UR6, UR6, 0x90d0, URZ ;  /* 0x000090d006067890 */ /* 0x000fca000fffe03f */
[----:B------:R-:W3:Y:S01]  /*138b0*/  POPC R18, UR13 ;  /* 0x0000000d00127d09 */ /* 0x000ee20008000000 */
[----:B0-----:R-:W-:Y:S02]  /*138c0*/  ULEA UR7, UR8, UR7, 0x18 ;  /* 0x0000000708077291 */ /* 0x001fe4000f8ec03f */
[----:B------:R-:W-:Y:S01]  /*138d0*/  ULEA UR6, UR8, UR6, 0x18 ;  /* 0x0000000608067291 */ /* 0x000fe2000f8ec03f */
[----:B-1----:R-:W-:Y:S02]  /*138e0*/  ISETP.EQ.U32.AND P0, PT, R19, R20, PT ;  /* 0x000000141300720c */ /* 0x002fe40003f02070 */
[----:B------:R-:W0:Y:S11]  /*138f0*/  S2R R20, SR_LTMASK ;  /* 0x0000000000147919 */ /* 0x000e360000003900 */
[----:B---3--:R-:W1:Y:S01]  /*13900*/  @P0 ATOMS.ADD R18, [UR7], R18 ;  /* 0x00000012ff12098c */ /* 0x008e620008000007 */
[----:B0-----:R-:W-:-:S03]  /*13910*/  LOP3.LUT R20, R20, UR13, RZ, 0xc0, !PT ;  /* 0x0000000d14147c12 */ /* 0x001fc6000f8ec0ff */
[----:B-1----:R-:W0:Y:S03]  /*13920*/  SHFL.IDX PT, R13, R18, R19, 0x1f ;  /* 0x00001f13120d7589 */ /* 0x002e2600000e0000 */
[----:B------:R-:W0:Y:S02]  /*13930*/  POPC R20, R20 ;  /* 0x0000001400147309 */ /* 0x000e240000000000 */
[----:B0-----:R-:W-:-:S05]  /*13940*/  IMAD.IADD R13, R13, 0x1, R20 ;  /* 0x000000010d0d7824 */ /* 0x001fca00078e0214 */
[----:B------:R-:W-:-:S05]  /*13950*/  LEA R13, R13, UR6, 0x2 ;  /* 0x000000060d0d7c11 */ /* 0x000fca000f8e10ff */
[----:B--2---:R0:W-:Y:S02]  /*13960*/  STS [R13], R14 ;  /* 0x0000000e0d007388 */ /* 0x0041e40000000800 */
.L_x_1186:
[----:B------:R-:W-:Y:S05]  /*13970*/  BSYNC B3 ;  /* 0x0000000000037941 */ /* 0x000fea0003800000 */
.L_x_1185:
[----:B------:R-:W-:Y:S05]  /*13980*/  @P1 BRA `(.L_x_1184) ;  /* 0x0000000000501947 */ /* 0x000fea0003800000 */
[----:B0-----:R-:W0:Y:S01]  /*13990*/  S2R R13, SR_LANEID ;  /* 0x00000000000d7919 */ /* 0x001e220000000000 */
[----:B------:R-:W-:Y:S02]  /*139a0*/  VOTEU.ANY UR6, UPT, PT ;  /* 0x0000000000067886 */ /* 0x000fe400038e0100 */
[----:B------:R-:W0:Y:S01]  /*139b0*/  FLO.U32 R18, UR6 ;  /* 0x0000000600127d00 */ /* 0x000e2200080e0000 */
[----:B------:R-:W1:Y:S07]  /*139c0*/  S2R R20, SR_LTMASK ;  /* 0x0000000000147919 */ /* 0x000e6e0000003900 */
[----:B------:R-:W2:Y:S01]  /*139d0*/  POPC R14, UR6 ;  /* 0x00000006000e7d09 */ /* 0x000ea20008000000 */
[----:B0-----:R-:W-:-:S02]  /*139e0*/  ISETP.EQ.U32.AND P0, PT, R18, R13, PT ;  /* 0x0000000d1200720c */ /* 0x001fc40003f02070 */
[----:B-1----:R-:W-:-:S06]  /*139f0*/  LOP3.LUT R20, R20, UR6, RZ, 0xc0, !PT ;  /* 0x0000000614147c12 */ /* 0x002fcc000f8ec0ff */
        /* <DEDUP_REMOVED lines=13> */
.L_x_1184:
[----:B------:R-:W-:Y:S05]  /*13ad0*/  BSYNC B2 ;  /* 0x0000000000027941 */ /* 0x000fea0003800000 */
.L_x_1183:
        /* <DEDUP_REMOVED lines=36> */
.L_x_1190:
[----:B------:R-:W-:Y:S05]  /*13d20*/  BSYNC B3 ;  /* 0x0000000000037941 */ /* 0x000fea0003800000 */
.L_x_1189:
        /* <DEDUP_REMOVED lines=21> */
.L_x_1188:
[----:B------:R-:W-:Y:S05]  /*13e80*/  BSYNC B2 ;  /* 0x0000000000027941 */ /* 0x000fea0003800000 */
.L_x_1187:
        /* <DEDUP_REMOVED lines=36> */
.L_x_1194:
[----:B------:R-:W-:Y:S05]  /*140d0*/  BSYNC B3 ;  /* 0x0000000000037941 */ /* 0x000fea0003800000 */
.L_x_1193:
        /* <DEDUP_REMOVED lines=21> */
.L_x_1192:
[----:B------:R-:W-:Y:S05]  /*14230*/  BSYNC B2 ;  /* 0x0000000000027941 */ /* 0x000fea0003800000 */
.L_x_1191:
[----:B------:R-:W-:Y:S01]  /*14240*/  VIADD R9, R9, 0x1000 ;  /* 0x0000100009097836 */ /* 0x000fe20000000000 */
[----:B------:R-:W-:Y:S01]  /*14250*/  IADD3 R8, P1, R8, 0x4000, RZ ;  /* 0x0000400008087810 */ /* 0x000fe20007f3e0ff */
[----:B------:R-:W-:-:S03]  /*14260*/  IMAD.WIDE R16, R12, 0x4, R16 ;  /* 0x000000040c107825 */ /* 0x000fc600078e0210 */
[----:B------:R-:W-:Y:S01]  /*14270*/  ISETP.GE.AND P0, PT, R9, R6, PT ;  /* 0x000000060900720c */ /* 0x000fe20003f06270 */
[----:B------:R-:W-:-:S12]  /*14280*/  IMAD.X R7, RZ, RZ, R7, P1 ;  /* 0x000000ffff077224 */ /* 0x000fd800008e0607 */
[----:B------:R-:W-:Y:S05]  /*14290*/  @!P0 BRA `(.L_x_1195) ;  /* 0xfffffff000308947 */ /* 0x000fea000383ffff */
[----:B------:R-:W-:Y:S05]  /*142a0*/  BSYNC B1 ;  /* 0x0000000000017941 */ /* 0x000fea0003800000 */
.L_x_1178:
[----:B------:R-:W-:Y:S05]  /*142b0*/  BRA `(.L_x_1170) ;  /* 0x0000001800a47947 */ /* 0x000fea0003800000 */
.L_x_1169:
[----:B------:R-:W0:Y:S01]  /*142c0*/  S2UR UR4, SR_CTAID.X ;  /* 0x00000000000479c3 */ /* 0x000e220000002500 */
[----:B------:R-:W-:Y:S01]  /*142d0*/  ULDC UR5, c[0x0][0x228] ;  /* 0x00008a0000057ab9 */ /* 0x000fe20000000800 */
[----:B------:R-:W-:Y:S01]  /*142e0*/  ULDC UR9, c[0x0][0x210] ;  /* 0x0000840000097ab9 */ /* 0x000fe20000000800 */
[----:B------:R-:W-:Y:S01]  /*142f0*/  ULDC UR15, c[0x0][0x230] ;  /* 0x00008c00000f7ab9 */ /* 0x000fe20000000800 */
[----:B------:R-:W-:Y:S01]  /*14300*/  ULDC.64 UR12, c[0x0][0x250] ;  /* 0x00009400000c7ab9 */ /* 0x000fe20000000a00 */
[----:B------:R-:W-:Y:S01]  /*14310*/  BSSY B1, `(.L_x_1196) ;  /* 0x000010c000017945 */ /* 0x000fe20003800000 */
[----:B0-----:R-:W-:-:S04]  /*14320*/  UIMAD.WIDE UR4, UR4, UR5, URZ ;  /* 0x00000005040472a5 */ /* 0x001fc8000f8e023f */
        /* <DEDUP_REMOVED lines=18> */
[----:B-1----:R-:W-:Y:S02]  /*14450*/  IMAD R20, R0, 0x4, R11 ;  /* 0x0000000400147824 */ /* 0x002fe400078e020b */
[----:B------:R-:W-:Y:S01]  /*14460*/  LEA R14, P1, R22, UR9, 0x2 ;  /* 0x00000009160e7c11 */ /* 0x000fe2000f8210ff */
[----:B------:R-:W-:Y:S01]  /*14470*/  IMAD.MOV.U32 R21, RZ, RZ, R9 ;  /* 0x000000ffff157224 */ /* 0x000fe200078e0009 */
[----:B------:R-:W-:-:S04]  /*14480*/  IADD3.X R13, R25, UR5, RZ, P0, !PT ;  /* 0x00000005190d7c10 */ /* 0x000fc800087fe4ff */
[----:B------:R-:W-:Y:S01]  /*14490*/  LEA.HI.X R22, R22, UR6, R13, 0x2, P1 ;  /* 0x0000000616167c11 */ /* 0x000fe200088f140d */
[----:B------:R-:W-:-:S07]  /*144a0*/  IMAD.MOV.U32 R13, RZ, RZ, R9 ;  /* 0x000000ffff0d7224 */ /* 0x000fce00078e0009 */
.L_x_1214:
[----:B0-----:R-:W-:-:S04]  /*144b0*/  SHF.R.S64 R17, RZ, 0x1c, R21 ;  /* 0x0000001cff117819 */ /* 0x001fc80000001015 */
[----:B------:R-:W-:-:S04]  /*144c0*/  IADD3 R16, P0, R17, R14, RZ ;  /* 0x0000000e11107210 */ /* 0x000fc80007f1e0ff */
[----:B------:R-:W-:-:S06]  /*144d0*/  LEA.HI.X.SX32 R17, R21, R22, 0x4, P0 ;  /* 0x0000001615117211 */ /* 0x000fcc00000f26ff */
[----:B------:R-:W2:Y:S01]  /*144e0*/  LDG.E.128 R16, desc[UR10][R16.64] ;  /* 0x0000000a10107981 */ /* 0x000ea2000c1e1d00 */
[----:B------:R-:W-:Y:S01]  /*144f0*/  IMAD R12, R13, 0x4, R8 ;  /* 0x000000040d0c7824 */ /* 0x000fe200078e0208 */
[----:B------:R-:W-:Y:S03]  /*14500*/  BSSY B2, `(.L_x_1198) ;  /* 0x000003d000027945 */ /* 0x000fe60003800000 */
[----:B------:R-:W-:-:S05]  /*14510*/  VIADD R12, R12, 0x1 ;  /* 0x000000010c0c7836 */ /* 0x000fca0000000000 */
[----:B------:R-:W-:-:S04]  /*14520*/  IADD3 R23, P0, R12, R4, RZ ;  /* 0x000000040c177210 */ /* 0x000fc80007f1e0ff */
[----:B------:R-:W-:Y:S02]  /*14530*/  LEA.HI.X.SX32 R26, R12, R7, 0x1, P0 ;  /* 0x000000070c1a7211 */ /* 0x000fe400000f0eff */
[----:B------:R-:W-:Y:S02]  /*14540*/  LEA R12, P1, R23, UR12, 0x2 ;  /* 0x0000000c170c7c11 */ /* 0x000fe4000f8210ff */
[C---:B--2---:R-:W-:Y:S02]  /*14550*/  ISETP.GE.AND P2, PT, R16.reuse, RZ, PT ;  /* 0x000000ff1000720c */ /* 0x044fe40003f46270 */
[----:B------:R-:W-:-:S04]  /*14560*/  LOP3.LUT R13, R16, 0x7ffffc00, RZ, 0xc, !PT ;  /* 0x7ffffc00100d7812 */ /* 0x000fc800078e0cff */
[----:B------:R-:W-:-:S04]  /*14570*/  SEL R13, R16, R13, !P2 ;  /* 0x0000000d100d7207 */ /* 0x000fc80005000000 */
[----:B------:R-:W-:Y:S02]  /*14580*/  LOP3.LUT R24, R13, 0xfffffc00, RZ, 0xc0, !PT ;  /* 0xfffffc000d187812 */ /* 0x000fe400078ec0ff */
[----:B------:R-:W-:Y:S02]  /*14590*/  LEA.HI.X R13, R23, UR13, R26, 0x2, P1 ;  /* 0x0000000d170d7c11 */ /* 0x000fe400088f141a */
        /* <DEDUP_REMOVED lines=29> */
.L_x_1201:
[----:B------:R-:W-:Y:S05]  /*14770*/  BSYNC B3 ;  /* 0x0000000000037941 */ /* 0x000fea0003800000 */
.L_x_1200:
[----:B------:R-:W-:Y:S05]  /*14780*/  @P1 BRA `(.L_x_1199) ;  /* 0x0000000000501947 */ /* 0x000fea0003800000 */
[----:B------:R-:W1:Y:S01]  /*14790*/  S2R R27, SR_LANEID ;  /* 0x00000000001b7919 */ /* 0x000e620000000000 */
[----:B------:R-:W-:Y:S02]  /*147a0*/  VOTEU.ANY UR6, UPT, PT ;  /* 0x0000000000067886 */ /* 0x000fe400038e0100 */
[----:B------:R-:W1:Y:S01]  /*147b0*/  FLO.U32 R24, UR6 ;  /* 0x0000000600187d00 */ /* 0x000e6200080e0000 */
[----:B------:R-:W2:Y:S07]  /*147c0*/  S2R R26, SR_LTMASK ;  /* 0x00000000001a7919 */ /* 0x000eae0000003900 */
[----:B0-----:R-:W0:Y:S01]  /*147d0*/  POPC R23, UR6 ;  /* 0x0000000600177d09 */ /* 0x001e220008000000 */
[----:B-1----:R-:W-:-:S02]  /*147e0*/  ISETP.EQ.U32.AND P0, PT, R24, R27, PT ;  /* 0x0000001b1800720c */ /* 0x002fc40003f02070 */
[----:B--2---:R-:W-:-:S05]  /*147f0*/  LOP3.LUT R26, R26, UR6, RZ, 0xc0, !PT ;  /* 0x000000061a1a7c12 */ /* 0x004fca000f8ec0ff */
[----:B------:R-:W1:Y:S06]  /*14800*/  POPC R27, R26 ;  /* 0x0000001a001b7309 */ /* 0x000e6c0000000000 */
[----:B0-----:R-:W0:Y:S04]  /*14810*/  @P0 ATOMS.ADD R23, [R20+0x10a0], R23 ;  /* 0x0010a0171417038c */ /* 0x001e280000000000 */
[----:B0-----:R-:W1:Y:S02]  /*14820*/  SHFL.IDX PT, R16, R23, R24, 0x1f ;  /* 0x00001f1817107589 */ /* 0x001e6400000e0000 */
[----:B-1----:R-:W-:-:S05]  /*14830*/  IMAD.IADD R16, R16, 0x1, R27 ;  /* 0x0000000110107824 */ /* 0x002fca00078e021b */
        /* <DEDUP_REMOVED lines=9> */
.L_x_1199:
[----:B------:R-:W-:Y:S05]  /*148d0*/  BSYNC B2 ;  /* 0x0000000000027941 */ /* 0x000fea0003800000 */
.L_x_1198:
[C---:B------:R-:W-:Y:S01]  /*148e0*/  ISETP.GE.AND P1, PT, R17.reuse, RZ, PT ;  /* 0x000000ff1100720c */ /* 0x040fe20003f26270 */
[----:B------:R-:W-:Y:S01]  /*148f0*/  BSSY B2, `(.L_x_1202) ;  /* 0x0000037000027945 */ /* 0x000fe20003800000 */
        /* <DEDUP_REMOVED lines=32> */
.L_x_1205:
[----:B------:R-:W-:Y:S05]  /*14b00*/  BSYNC B3 ;  /* 0x0000000000037941 */ /* 0x000fea0003800000 */
.L_x_1204:
        /* <DEDUP_REMOVED lines=21> */
.L_x_1203:
[----:B------:R-:W-:Y:S05]  /*14c60*/  BSYNC B2 ;  /* 0x0000000000027941 */ /* 0x000fea0003800000 */
.L_x_1202:
        /* <DEDUP_REMOVED lines=34> */
.L_x_1209:
[----:B------:R-:W-:Y:S05]  /*14e90*/  BSYNC B3 ;  /* 0x0000000000037941 */ /* 0x000fea0003800000 */
.L_x_1208:
[----:B------:R-:W-:Y:S05]  /*14ea0*/  @P1 BRA `(.L_x_1207) ;  /* 0x0000000000501947 */ /* 0x000fea0003800000 */
[----:B------:R-:W1:Y:S01]  /*14eb0*/  S2R R23, SR_LANEID ;  /* 0x0000000000177919 */ /* 0x000e620000000000 */
[----:B------:R-:W-:Y:S02]  /*14ec0*/  VOTEU.ANY UR6, UPT, PT ;  /* 0x0000000000067886 */ /* 0x000fe400038e0100 */
[----:B------:R-:W1:Y:S08]  /*14ed0*/  FLO.U32 R18, UR6 ;  /* 0x0000000600127d00 */ /* 0x000e7000080e0000 */
[----:B0-----:R-:W0:Y:S01]  /*14ee0*/  POPC R17, UR6 ;  /* 0x0000000600117d09 */ /* 0x001e220008000000 */
[----:B-1----:R-:W-:-:S02]  /*14ef0*/  ISETP.EQ.U32.AND P0, PT, R18, R23, PT ;  /* 0x000000171200720c */ /* 0x002fc40003f02070 */
[----:B------:R-:W1:Y:S11]  /*14f00*/  S2R R23, SR_LTMASK ;  /* 0x0000000000177919 */ /* 0x000e760000003900 */
[----:B0-----:R-:W0:Y:S01]  /*14f10*/  @P0 ATOMS.ADD R17, [R20+0x10a0], R17 ;  /* 0x0010a0111411038c */ /* 0x001e220000000000 */
[----:B-1----:R-:W-:-:S03]  /*14f20*/  LOP3.LUT R23, R23, UR6, RZ, 0xc0, !PT ;  /* 0x0000000617177c12 */ /* 0x002fc6000f8ec0ff */
[----:B0-----:R-:W0:Y:S03]  /*14f30*/  SHFL.IDX PT, R16, R17, R18, 0x1f ;  /* 0x00001f1211107589 */ /* 0x001e2600000e0000 */
[----:B------:R-:W0:Y:S02]  /*14f40*/  POPC R23, R23 ;  /* 0x0000001700177309 */ /* 0x000e240000000000 */
        /* <DEDUP_REMOVED lines=10> */
.L_x_1207:
[----:B------:R-:W-:Y:S05]  /*14ff0*/  BSYNC B2 ;  /* 0x0000000000027941 */ /* 0x000fea0003800000 */
.L_x_1206:
        /* <DEDUP_REMOVED lines=27> */
[----:B---3--:R-:W-:-:S06]  /*151b0*/  LOP3.LUT R23, R23, UR14, RZ, 0xc0, !PT ;  /* 0x0000000e17177c12 */ /* 0x008fcc000f8ec0ff */
[----:B------:R-:W0:Y:S05]  /*151c0*/  POPC R23, R23 ;  /* 0x0000001700177309 */ /* 0x000e2a0000000000 */
[----:B----4-:R-:W1:Y:S04]  /*151d0*/  @P0 ATOMS.ADD R18, [UR7], R18 ;  /* 0x00000012ff12098c */ /* 0x010e680008000007 */
[----:B-1----:R-:W0:Y:S02]  /*151e0*/  SHFL.IDX PT, R16, R18, R19, 0x1f ;  /* 0x00001f1312107589 */ /* 0x002e2400000e0000 */
[----:B0-----:R-:W-:-:S05]  /*151f0*/  IMAD.IADD R16, R16, 0x1, R23 ;  /* 0x0000000110107824 */ /* 0x001fca00078e0217 */
[----:B------:R-:W-:-:S05]  /*15200*/  LEA R16, R16, UR6, 0x2 ;  /* 0x0000000610107c11 */ /* 0x000fca000f8e10ff */
[----:B--2---:R0:W-:Y:S02]  /*15210*/  STS [R16], R17 ;  /* 0x0000001110007388 */ /* 0x0041e40000000800 */
.L_x_1213:
[----:B------:R-:W-:Y:S05]  /*15220*/  BSYNC B3 ;  /* 0x0000000000037941 */ /* 0x000fea0003800000 */
.L_x_1212:
        /* <DEDUP_REMOVED lines=21> */
.L_x_1211:
[----:B------:R-:W-:Y:S05]  /*15380*/  BSYNC B2 ;  /* 0x0000000000027941 */ /* 0x000fea0003800000 */
.L_x_1210:
[----:B-1----:R-:W-:-:S04]  /*15390*/  VIADD R13, R21, 0x400 ;  /* 0x00000400150d7836 */ /* 0x002fc80000000000 */
[----:B------:R-:W-:Y:S01]  /*153a0*/  IMAD.MOV.U32 R21, RZ, RZ, R13 ;  /* 0x000000ffff157224 */ /* 0x000fe200078e000d */
[----:B------:R-:W-:-:S13]  /*153b0*/  ISETP.GT.AND P0, PT, R10, R13, PT ;  /* 0x0000000d0a00720c */ /* 0x000fda0003f04270 */
[----:B------:R-:W-:Y:S05]  /*153c0*/  @P0 BRA `(.L_x_1214) ;  /* 0xfffffff000380947 */ /* 0x000fea000383ffff */
.L_x_1197:
[----:B------:R-:W-:Y:S05]  /*153d0*/  BSYNC B1 ;  /* 0x0000000000017941 */ /* 0x000fea0003800000 */
.L_x_1196:
[----:B------:R-:W-:Y:S01]  /*153e0*/  ISETP.GT.U32.AND P0, PT, R8, R9, PT ;  /* 0x000000090800720c */ /* 0x000fe20003f04070 */
[----:B------:R-:W-:Y:S03]  /*153f0*/  BSSY B1, `(.L_x_1215) ;  /* 0x000004c000017945 */ /* 0x000fe60003800000 */
[----:B------:R-:W-:-:S13]  /*15400*/  ISETP.GT.U32.AND.EX P0, PT, R25, RZ, PT, P0 ;  /* 0x000000ff1900720c */ /* 0x000fda0003f04100 */
[----:B------:R-:W-:Y:S05]  /*15410*/  @!P0 BRA `(.L_x_1216) ;  /* 0x0000000400248947 */ /* 0x000fea0003800000 */
[----:B------:R-:W-:Y:S01]  /*15420*/  IADD3 R13, P0, R9, UR4, RZ ;  /* 0x00000004090d7c10 */ /* 0x000fe2000ff1e0ff */
[----:B------:R-:W-:-:S04]  /*15430*/  ULDC.64 UR6, c[0x0][0x210] ;  /* 0x0000840000067ab9 */ /* 0x000fc80000000a00 */
[----:B------:R-:W-:Y:S01]  /*15440*/  IMAD.X R14, RZ, RZ, UR5, P0 ;  /* 0x00000005ff0e7e24 */ /* 0x000fe200080e06ff */
[----:B------:R-:W-:-:S04]  /*15450*/  LEA R12, P0, R13, UR6, 0x2 ;  /* 0x000000060d0c7c11 */ /* 0x000fc8000f8010ff */
[----:B------:R-:W-:-:S06]  /*15460*/  LEA.HI.X R13, R13, UR7, R14, 0x2, P0 ;  /* 0x000000070d0d7c11 */ /* 0x000fcc00080f140e */
        /* <DEDUP_REMOVED lines=11> */
[CC--:B-1----:R-:W-:Y:S02]  /*15520*/  ISETP.GE.U32.AND P0, PT, R13.reuse, R0.reuse, PT ;  /* 0x000000000d00720c */ /* 0x0c2fe40003f06070 */
[----:B------:R-:W-:-:S11]  /*15530*/  ISETP.NE.AND P1, PT, R13, R0, PT ;  /* 0x000000000d00720c */ /* 0x000fd60003f25270 */
[----:B------:R-:W-:Y:S05]  /*15540*/  @P0 BRA `(.L_x_1218) ;  /* 0x0000000000640947 */ /* 0x000fea0003800000 */
[----:B------:R-:W-:Y:S01]  /*15550*/  IADD3 R13, P0, R9, R4, RZ ;  /* 0x00000004090d7210 */ /* 0x000fe20007f1e0ff */
[----:B------:R-:W-:-:S03]  /*15560*/  ULDC.64 UR6, c[0x0][0x250] ;  /* 0x0000940000067ab9 */ /* 0x000fc60000000a00 */
[----:B------:R-:W-:Y:S02]  /*15570*/  LEA.HI.X.SX32 R14, R9, R7, 0x1, P0 ;  /* 0x00000007090e7211 */ /* 0x000fe400000f0eff */
[----:B------:R-:W-:-:S04]  /*15580*/  LEA R12, P0, R13, UR6, 0x2 ;  /* 0x000000060d0c7c11 */ /* 0x000fc8000f8010ff */
[----:B------:R-:W-:-:S06]  /*15590*/  LEA.HI.X R13, R13, UR7, R14, 0x2, P0 ;  /* 0x000000070d0d7c11 */ /* 0x000fcc00080f140e */
[----:B------:R1:W2:Y:S01]  /*155a0*/  LDG.E R13, desc[UR10][R12.64] ;  /* 0x0000000a0c0d7981 */ /* 0x0002a2000c1e1900 */
[----:B------:R-:W3:Y:S01]  /*155b0*/  S2UR UR8, SR_CgaCtaId ;  /* 0x00000000000879c3 */ /* 0x000ee20000008800 */
[----:B------:R-:W-:Y:S01]  /*155c0*/  VOTEU.ANY UR9, UPT, PT ;  /* 0x0000000000097886 */ /* 0x000fe200038e0100 */
[----:B------:R-:W-:Y:S01]  /*155d0*/  UMOV UR6, 0x400 ;  /* 0x0000040000067882 */ /* 0x000fe20000000000 */
[----:B0-----:R-:W0:Y:S01]  /*155e0*/  S2R R17, SR_LANEID ;  /* 0x0000000000117919 */ /* 0x001e220000000000 */
        /* <DEDUP_REMOVED lines=10> */
[----:B-----5:R-:W1:Y:S04]  /*15690*/  @P0 ATOMS.ADD R17, [UR7], R14 ;  /* 0x0000000eff11098c */ /* 0x020e680008000007 */
[----:B-1----:R-:W0:Y:S02]  /*156a0*/  SHFL.IDX PT, R12, R17, R16, 0x1f ;  /* 0x00001f10110c7589 */ /* 0x002e2400000e0000 */
[----:B0-----:R-:W-:-:S05]  /*156b0*/  IMAD.IADD R12, R12, 0x1, R19 ;  /* 0x000000010c0c7824 */ /* 0x001fca00078e0213 */
[----:B------:R-:W-:-:S05]  /*156c0*/  LEA R12, R12, UR6, 0x2 ;  /* 0x000000060c0c7c11 */ /* 0x000fca000f8e10ff */
[----:B--2---:R1:W-:Y:S02]  /*156d0*/  STS [R12], R13 ;  /* 0x0000000d0c007388 */ /* 0x0043e40000000800 */
.L_x_1218:
[----:B------:R-:W-:Y:S05]  /*156e0*/  BSYNC B2 ;  /* 0x0000000000027941 */ /* 0x000fea0003800000 */
.L_x_1217:
[----:B------:R-:W-:Y:S05]  /*156f0*/  @P1 BRA `(.L_x_1216) ;  /* 0x00000000006c1947 */ /* 0x000fea0003800000 */
[----:B------:R-:W2:Y:S01]  /*15700*/  S2R R14, SR_LANEID ;  /* 0x00000000000e7919 */ /* 0x000ea20000000000 */
[----:B------:R-:W-:Y:S01]  /*15710*/  VOTEU.ANY UR6, UPT, PT ;  /* 0x0000000000067886 */ /* 0x000fe200038e0100 */
[----:B------:R-:W-:Y:S01]  /*15720*/  IMAD R19, R0, 0x4, R11 ;  /* 0x0000000400137824 */ /* 0x000fe200078e020b */
[----:B-1----:R-:W2:Y:S01]  /*15730*/  FLO.U32 R13, UR6 ;  /* 0x00000006000d7d00 */ /* 0x002ea200080e0000 */
[----:B0-----:R-:W0:Y:S07]  /*15740*/  S2R R16, SR_LTMASK ;  /* 0x0000000000107919 */ /* 0x001e2e0000003900 */
[----:B------:R-:W1:Y:S01]  /*15750*/  POPC R12, UR6 ;  /* 0x00000006000c7d09 */ /* 0x000e620008000000 */
[----:B--2---:R-:W-:-:S02]  /*15760*/  ISETP.EQ.U32.AND P0, PT, R13, R14, PT ;  /* 0x0000000e0d00720c */ /* 0x004fc40003f02070 */
[----:B0-----:R-:W-:Y:S01]  /*15770*/  LOP3.LUT R16, R16, UR6, RZ, 0xc0, !PT ;  /* 0x0000000610107c12 */ /* 0x001fe2000f8ec0ff */
[----:B------:R-:W-:-:S04]  /*15780*/  ULDC UR6, c[0x0][0x230] ;  /* 0x00008c0000067ab9 */ /* 0x000fc80000000800 */
[----:B------:R-:W0:Y:S06]  /*15790*/  POPC R17, R16 ;  /* 0x0000001000117309 */ /* 0x000e2c0000000000 */
[----:B-1----:R-:W1:Y:S04]  /*157a0*/  @P0 ATOMS.ADD R12, [R19+0x10a0], R12 ;  /* 0x0010a00c130c038c */ /* 0x002e680000000000 */
[----:B-1----:R-:W0:Y:S02]  /*157b0*/  SHFL.IDX PT, R14, R12, R13, 0x1f ;  /* 0x00001f0d0c0e7589 */ /* 0x002e2400000e0000 */
[----:B0-----:R-:W-:-:S05]  /*157c0*/  IMAD.IADD R14, R14, 0x1, R17 ;  /* 0x000000010e0e7824 */ /* 0x001fca00078e0211 */
[----:B------:R-:W-:-:S13]  /*157d0*/  ISETP.GE.AND P0, PT, R14, UR6, PT ;  /* 0x000000060e007c0c */ /* 0x000fda000bf06270 */
[----:B------:R-:W-:Y:S05]  /*157e0*/  @P0 BRA `(.L_x_1216) ;  /* 0x0000000000300947 */ /* 0x000fea0003800000 */
[----:B------:R-:W-:Y:S01]  /*157f0*/  IADD3 R13, P0, R9, R4, RZ ;  /* 0x00000004090d7210 */ /* 0x000fe20007f1e0ff */
[----:B------:R-:W-:-:S03]  /*15800*/  ULDC.64 UR6, c[0x0][0x250] ;  /* 0x0000940000067ab9 */ /* 0x000fc60000000a00 */
[----:B------:R-:W-:Y:S02]  /*15810*/  LEA.HI.X.SX32 R16, R9, R7, 0x1, P0 ;  /* 0x0000000709107211 */ /* 0x000fe400000f0eff */
[----:B------:R-:W-:-:S04]  /*15820*/  LEA R12, P0, R13, UR6, 0x2 ;  /* 0x000000060d0c7c11 */ /* 0x000fc8000f8010ff */
[----:B------:R-:W-:-:S06]  /*15830*/  LEA.HI.X R13, R13, UR7, R16, 0x2, P0 ;  /* 0x000000070d0d7c11 */ /* 0x000fcc00080f1410 */
[----:B------:R-:W2:Y:S01]  /*15840*/  LDG.E R13, desc[UR10][R12.64] ;  /* 0x0000000a0c0d7981 */ /* 0x000ea2000c1e1900 */
[----:B------:R-:W0:Y:S01]  /*15850*/  S2UR UR7, SR_CgaCtaId ;  /* 0x00000000000779c3 */ /* 0x000e220000008800 */
[----:B------:R-:W-:Y:S02]  /*15860*/  UMOV UR6, 0x400 ;  /* 0x0000040000067882 */ /* 0x000fe40000000000 */
[----:B------:R-:W-:-:S04]  /*15870*/  UIADD3 UR6, UR6, 0x90d0, URZ ;  /* 0x000090d006067890 */ /* 0x000fc8000fffe03f */
[----:B0-----:R-:W-:-:S06]  /*15880*/  ULEA UR6, UR7, UR6, 0x18 ;  /* 0x0000000607067291 */ /* 0x001fcc000f8ec03f */
[----:B------:R-:W-:-:S05]  /*15890*/  LEA R14, R14, UR6, 0x2 ;  /* 0x000000060e0e7c11 */ /* 0x000fca000f8e10ff */
[----:B--2---:R2:W-:Y:S02]  /*158a0*/  STS [R14], R13 ;  /* 0x0000000d0e007388 */ /* 0x0045e40000000800 */
.L_x_1216:
[----:B------:R-:W-:Y:S05]  /*158b0*/  BSYNC B1 ;  /* 0x0000000000017941 */ /* 0x000fea0003800000 */
.L_x_1215:
[----:B------:R-:W-:-:S04]  /*158c0*/  IMAD.IADD R9, R9, 0x1, R8 ;  /* 0x0000000109097824 */ /* 0x000fc800078e0208 */
[----:B-12---:R-:W-:-:S05]  /*158d0*/  IMAD R13, R10, 0x4, R9 ;  /* 0x000000040a0d7824 */ /* 0x006fca00078e0209 */
[----:B------:R-:W-:-:S13]  /*158e0*/  ISETP.GE.AND P0, PT, R13, R6, PT ;  /* 0x000000060d00720c */ /* 0x000fda0003f06270 */
[----:B------:R-:W-:Y:S05]  /*158f0*/  @P0 BRA `(.L_x_1170) ;  /* 0x0000000400140947 */ /* 0x000fea0003800000 */
[----:B------:R-:W-:Y:S01]  /*15900*/  SHF.R.S32.HI R10, RZ, 0x1f, R13 ;  /* 0x0000001fff0a7819 */ /* 0x000fe2000001140d */
[----:B------:R-:W-:Y:S01]  /*15910*/  ULDC.64 UR6, c[0x0][0x210] ;  /* 0x0000840000067ab9 */ /* 0x000fe20000000a00 */
[----:B------:R-:W-:-:S04]  /*15920*/  IADD3 R6, P0, R13, UR4, RZ ;  /* 0x000000040d067c10 */ /* 0x000fc8000ff1e0ff */
[----:B------:R-:W-:Y:S02]  /*15930*/  IADD3.X R9, R10, UR5, RZ, P0, !PT ;  /* 0x000000050a097c10 */ /* 0x000fe400087fe4ff */
        /* <DEDUP_REMOVED lines=10> */
[----:B------:R-:W-:Y:S01]  /*159e0*/  ULDC.64 UR6, c[0x0][0x250] ;  /* 0x0000940000067ab9 */ /* 0x000fe20000000a00 */
[----:B------:R-:W-:Y:S02]  /*159f0*/  BSSY B1, `(.L_x_1219) ;  /* 0x000001e000017945 */ /* 0x000fe40003800000 */
[----:B------:R-:W-:Y:S02]  /*15a00*/  SEL R5, R9, R6, !P1 ;  /* 0x0000000609057207 */ /* 0x000fe40004800000 */
[----:B------:R-:W-:Y:S02]  /*15a10*/  IADD3 R6, P0, R13, R4, RZ ;  /* 0x000000040d067210 */ /* 0x000fe40007f1e0ff */
[----:B------:R-:W-:Y:S02]  /*15a20*/  LOP3.LUT R5, R5, 0x3ff, RZ, 0xc0, !PT ;  /* 0x000003ff05057812 */ /* 0x000fe400078ec0ff */
[----:B------:R-:W-:Y:S01]  /*15a30*/  LEA R4, P2, R6, UR6, 0x2 ;  /* 0x0000000606047c11 */ /* 0x000fe2000f8410ff */
[----:B------:R-:W-:Y:S01]  /*15a40*/  IMAD.X R7, R10, 0x1, R7, P0 ;  /* 0x000000010a077824 */ /* 0x000fe200000e0607 */
[----:B------:R-:W-:-:S02]  /*15a50*/  ISETP.GE.U32.AND P0, PT, R5, R0, PT ;  /* 0x000000000500720c */ /* 0x000fc40003f06070 */
[----:B------:R-:W-:Y:S02]  /*15a60*/  ISETP.NE.AND P1, PT, R5, R0, PT ;  /* 0x000000000500720c */ /* 0x000fe40003f25270 */
        /* <DEDUP_REMOVED lines=22> */
.L_x_1220:
[----:B------:R-:W-:Y:S05]  /*15bd0*/  BSYNC B1 ;  /* 0x0000000000017941 */ /* 0x000fea0003800000 */
.L_x_1219:
[----:B------:R-:W-:Y:S05]  /*15be0*/  @P1 BRA `(.L_x_1170) ;  /* 0x0000000000581947 */ /* 0x000fea0003800000 */
[----:B------:R-:W2:Y:S01]  /*15bf0*/  S2R R8, SR_LANEID ;  /* 0x0000000000087919 */ /* 0x000ea20000000000 */
[----:B------:R-:W-:Y:S01]  /*15c00*/  VOTEU.ANY UR6, UPT, PT ;  /* 0x0000000000067886 */ /* 0x000fe200038e0100 */
[----:B------:R-:W-:Y:S01]  /*15c10*/  IMAD R11, R0, 0x4, R11 ;  /* 0x00000004000b7824 */ /* 0x000fe200078e020b */
[----:B-1----:R-:W2:Y:S08]  /*15c20*/  FLO.U32 R7, UR6 ;  /* 0x0000000600077d00 */ /* 0x002eb000080e0000 */
[----:B------:R-:W1:Y:S01]  /*15c30*/  POPC R6, UR6 ;  /* 0x0000000600067d09 */ /* 0x000e620008000000 */
[----:B--2---:R-:W-:-:S02]  /*15c40*/  ISETP.EQ.U32.AND P0, PT, R7, R8, PT ;  /* 0x000000080700720c */ /* 0x004fc40003f02070 */
[----:B------:R-:W2:Y:S11]  /*15c50*/  S2R R8, SR_LTMASK ;  /* 0x0000000000087919 */ /* 0x000eb60000003900 */
[----:B-1----:R-:W1:Y:S01]  /*15c60*/  @P0 ATOMS.ADD R6, [R11+0x10a0], R6 ;  /* 0x0010a0060b06038c */ /* 0x002e620000000000 */
[----:B--2---:R-:W-:Y:S01]  /*15c70*/  LOP3.LUT R8, R8, UR6, RZ, 0xc0, !PT ;  /* 0x0000000608087c12 */ /* 0x004fe2000f8ec0ff */
[----:B------:R-:W-:-:S02]  /*15c80*/  ULDC UR6, c[0x0][0x230] ;  /* 0x00008c0000067ab9 */ /* 0x000fc40000000800 */
[----:B-1----:R-:W1:Y:S01]  /*15c90*/  SHFL.IDX PT, R0, R6, R7, 0x1f ;  /* 0x00001f0706007589 */ /* 0x002e6200000e0000 */
[----:B------:R-:W1:Y:S02]  /*15ca0*/  POPC R9, R8 ;  /* 0x0000000800097309 */ /* 0x000e640000000000 */
[----:B-1----:R-:W-:-:S05]  /*15cb0*/  IMAD.IADD R0, R0, 0x1, R9 ;  /* 0x0000000100007824 */ /* 0x002fca00078e0209 */
[----:B------:R-:W-:-:S13]  /*15cc0*/  ISETP.GE.AND P0, PT, R0, UR6, PT ;  /* 0x0000000600007c0c */ /* 0x000fda000bf06270 */
[----:B------:R-:W-:Y:S05]  /*15cd0*/  @P0 BRA `(.L_x_1170) ;  /* 0x00000000001c0947 */ /* 0x000fea0003800000 */
[----:B------:R-:W2:Y:S01]  /*15ce0*/  LDG.E R5, desc[UR10][R4.64] ;  /* 0x0000000a04057981 */ /* 0x000ea2000c1e1900 */
[----:B------:R-:W1:Y:S01]  /*15cf0*/  S2UR UR7, SR_CgaCtaId ;  /* 0x00000000000779c3 */ /* 0x000e620000008800 */
[----:B------:R-:W-:Y:S02]  /*15d00*/  UMOV UR6, 0x400 ;  /* 0x0000040000067882 */ /* 0x000fe40000000000 */
[----:B------:R-:W-:-:S04]  /*15d10*/  UIADD3 UR6, UR6, 0x90d0, URZ ;  /* 0x000090d006067890 */ /* 0x000fc8000fffe03f */
[----:B-1----:R-:W-:-:S06]  /*15d20*/  ULEA UR6, UR7, UR6, 0x18 ;  /* 0x0000000607067291 */ /* 0x002fcc000f8ec03f */
[----:B------:R-:W-:-:S05]  /*15d30*/  LEA R0, R0, UR6, 0x2 ;  /* 0x0000000600007c11 */ /* 0x000fca000f8e10ff */
[----:B--2---:R2:W-:Y:S02]  /*15d40*/  STS [R0], R5 ;  /* 0x0000000500007388 */ /* 0x0045e40000000800 */
.L_x_1170:
[----:B------:R-:W-:Y:S05]  /*15d50*/  BSYNC B0 ;  /* 0x0000000000007941 */ /* 0x000fea0003800000 */
.L_x_1168:
[----:B------:R-:W-:Y:S06]  /*15d60*/  BAR.SYNC.DEFER_BLOCKING 0x0 ;  /* 0x0000000000007b1d */ /* 0x000fec0000010000 */
.L_x_1124:
[----:B-1-3--:R-:W1:Y:S01]  /*15d70*/  S2R R7, SR_TID.X ;  /* 0x0000000000077919 */ /* 0x00ae620000002100 */
[----:B--2---:R-:W1:Y:S02]  /*15d80*/  LDC R10, c[0x0][0x230] ;  /* 0x00008c00ff0a7b82 */ /* 0x004e640000000800 */
[----:B-1----:R-:W-:-:S13]  /*15d90*/  ISETP.GE.AND P0, PT, R7, R10, PT ;  /* 0x0000000a0700720c */ /* 0x002fda0003f06270 */
[----:B------:R-:W-:Y:S05]  /*15da0*/  @P0 EXIT ;  /* 0x000000000000094d */ /* 0x000fea0003800000 */
[----:B------:R-:W-:Y:S01]  /*15db0*/  LOP3.LUT R0, RZ, R7, RZ, 0x33, !PT ;  /* 0x00000007ff007212 */ /* 0x000fe200078e33ff */
[----:B------:R-:W-:Y:S04]  /*15dc0*/  BSSY B0, `(.L_x_1221) ;  /* 0x000001b000007945 */ /* 0x000fe80003800000 */
[----:B------:R-:W-:-:S05]  /*15dd0*/  IMAD.IADD R4, R0, 0x1, R10 ;  /* 0x0000000100047824 */ /* 0x000fca00078e020a */
[C---:B------:R-:W-:Y:S02]  /*15de0*/  LEA.HI R0, R4.reuse, 0x1, RZ, 0x16 ;  /* 0x0000000104007811 */ /* 0x040fe400078fb0ff */
[----:B------:R-:W-:Y:S02]  /*15df0*/  ISETP.GE.U32.AND P1, PT, R4, 0xc00, PT ;  /* 0x00000c000400780c */ /* 0x000fe40003f26070 */
[----:B------:R-:W-:-:S13]  /*15e00*/  LOP3.LUT P0, R0, R0, 0x3, RZ, 0xc0, !PT ;  /* 0x0000000300007812 */ /* 0x000fda000780c0ff */
[----:B------:R-:W-:Y:S05]  /*15e10*/  @!P0 BRA `(.L_x_1222) ;  /* 0x0000000000548947 */ /* 0x000fea0003800000 */
[----:B------:R-:W1:Y:S01]  /*15e20*/  S2UR UR5, SR_CgaCtaId ;  /* 0x00000000000579c3 */ /* 0x000e620000008800 */
[----:B------:R-:W-:Y:S01]  /*15e30*/  UMOV UR4, 0x400 ;  /* 0x0000040000047882 */ /* 0x000fe20000000000 */
[----:B------:R-:W-:Y:S01]  /*15e40*/  IADD3 R11, P0, R2, R7, RZ ;  /* 0x00000007020b7210 */ /* 0x000fe20007f1e0ff */
[----:B------:R-:W-:Y:S01]  /*15e50*/  UIADD3 UR4, UR4, 0x90d0, URZ ;  /* 0x000090d004047890 */ /* 0x000fe2000fffe03f */
[----:B------:R-:W-:Y:S02]  /*15e60*/  ULDC.64 UR6, c[0x0][0x220] ;  /* 0x0000880000067ab9 */ /* 0x000fe40000000a00 */
[----:B------:R-:W-:Y:S02]  /*15e70*/  LEA.HI.X.SX32 R4, R7, R3, 0x1, P0 ;  /* 0x0000000307047211 */ /* 0x000fe400000f0eff */
[----:B------:R-:W-:-:S04]  /*15e80*/  LEA R8, P0, R11, UR6, 0x2 ;  /* 0x000000060b087c11 */ /* 0x000fc8000f8010ff */
[----:B------:R-:W-:Y:S01]  /*15e90*/  LEA.HI.X R11, R11, UR7, R4, 0x2, P0 ;  /* 0x000000070b0b7c11 */ /* 0x000fe200080f1404 */
[----:B-1----:R-:W-:-:S06]  /*15ea0*/  ULEA UR4, UR5, UR4, 0x18 ;  /* 0x0000000405047291 */ /* 0x002fcc000f8ec03f */
[----:B------:R-:W-:-:S07]  /*15eb0*/  LEA R6, R7, UR4, 0x2 ;  /* 0x0000000407067c11 */ /* 0x000fce000f8e10ff */
.L_x_1223:
[----:B-1----:R1:W2:Y:S01]  /*15ec0*/  LDS R9, [R6] ;  /* 0x0000000006097984 */ /* 0x0022a20000000800 */
        /* <DEDUP_REMOVED lines=8> */
[----:B--2---:R1:W-:Y:S11]  /*15f50*/  STG.E desc[UR10][R4.64], R9 ;  /* 0x0000000904007986 */ /* 0x0043f6000c10190a */
[----:B------:R-:W-:Y:S05]  /*15f60*/  @P0 BRA `(.L_x_1223) ;  /* 0xfffffffc00d40947 */ /* 0x000fea000383ffff */
.L_x_1222:
[----:B------:R-:W-:Y:S05]  /*15f70*/  BSYNC B0 ;  /* 0x0000000000007941 */ /* 0x000fea0003800000 */
.L_x_1221:
[----:B------:R-:W-:Y:S05]  /*15f80*/  @!P1 EXIT ;  /* 0x000000000000994d */ /* 0x000fea0003800000 */
[----:B------:R-:W2:Y:S01]  /*15f90*/  S2UR UR5, SR_CgaCtaId ;  /* 0x00000000000579c3 */ /* 0x000ea20000008800 */
[----:B-1----:R-:W-:Y:S01]  /*15fa0*/  IMAD.IADD R4, R10, 0x1, -R7 ;  /* 0x000000010a047824 */ /* 0x002fe200078e0a07 */
[----:B------:R-:W-:Y:S01]  /*15fb0*/  UMOV UR4, 0x400 ;  /* 0x0000040000047882 */ /* 0x000fe20000000000 */
[----:B------:R-:W-:Y:S01]  /*15fc0*/  IADD3 R0, P0, R2, R7, RZ ;  /* 0x0000000702007210 */ /* 0x000fe20007f1e0ff */
[----:B------:R-:W-:Y:S01]  /*15fd0*/  UIADD3 UR4, UR4, 0x90d0, URZ ;  /* 0x000090d004047890 */ /* 0x000fe2000fffe03f */
[----:B------:R-:W-:Y:S01]  /*15fe0*/  BSSY B0, `(.L_x_1224) ;  /* 0x0000035000007945 */ /* 0x000fe20003800000 */
[----:B------:R-:W-:Y:S01]  /*15ff0*/  ISETP.GT.AND P1, PT, R4, 0x3000, PT ;  /* 0x000030000400780c */ /* 0x000fe20003f24270 */
[----:B------:R-:W-:Y:S01]  /*16000*/  ULDC.64 UR6, c[0x0][0x220] ;  /* 0x0000880000067ab9 */ /* 0x000fe20000000a00 */
[----:B------:R-:W-:Y:S02]  /*16010*/  LEA.HI.X.SX32 R3, R7, R3, 0x1, P0 ;  /* 0x0000000307037211 */ /* 0x000fe400000f0eff */
        /* <DEDUP_REMOVED lines=9> */
.L_x_1226:
[----:B------:R-:W1:Y:S01]  /*160b0*/  LDS R5, [R0+-0x2000] ;  /* 0xffe0000000057984 */ /* 0x000e620000000800 */
[----:B------:R-:W-:Y:S01]  /*160c0*/  VIADD R7, R7, 0x4000 ;  /* 0x0000400007077836 */ /* 0x000fe20000000000 */
[----:B------:R-:W-:Y:S02]  /*160d0*/  IADD3 R4, P2, R2, 0x10000, RZ ;  /* 0x0001000002047810 */ /* 0x000fe40007f5e0ff */
[----:B------:R-:W2:Y:S02]  /*160e0*/  LDS R9, [R0+-0x1000] ;  /* 0xfff0000000097984 */ /* 0x000ea40000000800 */
[----:B------:R-:W-:Y:S02]  /*160f0*/  ISETP.GE.AND P1, PT, R7, R6, PT ;  /* 0x000000060700720c */ /* 0x000fe40003f26270 */
[----:B------:R-:W3:Y:S04]  /*16100*/  LDS R11, [R0] ;  /* 0x00000000000b7984 */ /* 0x000ee80000000800 */
[----:B0-----:R-:W0:Y:S04]  /*16110*/  LDS R13, [R0+0x1000] ;  /* 0x00100000000d7984 */ /* 0x001e280000000800 */
[----:B------:R-:W4:Y:S04]  /*16120*/  LDS R15, [R0+0x2000] ;  /* 0x00200000000f7984 */ /* 0x000f280000000800 */
        /* <DEDUP_REMOVED lines=11> */
[----:B-1----:R1:W-:Y:S04]  /*161e0*/  STG.E desc[UR10][R2.64], R5 ;  /* 0x0000000502007986 */ /* 0x0023e8000c10190a */
[----:B--2---:R-:W-:Y:S01]  /*161f0*/  STG.E desc[UR10][R2.64+0x1000], R9 ;  /* 0x0010000902007986 */ /* 0x004fe2000c10190a */
[----:B---3--:R-:W-:-:S03]  /*16200*/  VIADD R0, R0, 0x10000 ;  /* 0x0001000000007836 */ /* 0x008fc60000000000 */
[----:B------:R-:W-:Y:S01]  /*16210*/  STG.E desc[UR10][R2.64+0x2000], R11 ;  /* 0x0020000b02007986 */ /* 0x000fe2000c10190a */
[----:B-1----:R-:W-:-:S03]  /*16220*/  IMAD.X R5, RZ, RZ, R3, P2 ;  /* 0x000000ffff057224 */ /* 0x002fc600010e0603 */
[----:B0-----:R-:W-:Y:S04]  /*16230*/  STG.E desc[UR10][R2.64+0x3000], R13 ;  /* 0x0030000d02007986 */ /* 0x001fe8000c10190a */
[----:B----4-:R-:W-:Y:S04]  /*16240*/  STG.E desc[UR10][R2.64+0x4000], R15 ;  /* 0x0040000f02007986 */ /* 0x010fe8000c10190a */
        /* <DEDUP_REMOVED lines=14> */
.L_x_1225:
[----:B------:R-:W-:Y:S05]  /*16330*/  BSYNC B0 ;  /* 0x0000000000007941 */ /* 0x000fea0003800000 */
.L_x_1224:
        /* <DEDUP_REMOVED lines=8> */
[----:B------:R-:W2:Y:S02]  /*163c0*/  LDS R9, [R0+-0x1000] ;  /* 0xfff0000000097984 */ /* 0x000ea40000000800 */
[----:B------:R-:W-:Y:S02]  /*163d0*/  IMAD.X R23, RZ, RZ, R3, P1 ;  /* 0x000000ffff177224 */ /* 0x000fe400008e0603 */
[----:B------:R-:W3:Y:S04]  /*163e0*/  LDS R11, [R0] ;  /* 0x00000000000b7984 */ /* 0x000ee80000000800 */
[----:B0-----:R-:W0:Y:S04]  /*163f0*/  LDS R13, [R0+0x1000] ;  /* 0x00100000000d7984 */ /* 0x001e280000000800 */
[----:B------:R-:W4:Y:S04]  /*16400*/  LDS R15, [R0+0x2000] ;  /* 0x00200000000f7984 */ /* 0x000f280000000800 */
[----:B------:R-:W5:Y:S04]  /*16410*/  LDS R17, [R0+0x3000] ;  /* 0x0030000000117984 */ /* 0x000f680000000800 */
[----:B------:R-:W5:Y:S04]  /*16420*/  LDS R19, [R0+0x4000] ;  /* 0x0040000000137984 */ /* 0x000f680000000800 */
[----:B------:R1:W5:Y:S02]  /*16430*/  LDS R21, [R0+0x5000] ;  /* 0x0050000000157984 */ /* 0x0003640000000800 */
[----:B-1----:R-:W-:-:S02]  /*16440*/  VIADD R0, R0, 0x8000 ;  /* 0x0000800000007836 */ /* 0x002fc40000000000 */
[----:B------:R-:W-:Y:S04]  /*16450*/  STG.E desc[UR10][R2.64], R5 ;  /* 0x0000000502007986 */ /* 0x000fe8000c10190a */
[----:B--2---:R-:W-:Y:S04]  /*16460*/  STG.E desc[UR10][R2.64+0x1000], R9 ;  /* 0x0010000902007986 */ /* 0x004fe8000c10190a */
[----:B---3--:R-:W-:Y:S04]  /*16470*/  STG.E desc[UR10][R2.64+0x2000], R11 ;  /* 0x0020000b02007986 */ /* 0x008fe8000c10190a */
[----:B0-----:R-:W-:Y:S04]  /*16480*/  STG.E desc[UR10][R2.64+0x3000], R13 ;  /* 0x0030000d02007986 */ /* 0x001fe8000c10190a */
[----:B----4-:R-:W-:Y:S04]  /*16490*/  STG.E desc[UR10][R2.64+0x4000], R15 ;  /* 0x0040000f02007986 */ /* 0x010fe8000c10190a */
[----:B-----5:R-:W-:Y:S04]  /*164a0*/  STG.E desc[UR10][R2.64+0x5000], R17 ;  /* 0x0050001102007986 */ /* 0x020fe8000c10190a */
[----:B------:R-:W-:Y:S04]  /*164b0*/  STG.E desc[UR10][R2.64+0x6000], R19 ;  /* 0x0060001302007986 */ /* 0x000fe8000c10190a */
[----:B------:R0:W-:Y:S02]  /*164c0*/  STG.E desc[UR10][R2.64+0x7000], R21 ;  /* 0x0070001502007986 */ /* 0x0001e4000c10190a */
[----:B0-----:R-:W-:-:S02]  /*164d0*/  IMAD.MOV.U32 R2, RZ, RZ, R4 ;  /* 0x000000ffff027224 */ /* 0x001fc400078e0004 */
[----:B------:R-:W-:-:S07]  /*164e0*/  IMAD.MOV.U32 R3, RZ, RZ, R23 ;  /* 0x000000ffff037224 */ /* 0x000fce00078e0017 */
.L_x_1228:
[----:B------:R-:W-:Y:S05]  /*164f0*/  BSYNC B0 ;  /* 0x0000000000007941 */ /* 0x000fea0003800000 */
.L_x_1227:
[----:B------:R-:W-:-:S13]  /*16500*/  ISETP.LT.OR P0, PT, R7, R10, P0 ;  /* 0x0000000a0700720c */ /* 0x000fda0000701670 */
[----:B------:R-:W-:Y:S05]  /*16510*/  @!P0 EXIT ;  /* 0x000000000000894d */ /* 0x000fea0003800000 */
[----:B------:R-:W1:Y:S04]  /*16520*/  LDS R5, [R0+-0x2000] ;  /* 0xffe0000000057984 */ /* 0x000e680000000800 */
[----:B------:R-:W2:Y:S04]  /*16530*/  LDS R7, [R0+-0x1000] ;  /* 0xfff0000000077984 */ /* 0x000ea80000000800 */
[----:B------:R-:W3:Y:S04]  /*16540*/  LDS R9, [R0] ;  /* 0x0000000000097984 */ /* 0x000ee80000000800 */
[----:B------:R-:W4:Y:S04]  /*16550*/  LDS R11, [R0+0x1000] ;  /* 0x00100000000b7984 */ /* 0x000f280000000800 */
[----:B-1----:R-:W-:Y:S04]  /*16560*/  STG.E desc[UR10][R2.64], R5 ;  /* 0x0000000502007986 */ /* 0x002fe8000c10190a */
[----:B--2---:R-:W-:Y:S04]  /*16570*/  STG.E desc[UR10][R2.64+0x1000], R7 ;  /* 0x0010000702007986 */ /* 0x004fe8000c10190a */
[----:B---3--:R-:W-:Y:S04]  /*16580*/  STG.E desc[UR10][R2.64+0x2000], R9 ;  /* 0x0020000902007986 */ /* 0x008fe8000c10190a */
[----:B----4-:R-:W-:Y:S01]  /*16590*/  STG.E desc[UR10][R2.64+0x3000], R11 ;  /* 0x0030000b02007986 */ /* 0x010fe2000c10190a */
[----:B------:R-:W-:Y:S05]  /*165a0*/  EXIT ;  /* 0x000000000000794d */ /* 0x000fea0003800000 */
.L_x_886:
[----:B------:R-:W-:Y:S02]  /*165b0*/  IMAD.MOV.U32 R13, RZ, RZ, R51 ;  /* 0x000000ffff0d7224 */ /* 0x000fe400078e0033 */
[----:B------:R-:W-:Y:S02]  /*165c0*/  IMAD.MOV.U32 R12, RZ, RZ, 0x1 ;  /* 0x00000001ff0c7424 */ /* 0x000fe400078e00ff */
[----:B------:R-:W-:Y:S02]  /*165d0*/  IMAD.MOV.U32 R11, RZ, RZ, RZ ;  /* 0x000000ffff0b7224 */ /* 0x000fe400078e00ff */
[----:B------:R-:W-:-:S07]  /*165e0*/  IMAD.MOV.U32 R0, RZ, RZ, -0x1 ;  /* 0xffffffffff007424 */ /* 0x000fce00078e00ff */
[----:B------:R-:W-:Y:S05]  /*165f0*/  WARPSYNC.COLLECTIVE R0, `(.L_x_1229) ;  /* 0x0000000000087348 */ /* 0x000fea0003c00000 */
[----:B------:R0:W1:Y:S02]  /*16600*/  SHFL.UP P1, R14, R13, R12, R11 ;  /* 0x0400000c0d0e7389 */ /* 0x000064000002000b */
[----:B01----:R-:W-:Y:S01]  /*16610*/  ENDCOLLECTIVE ;  /* 0x000000000000791b */ /* 0x003fe20003800000 */
.L_x_1229:
[----:B------:R-:W-:Y:S02]  /*16620*/  IMAD.MOV.U32 R12, RZ, RZ, 0x2 ;  /* 0x00000002ff0c7424 */ /* 0x000fe400078e00ff */
[----:B------:R-:W-:-:S04]  /*16630*/  IMAD.MOV.U32 R50, RZ, RZ, R14 ;  /* 0x000000ffff327224 */ /* 0x000fc800078e000e */
[----:B------:R-:W-:-:S04]  /*16640*/  @P1 IMAD.IADD R50, R51, 0x1, R50 ;  /* 0x0000000133321824 */ /* 0x000fc800078e0232 */
[----:B------:R-:W-:-:S07]  /*16650*/  IMAD.MOV.U32 R13, RZ, RZ, R50 ;  /* 0x000000ffff0d7224 */ /* 0x000fce00078e0032 */
[----:B------:R-:W-:Y:S05]  /*16660*/  WARPSYNC.COLLECTIVE R0, `(.L_x_1230) ;  /* 0x0000000000087348 */ /* 0x000fea0003c00000 */
[----:B------:R0:W1:Y:S02]  /*16670*/  SHFL.UP P1, R14, R13, R12, R11 ;  /* 0x0400000c0d0e7389 */ /* 0x000064000002000b */
[----:B01----:R-:W-:Y:S01]  /*16680*/  ENDCOLLECTIVE ;  /* 0x000000000000791b */ /* 0x003fe20003800000 */
.L_x_1230:
[----:B------:R-:W-:Y:S02]  /*16690*/  IMAD.MOV.U32 R12, RZ, RZ, 0x4 ;  /* 0x00000004ff0c7424 */ /* 0x000fe400078e00ff */
[----:B------:R-:W-:-:S04]  /*166a0*/  IMAD.MOV.U32 R53, RZ, RZ, R14 ;  /* 0x000000ffff357224 */ /* 0x000fc800078e000e */
[----:B------:R-:W-:-:S04]  /*166b0*/  @P1 IMAD.IADD R53, R50, 0x1, R53 ;  /* 0x0000000132351824 */ /* 0x000fc800078e0235 */
[----:B------:R-:W-:-:S07]  /*166c0*/  IMAD.MOV.U32 R13, RZ, RZ, R53 ;  /* 0x000000ffff0d7224 */ /* 0x000fce00078e0035 */
[----:B------:R-:W-:Y:S05]  /*166d0*/  WARPSYNC.COLLECTIVE R0, `(.L_x_1231) ;  /* 0x0000000000087348 */ /* 0x000fea0003c00000 */
[----:B------:R0:W1:Y:S02]  /*166e0*/  SHFL.UP P1, R14, R13, R12, R11 ;  /* 0x0400000c0d0e7389 */ /* 0x000064000002000b */
[----:B01----:R-:W-:Y:S01]  /*166f0*/  ENDCOLLECTIVE ;  /* 0x000000000000791b */ /* 0x003fe20003800000 */
.L_x_1231:
[----:B------:R-:W-:Y:S02]  /*16700*/  IMAD.MOV.U32 R12, RZ, RZ, 0x8 ;  /* 0x00000008ff0c7424 */ /* 0x000fe400078e00ff */
[----:B------:R-:W-:-:S04]  /*16710*/  IMAD.MOV.U32 R52, RZ, RZ, R14 ;  /* 0x000000ffff347224 */ /* 0x000fc800078e000e */
[----:B------:R-:W-:-:S04]  /*16720*/  @P1 IMAD.IADD R52, R53, 0x1, R52 ;  /* 0x0000000135341824 */ /* 0x000fc800078e0234 */
[----:B------:R-:W-:-:S07]  /*16730*/  IMAD.MOV.U32 R13, RZ, RZ, R52 ;  /* 0x000000ffff0d7224 */ /* 0x000fce00078e0034 */
[----:B------:R-:W-:Y:S05]  /*16740*/  WARPSYNC.COLLECTIVE R0, `(.L_x_1232) ;  /* 0x0000000000087348 */ /* 0x000fea0003c00000 */
[----:B------:R0:W1:Y:S02]  /*16750*/  SHFL.UP P1, R14, R13, R12, R11 ;  /* 0x0400000c0d0e7389 */ /* 0x000064000002000b */
[----:B01----:R-:W-:Y:S01]  /*16760*/  ENDCOLLECTIVE ;  /* 0x000000000000791b */ /* 0x003fe20003800000 */
.L_x_1232:
[----:B------:R-:W-:Y:S02]  /*16770*/  IMAD.MOV.U32 R12, RZ, RZ, 0x10 ;  /* 0x00000010ff0c7424 */ /* 0x000fe400078e00ff */
[----:B------:R-:W-:-:S04]  /*16780*/  IMAD.MOV.U32 R55, RZ, RZ, R14 ;  /* 0x000000ffff377224 */ /* 0x000fc800078e000e */
[----:B------:R-:W-:-:S04]  /*16790*/  @P1 IMAD.IADD R55, R52, 0x1, R55 ;  /* 0x0000000134371824 */ /* 0x000fc800078e0237 */
[----:B------:R-:W-:-:S07]  /*167a0*/  IMAD.MOV.U32 R13, RZ, RZ, R55 ;  /* 0x000000ffff0d7224 */ /* 0x000fce00078e0037 */
[----:B------:R-:W-:Y:S05]  /*167b0*/  WARPSYNC.COLLECTIVE R0, `(.L_x_1233) ;  /* 0x0000000000087348 */ /* 0x000fea0003c00000 */
[----:B------:R0:W1:Y:S02]  /*167c0*/  SHFL.UP P1, R14, R13, R12, R11 ;  /* 0x0400000c0d0e7389 */ /* 0x000064000002000b */
[----:B01----:R-:W-:Y:S01]  /*167d0*/  ENDCOLLECTIVE ;  /* 0x000000000000791b */ /* 0x003fe20003800000 */
.L_x_1233:
[----:B------:R-:W-:Y:S05]  /*167e0*/  BRA `(.L_x_1234) ;  /* 0xfffffebc00007947 */ /* 0x000fea000383ffff */
.L_x_965:
[----:B------:R-:W-:Y:S02]  /*167f0*/  IMAD.MOV.U32 R13, RZ, RZ, R51 ;  /* 0x000000ffff0d7224 */ /* 0x000fe400078e0033 */
[----:B------:R-:W-:Y:S02]  /*16800*/  IMAD.MOV.U32 R12, RZ, RZ, 0x1 ;  /* 0x00000001ff0c7424 */ /* 0x000fe400078e00ff */
[----:B------:R-:W-:Y:S02]  /*16810*/  IMAD.MOV.U32 R11, RZ, RZ, RZ ;  /* 0x000000ffff0b7224 */ /* 0x000fe400078e00ff */
[----:B------:R-:W-:-:S07]  /*16820*/  IMAD.MOV.U32 R0, RZ, RZ, -0x1 ;  /* 0xffffffffff007424 */ /* 0x000fce00078e00ff */
[----:B------:R-:W-:Y:S05]  /*16830*/  WARPSYNC.COLLECTIVE R0, `(.L_x_1235) ;  /* 0x0000000000087348 */ /* 0x000fea0003c00000 */
[----:B------:R0:W1:Y:S02]  /*16840*/  SHFL.UP P1, R14, R13, R12, R11 ;  /* 0x0400000c0d0e7389 */ /* 0x000064000002000b */
[----:B01----:R-:W-:Y:S01]  /*16850*/  ENDCOLLECTIVE ;  /* 0x000000000000791b */ /* 0x003fe20003800000 */
.L_x_1235:
[----:B------:R-:W-:Y:S02]  /*16860*/  IMAD.MOV.U32 R12, RZ, RZ, 0x2 ;  /* 0x00000002ff0c7424 */ /* 0x000fe400078e00ff */
[----:B------:R-:W-:-:S04]  /*16870*/  IMAD.MOV.U32 R50, RZ, RZ, R14 ;  /* 0x000000ffff327224 */ /* 0x000fc800078e000e */
[----:B------:R-:W-:-:S04]  /*16880*/  @P1 IMAD.IADD R50, R51, 0x1, R50 ;  /* 0x0000000133321824 */ /* 0x000fc800078e0232 */
[----:B------:R-:W-:-:S07]  /*16890*/  IMAD.MOV.U32 R13, RZ, RZ, R50 ;  /* 0x000000ffff0d7224 */ /* 0x000fce00078e0032 */
[----:B------:R-:W-:Y:S05]  /*168a0*/  WARPSYNC.COLLECTIVE R0, `(.L_x_1236) ;  /* 0x0000000000087348 */ /* 0x000fea0003c00000 */
[----:B------:R0:W1:Y:S02]  /*168b0*/  SHFL.UP P1, R14, R13, R12, R11 ;  /* 0x0400000c0d0e7389 */ /* 0x000064000002000b */
[----:B01----:R-:W-:Y:S01]  /*168c0*/  ENDCOLLECTIVE ;  /* 0x000000000000791b */ /* 0x003fe20003800000 */
.L_x_1236:
[----:B------:R-:W-:Y:S02]  /*168d0*/  IMAD.MOV.U32 R12, RZ, RZ, 0x4 ;  /* 0x00000004ff0c7424 */ /* 0x000fe400078e00ff */
[----:B------:R-:W-:-:S04]  /*168e0*/  IMAD.MOV.U32 R53, RZ, RZ, R14 ;  /* 0x000000ffff357224 */ /* 0x000fc800078e000e */
[----:B------:R-:W-:-:S04]  /*168f0*/  @P1 IMAD.IADD R53, R50, 0x1, R53 ;  /* 0x0000000132351824 */ /* 0x000fc800078e0235 */
[----:B------:R-:W-:-:S07]  /*16900*/  IMAD.MOV.U32 R13, RZ, RZ, R53 ;  /* 0x000000ffff0d7224 */ /* 0x000fce00078e0035 */
[----:B------:R-:W-:Y:S05]  /*16910*/  WARPSYNC.COLLECTIVE R0, `(.L_x_1237) ;  /* 0x0000000000087348 */ /* 0x000fea0003c00000 */
[----:B------:R0:W1:Y:S02]  /*16920*/  SHFL.UP P1, R14, R13, R12, R11 ;  /* 0x0400000c0d0e7389 */ /* 0x000064000002000b */
[----:B01----:R-:W-:Y:S01]  /*16930*/  ENDCOLLECTIVE ;  /* 0x000000000000791b */ /* 0x003fe20003800000 */
.L_x_1237:
[----:B------:R-:W-:Y:S02]  /*16940*/  IMAD.MOV.U32 R12, RZ, RZ, 0x8 ;  /* 0x00000008ff0c7424 */ /* 0x000fe400078e00ff */
[----:B------:R-:W-:-:S04]  /*16950*/  IMAD.MOV.U32 R52, RZ, RZ, R14 ;  /* 0x000000ffff347224 */ /* 0x000fc800078e000e */
[----:B------:R-:W-:-:S04]  /*16960*/  @P1 IMAD.IADD R52, R53, 0x1, R52 ;  /* 0x0000000135341824 */ /* 0x000fc800078e0234 */
[----:B------:R-:W-:-:S07]  /*16970*/  IMAD.MOV.U32 R13, RZ, RZ, R52 ;  /* 0x000000ffff0d7224 */ /* 0x000fce00078e0034 */
[----:B------:R-:W-:Y:S05]  /*16980*/  WARPSYNC.COLLECTIVE R0, `(.L_x_1238) ;  /* 0x0000000000087348 */ /* 0x000fea0003c00000 */
[----:B------:R0:W1:Y:S02]  /*16990*/  SHFL.UP P1, R14, R13, R12, R11 ;  /* 0x0400000c0d0e7389 */ /* 0x000064000002000b */
[----:B01----:R-:W-:Y:S01]  /*169a0*/  ENDCOLLECTIVE ;  /* 0x000000000000791b */ /* 0x003fe20003800000 */
.L_x_1238:
[----:B------:R-:W-:Y:S02]  /*169b0*/  IMAD.MOV.U32 R12, RZ, RZ, 0x10 ;  /* 0x00000010ff0c7424 */ /* 0x000fe400078e00ff */
[----:B------:R-:W-:-:S04]  /*169c0*/  IMAD.MOV.U32 R55, RZ, RZ, R14 ;  /* 0x000000ffff377224 */ /* 0x000fc800078e000e */
[----:B------:R-:W-:-:S04]  /*169d0*/  @P1 IMAD.IADD R55, R52, 0x1, R55 ;  /* 0x0000000134371824 */ /* 0x000fc800078e0237 */
[----:B------:R-:W-:-:S07]  /*169e0*/  IMAD.MOV.U32 R13, RZ, RZ, R55 ;  /* 0x000000ffff0d7224 */ /* 0x000fce00078e0037 */
[----:B------:R-:W-:Y:S05]  /*169f0*/  WARPSYNC.COLLECTIVE R0, `(.L_x_1239) ;  /* 0x0000000000087348 */ /* 0x000fea0003c00000 */
[----:B------:R0:W1:Y:S02]  /*16a00*/  SHFL.UP P1, R14, R13, R12, R11 ;  /* 0x0400000c0d0e7389 */ /* 0x000064000002000b */
[----:B01----:R-:W-:Y:S01]  /*16a10*/  ENDCOLLECTIVE ;  /* 0x000000000000791b */ /* 0x003fe20003800000 */
.L_x_1239:
[----:B------:R-:W-:Y:S05]  /*16a20*/  BRA `(.L_x_1240) ;  /* 0xffffff0000507947 */ /* 0x000fea000383ffff */
.L_x_1061:
[----:B------:R-:W-:Y:S02]  /*16a30*/  IMAD.MOV.U32 R13, RZ, RZ, R51 ;  /* 0x000000ffff0d7224 */ /* 0x000fe400078e0033 */
[----:B------:R-:W-:Y:S02]  /*16a40*/  IMAD.MOV.U32 R12, RZ, RZ, 0x1 ;  /* 0x00000001ff0c7424 */ /* 0x000fe400078e00ff */
[----:B------:R-:W-:Y:S02]  /*16a50*/  IMAD.MOV.U32 R11, RZ, RZ, RZ ;  /* 0x000000ffff0b7224 */ /* 0x000fe400078e00ff */
[----:B------:R-:W-:-:S07]  /*16a60*/  IMAD.MOV.U32 R0, RZ, RZ, -0x1 ;  /* 0xffffffffff007424 */ /* 0x000fce00078e00ff */
[----:B------:R-:W-:Y:S05]  /*16a70*/  WARPSYNC.COLLECTIVE R0, `(.L_x_1241) ;  /* 0x0000000000087348 */ /* 0x000fea0003c00000 */
[----:B------:R0:W1:Y:S02]  /*16a80*/  SHFL.UP P1, R14, R13, R12, R11 ;  /* 0x0400000c0d0e7389 */ /* 0x000064000002000b */
[----:B01----:R-:W-:Y:S01]  /*16a90*/  ENDCOLLECTIVE ;  /* 0x000000000000791b */ /* 0x003fe20003800000 */
.L_x_1241:
[----:B------:R-:W-:Y:S02]  /*16aa0*/  IMAD.MOV.U32 R12, RZ, RZ, 0x2 ;  /* 0x00000002ff0c7424 */ /* 0x000fe400078e00ff */
[----:B------:R-:W-:-:S04]  /*16ab0*/  IMAD.MOV.U32 R52, RZ, RZ, R14 ;  /* 0x000000ffff347224 */ /* 0x000fc800078e000e */
[----:B------:R-:W-:-:S04]  /*16ac0*/  @P1 IMAD.IADD R52, R51, 0x1, R52 ;  /* 0x0000000133341824 */ /* 0x000fc800078e0234 */
[----:B------:R-:W-:-:S07]  /*16ad0*/  IMAD.MOV.U32 R13, RZ, RZ, R52 ;  /* 0x000000ffff0d7224 */ /* 0x000fce00078e0034 */
[----:B------:R-:W-:Y:S05]  /*16ae0*/  WARPSYNC.COLLECTIVE R0, `(.L_x_1242) ;  /* 0x0000000000087348 */ /* 0x000fea0003c00000 */
[----:B------:R0:W1:Y:S02]  /*16af0*/  SHFL.UP P1, R14, R13, R12, R11 ;  /* 0x0400000c0d0e7389 */ /* 0x000064000002000b */
[----:B01----:R-:W-:Y:S01]  /*16b00*/  ENDCOLLECTIVE ;  /* 0x000000000000791b */ /* 0x003fe20003800000 */
.L_x_1242:
[----:B------:R-:W-:Y:S02]  /*16b10*/  IMAD.MOV.U32 R12, RZ, RZ, 0x4 ;  /* 0x00000004ff0c7424 */ /* 0x000fe400078e00ff */
[----:B------:R-:W-:-:S04]  /*16b20*/  IMAD.MOV.U32 R53, RZ, RZ, R14 ;  /* 0x000000ffff357224 */ /* 0x000fc800078e000e */
[----:B------:R-:W-:-:S04]  /*16b30*/  @P1 IMAD.IADD R53, R52, 0x1, R53 ;  /* 0x0000000134351824 */ /* 0x000fc800078e0235 */
[----:B------:R-:W-:-:S07]  /*16b40*/  IMAD.MOV.U32 R13, RZ, RZ, R53 ;  /* 0x000000ffff0d7224 */ /* 0x000fce00078e0035 */
[----:B------:R-:W-:Y:S05]  /*16b50*/  WARPSYNC.COLLECTIVE R0, `(.L_x_1243) ;  /* 0x0000000000087348 */ /* 0x000fea0003c00000 */
[----:B------:R0:W1:Y:S02]  /*16b60*/  SHFL.UP P1, R14, R13, R12, R11 ;  /* 0x0400000c0d0e7389 */ /* 0x000064000002000b */
[----:B01----:R-:W-:Y:S01]  /*16b70*/  ENDCOLLECTIVE ;  /* 0x000000000000791b */ /* 0x003fe20003800000 */
.L_x_1243:
[----:B------:R-:W-:Y:S02]  /*16b80*/  IMAD.MOV.U32 R12, RZ, RZ, 0x8 ;  /* 0x00000008ff0c7424 */ /* 0x000fe400078e00ff */
[----:B------:R-:W-:-:S04]  /*16b90*/  IMAD.MOV.U32 R54, RZ, RZ, R14 ;  /* 0x000000ffff367224 */ /* 0x000fc800078e000e */
[----:B------:R-:W-:-:S04]  /*16ba0*/  @P1 IMAD.IADD R54, R53, 0x1, R54 ;  /* 0x0000000135361824 */ /* 0x000fc800078e0236 */
[----:B------:R-:W-:-:S07]  /*16bb0*/  IMAD.MOV.U32 R13, RZ, RZ, R54 ;  /* 0x000000ffff0d7224 */ /* 0x000fce00078e0036 */
[----:B------:R-:W-:Y:S05]  /*16bc0*/  WARPSYNC.COLLECTIVE R0, `(.L_x_1244) ;  /* 0x0000000000087348 */ /* 0x000fea0003c00000 */
[----:B------:R0:W1:Y:S02]  /*16bd0*/  SHFL.UP P1, R14, R13, R12, R11 ;  /* 0x0400000c0d0e7389 */ /* 0x000064000002000b */
[----:B01----:R-:W-:Y:S01]  /*16be0*/  ENDCOLLECTIVE ;  /* 0x000000000000791b */ /* 0x003fe20003800000 */
.L_x_1244:
[----:B------:R-:W-:Y:S02]  /*16bf0*/  IMAD.MOV.U32 R12, RZ, RZ, 0x10 ;  /* 0x00000010ff0c7424 */ /* 0x000fe400078e00ff */
[----:B------:R-:W-:-:S04]  /*16c00*/  IMAD.MOV.U32 R55, RZ, RZ, R14 ;  /* 0x000000ffff377224 */ /* 0x000fc800078e000e */
[----:B------:R-:W-:-:S04]  /*16c10*/  @P1 IMAD.IADD R55, R54, 0x1, R55 ;  /* 0x0000000136371824 */ /* 0x000fc800078e0237 */
[----:B------:R-:W-:-:S07]  /*16c20*/  IMAD.MOV.U32 R13, RZ, RZ, R55 ;  /* 0x000000ffff0d7224 */ /* 0x000fce00078e0037 */
[----:B------:R-:W-:Y:S05]  /*16c30*/  WARPSYNC.COLLECTIVE R0, `(.L_x_1245) ;  /* 0x0000000000087348 */ /* 0x000fea0003c00000 */
[----:B------:R0:W1:Y:S02]  /*16c40*/  SHFL.UP P1, R14, R13, R12, R11 ;  /* 0x0400000c0d0e7389 */ /* 0x000064000002000b */
[----:B01----:R-:W-:Y:S01]  /*16c50*/  ENDCOLLECTIVE ;  /* 0x000000000000791b */ /* 0x003fe20003800000 */
.L_x_1245:
[----:B------:R-:W-:Y:S05]  /*16c60*/  BRA `(.L_x_1246) ;  /* 0xffffff4800887947 */ /* 0x000fea000383ffff */
.L_x_1164:
[----:B------:R-:W-:Y:S02]  /*16c70*/  IMAD.MOV.U32 R13, RZ, RZ, R51 ;  /* 0x000000ffff0d7224 */ /* 0x000fe400078e0033 */
[----:B------:R-:W-:Y:S02]  /*16c80*/  IMAD.MOV.U32 R12, RZ, RZ, 0x1 ;  /* 0x00000001ff0c7424 */ /* 0x000fe400078e00ff */
[----:B------:R-:W-:Y:S02]  /*16c90*/  IMAD.MOV.U32 R11, RZ, RZ, RZ ;  /* 0x000000ffff0b7224 */ /* 0x000fe400078e00ff */
[----:B------:R-:W-:-:S07]  /*16ca0*/  IMAD.MOV.U32 R0, RZ, RZ, -0x1 ;  /* 0xffffffffff007424 */ /* 0x000fce00078e00ff */
[----:B------:R-:W-:Y:S05]  /*16cb0*/  WARPSYNC.COLLECTIVE R0, `(.L_x_1247) ;  /* 0x0000000000087348 */ /* 0x000fea0003c00000 */
[----:B------:R0:W1:Y:S02]  /*16cc0*/  SHFL.UP P1, R14, R13, R12, R11 ;  /* 0x0400000c0d0e7389 */ /* 0x000064000002000b */
[----:B01----:R-:W-:Y:S01]  /*16cd0*/  ENDCOLLECTIVE ;  /* 0x000000000000791b */ /* 0x003fe20003800000 */
.L_x_1247:
[----:B------:R-:W-:Y:S02]  /*16ce0*/  IMAD.MOV.U32 R12, RZ, RZ, 0x2 ;  /* 0x00000002ff0c7424 */ /* 0x000fe400078e00ff */
[----:B------:R-:W-:-:S04]  /*16cf0*/  IMAD.MOV.U32 R52, RZ, RZ, R14 ;  /* 0x000000ffff347224 */ /* 0x000fc800078e000e */
[----:B------:R-:W-:-:S04]  /*16d00*/  @P1 IMAD.IADD R52, R51, 0x1, R52 ;  /* 0x0000000133341824 */ /* 0x000fc800078e0234 */
[----:B------:R-:W-:-:S07]  /*16d10*/  IMAD.MOV.U32 R13, RZ, RZ, R52 ;  /* 0x000000ffff0d7224 */ /* 0x000fce00078e0034 */
[----:B------:R-:W-:Y:S05]  /*16d20*/  WARPSYNC.COLLECTIVE R0, `(.L_x_1248) ;  /* 0x0000000000087348 */ /* 0x000fea0003c00000 */
[----:B------:R0:W1:Y:S02]  /*16d30*/  SHFL.UP P1, R14, R13, R12, R11 ;  /* 0x0400000c0d0e7389 */ /* 0x000064000002000b */
[----:B01----:R-:W-:Y:S01]  /*16d40*/  ENDCOLLECTIVE ;  /* 0x000000000000791b */ /* 0x003fe20003800000 */
.L_x_1248:
[----:B------:R-:W-:Y:S02]  /*16d50*/  IMAD.MOV.U32 R12, RZ, RZ, 0x4 ;  /* 0x00000004ff0c7424 */ /* 0x000fe400078e00ff */
[----:B------:R-:W-:-:S04]  /*16d60*/  IMAD.MOV.U32 R53, RZ, RZ, R14 ;  /* 0x000000ffff357224 */ /* 0x000fc800078e000e */
[----:B------:R-:W-:-:S04]  /*16d70*/  @P1 IMAD.IADD R53, R52, 0x1, R53 ;  /* 0x0000000134351824 */ /* 0x000fc800078e0235 */
[----:B------:R-:W-:-:S07]  /*16d80*/  IMAD.MOV.U32 R13, RZ, RZ, R53 ;  /* 0x000000ffff0d7224 */ /* 0x000fce00078e0035 */
[----:B------:R-:W-:Y:S05]  /*16d90*/  WARPSYNC.COLLECTIVE R0, `(.L_x_1249) ;  /* 0x0000000000087348 */ /* 0x000fea0003c00000 */
[----:B------:R0:W1:Y:S02]  /*16da0*/  SHFL.UP P1, R14, R13, R12, R11 ;  /* 0x0400000c0d0e7389 */ /* 0x000064000002000b */
[----:B01----:R-:W-:Y:S01]  /*16db0*/  ENDCOLLECTIVE ;  /* 0x000000000000791b */ /* 0x003fe20003800000 */
.L_x_1249:
[----:B------:R-:W-:Y:S02]  /*16dc0*/  IMAD.MOV.U32 R12, RZ, RZ, 0x8 ;  /* 0x00000008ff0c7424 */ /* 0x000fe400078e00ff */
[----:B------:R-:W-:-:S04]  /*16dd0*/  IMAD.MOV.U32 R54, RZ, RZ, R14 ;  /* 0x000000ffff367224 */ /* 0x000fc800078e000e */
[----:B------:R-:W-:-:S04]  /*16de0*/  @P1 IMAD.IADD R54, R53, 0x1, R54 ;  /* 0x0000000135361824 */ /* 0x000fc800078e0236 */
[----:B------:R-:W-:-:S07]  /*16df0*/  IMAD.MOV.U32 R13, RZ, RZ, R54 ;  /* 0x000000ffff0d7224 */ /* 0x000fce00078e0036 */
[----:B------:R-:W-:Y:S05]  /*16e00*/  WARPSYNC.COLLECTIVE R0, `(.L_x_1250) ;  /* 0x0000000000087348 */ /* 0x000fea0003c00000 */
[----:B------:R0:W1:Y:S02]  /*16e10*/  SHFL.UP P1, R14, R13, R12, R11 ;  /* 0x0400000c0d0e7389 */ /* 0x000064000002000b */
[----:B01----:R-:W-:Y:S01]  /*16e20*/  ENDCOLLECTIVE ;  /* 0x000000000000791b */ /* 0x003fe20003800000 */
.L_x_1250:
[----:B------:R-:W-:Y:S02]  /*16e30*/  IMAD.MOV.U32 R12, RZ, RZ, 0x10 ;  /* 0x00000010ff0c7424 */ /* 0x000fe400078e00ff */
[----:B------:R-:W-:-:S04]  /*16e40*/  IMAD.MOV.U32 R55, RZ, RZ, R14 ;  /* 0x000000ffff377224 */ /* 0x000fc800078e000e */
[----:B------:R-:W-:-:S04]  /*16e50*/  @P1 IMAD.IADD R55, R54, 0x1, R55 ;  /* 0x0000000136371824 */ /* 0x000fc800078e0237 */
[----:B------:R-:W-:-:S07]  /*16e60*/  IMAD.MOV.U32 R13, RZ, RZ, R55 ;  /* 0x000000ffff0d7224 */ /* 0x000fce00078e0037 */
[----:B------:R-:W-:Y:S05]  /*16e70*/  WARPSYNC.COLLECTIVE R0, `(.L_x_1251) ;  /* 0x0000000000087348 */ /* 0x000fea0003c00000 */
[----:B------:R0:W1:Y:S02]  /*16e80*/  SHFL.UP P1, R14, R13, R12, R11 ;  /* 0x0400000c0d0e7389 */ /* 0x000064000002000b */
[----:B01----:R-:W-:Y:S01]  /*16e90*/  ENDCOLLECTIVE ;  /* 0x000000000000791b */ /* 0x003fe20003800000 */
.L_x_1251:
[----:B------:R-:W-:Y:S05]  /*16ea0*/  BRA `(.L_x_1252) ;  /* 0xffffffb400d47947 */ /* 0x000fea000383ffff */
.L_x_1253:
        /* <DEDUP_REMOVED lines=13> */
.L_x_2506:


//--------------------- .text._ZN4vllm16topKPerRowDecodeILi512ELb1ELb1ELb0EEEvPKfPKiPiiiiiiPfiS4_ --------------------------
	.section	.text._ZN4vllm16topKPerRowDecodeILi512ELb1ELb1ELb0EEEvPKfPKiPiiiiiiPfiS4_,"ax",@progbits
	.align	128
.text._ZN4vllm16topKPerRowDecodeILi512ELb1ELb1ELb0EEEvPKfPKiPiiiiiiPfiS4_:
        .type           _ZN4vllm16topKPerRowDecodeILi512ELb1ELb1ELb0EEEvPKfPKiPiiiiiiPfiS4_,@function
        .size           _ZN4vllm16topKPerRowDecodeILi512ELb1ELb1ELb0EEEvPKfPKiPiiiiiiPfiS4_,(.L_x_2507 - _ZN4vllm16topKPerRowDecodeILi512ELb1ELb1ELb0EEEvPKfPKiPiiiiiiPfiS4_)
        .other          _ZN4vllm16topKPerRowDecodeILi512ELb1ELb1ELb0EEEvPKfPKiPiiiiiiPfiS4_,@"STO_CUDA_ENTRY STV_DEFAULT"
_ZN4vllm16topKPerRowDecodeILi512ELb1ELb1ELb0EEEvPKfPKiPiiiiiiPfiS4_:
[----:B------:R-:W-:Y:S08]  /*0000*/  LDC R1, c[0x0][0x28] ;  /* 0x00000a00ff017b82 */ /* 0x000ff00000000800 */
[----:B------:R-:W0:Y:S01]  /*0010*/  LDC R12, c[0x0][0x234] ;  /* 0x00008d00ff0c7b82 */ /* 0x000e220000000800 */
[----:B------:R-:W1:Y:S01]  /*0020*/  S2R R11, SR_CTAID.X ;  /* 0x00000000000b7919 */ /* 0x000e620000002500 */
[----:B------:R-:W-:Y:S01]  /*0030*/  ULDC UR4, c[0x0][0x238] ;  /* 0x00008e0000047ab9 */ /* 0x000fe20000000800 */
[----:B------:R-:W-:Y:S01]  /*0040*/  ULDC.64 UR8, c[0x0][0x208] ;  /* 0x0000820000087ab9 */ /* 0x000fe20000000a00 */
[----:B0-----:R-:W-:-:S02]  /*0050*/  IABS R13, R12 ;  /* 0x0000000c000d7213 */ /* 0x001fc40000000000 */
[----:B------:R-:W-:Y:S02]  /*0060*/  LOP3.LUT R7, RZ, R12, RZ, 0x33, !PT ;  /* 0x0000000cff077212 */ /* 0x000fe400078e33ff */
[----:B------:R-:W0:Y:S01]  /*0070*/  I2F.RP R0, R13 ;  /* 0x0000000d00007306 */ /* 0x000e220000209400 */
[----:B-1----:R-:W-:-:S07]  /*0080*/  IABS R6, R11 ;  /* 0x0000000b00067213 */ /* 0x002fce0000000000 */
[----:B0-----:R-:W0:Y:S02]  /*0090*/  MUFU.RCP R0, R0 ;  /* 0x0000000000007308 */ /* 0x001e240000001000 */
[----:B0-----:R-:W-:-:S06]  /*00a0*/  VIADD R2, R0, 0xffffffe ;  /* 0x0ffffffe00027836 */ /* 0x001fcc0000000000 */
[----:B------:R0:W1:Y:S02]  /*00b0*/  F2I.FTZ.U32.TRUNC.NTZ R3, R2 ;  /* 0x0000000200037305 */ /* 0x000064000021f000 */
[----:B0-----:R-:W-:Y:S02]  /*00c0*/  IMAD.MOV.U32 R2, RZ, RZ, RZ ;  /* 0x000000ffff027224 */ /* 0x001fe400078e00ff */
[----:B-1----:R-:W-:-:S04]  /*00d0*/  IMAD.MOV R4, RZ, RZ, -R3 ;  /* 0x000000ffff047224 */ /* 0x002fc800078e0a03 */
[----:B------:R-:W-:-:S04]  /*00e0*/  IMAD R5, R4, R13, RZ ;  /* 0x0000000d04057224 */ /* 0x000fc800078e02ff */
[----:B------:R-:W-:Y:S01]  /*00f0*/  IMAD.HI.U32 R3, R3, R5, R2 ;  /* 0x0000000503037227 */ /* 0x000fe200078e0002 */
[----:B------:R-:W-:-:S04]  /*0100*/  LOP3.LUT R2, R11, R12, RZ, 0x3c, !PT ;  /* 0x0000000c0b027212 */ /* 0x000fc800078e3cff */
[----:B------:R-:W-:Y:S01]  /*0110*/  ISETP.GE.AND P2, PT, R2, RZ, PT ;  /* 0x000000ff0200720c */ /* 0x000fe20003f46270 */
[----:B------:R-:W-:-:S04]  /*0120*/  IMAD.HI.U32 R0, R3, R6, RZ ;  /* 0x0000000603007227 */ /* 0x000fc800078e00ff */
[----:B------:R-:W-:-:S04]  /*0130*/  IMAD.MOV R3, RZ, RZ, -R0 ;  /* 0x000000ffff037224 */ /* 0x000fc800078e0a00 */
[C---:B------:R-:W-:Y:S02]  /*0140*/  IMAD R6, R13.reuse, R3, R6 ;  /* 0x000000030d067224 */ /* 0x040fe400078e0206 */
[----:B------:R-:W0:Y:S03]  /*0150*/  LDC.64 R2, c[0x0][0x218] ;  /* 0x00008600ff027b82 */ /* 0x000e260000000a00 */
[----:B------:R-:W-:-:S13]  /*0160*/  ISETP.GT.U32.AND P1, PT, R13, R6, PT ;  /* 0x000000060d00720c */ /* 0x000fda0003f24070 */
[----:B------:R-:W-:Y:S02]  /*0170*/  @!P1 IMAD.IADD R6, R6, 0x1, -R13 ;  /* 0x0000000106069824 */ /* 0x000fe400078e0a0d */
[----:B------:R-:W-:Y:S01]  /*0180*/  @!P1 VIADD R0, R0, 0x1 ;  /* 0x0000000100009836 */ /* 0x000fe20000000000 */
[----:B------:R-:W-:Y:S02]  /*0190*/  ISETP.NE.AND P1, PT, RZ, UR4, PT ;  /* 0x00000004ff007c0c */ /* 0x000fe4000bf25270 */
[----:B------:R-:W-:-:S13]  /*01a0*/  ISETP.GE.U32.AND P0, PT, R6, R13, PT ;  /* 0x0000000d0600720c */ /* 0x000fda0003f06070 */
[----:B------:R-:W-:Y:S01]  /*01b0*/  @P0 VIADD R0, R0, 0x1 ;  /* 0x0000000100000836 */ /* 0x000fe20000000000 */
[----:B------:R-:W-:-:S03]  /*01c0*/  ISETP.NE.AND P0, PT, R12, RZ, PT ;  /* 0x000000ff0c00720c */ /* 0x000fc60003f05270 */
[----:B------:R-:W-:-:S05]  /*01d0*/  @!P2 IMAD.MOV R0, RZ, RZ, -R0 ;  /* 0x000000ffff00a224 */ /* 0x000fca00078e0a00 */
[----:B------:R-:W-:-:S04]  /*01e0*/  SEL R0, R7, R0, !P0 ;  /* 0x0000000007007207 */ /* 0x000fc80004000000 */
[----:B------:R-:W-:-:S05]  /*01f0*/  SEL R5, R0, R11, !P1 ;  /* 0x0000000b00057207 */ /* 0x000fca0004800000 */
[----:B0-----:R-:W-:-:S05]  /*0200*/  IMAD.WIDE R2, R5, 0x4, R2 ;  /* 0x0000000405027825 */ /* 0x001fca00078e0202 */
[----:B------:R-:W2:Y:S01]  /*0210*/  LDG.E R15, desc[UR8][R2.64] ;  /* 0x00000008020f7981 */ /* 0x000ea2000c1e1900 */
[----:B------:R-:W0:Y:S02]  /*0220*/  LDC R0, c[0x0][0x10] ;  /* 0x00000400ff007b82 */ /* 0x000e240000000800 */
[----:B0-----:R-:W0:Y:S08]  /*0230*/  I2F.U32.RP R8, R0 ;  /* 0x0000000000087306 */ /* 0x001e300000209000 */
[----:B0-----:R-:W0:Y:S02]  /*0240*/  MUFU.RCP R8, R8 ;  /* 0x0000000800087308 */ /* 0x001e240000001000 */
[----:B0-----:R-:W-:-:S06]  /*0250*/  VIADD R4, R8, 0xffffffe ;  /* 0x0ffffffe08047836 */ /* 0x001fcc0000000000 */
[----:B------:R0:W1:Y:S02]  /*0260*/  F2I.FTZ.U32.TRUNC.NTZ R5, R4 ;  /* 0x0000000400057305 */ /* 0x000064000021f000 */
[----:B0-----:R-:W-:Y:S02]  /*0270*/  IMAD.MOV.U32 R4, RZ, RZ, RZ ;  /* 0x000000ffff047224 */ /* 0x001fe400078e00ff */
[----:B-1----:R-:W-:-:S04]  /*0280*/  IMAD.MOV R9, RZ, RZ, -R5 ;  /* 0x000000ffff097224 */ /* 0x002fc800078e0a05 */
[----:B------:R-:W-:-:S04]  /*0290*/  IMAD R9, R9, R0, RZ ;  /* 0x0000000009097224 */ /* 0x000fc800078e02ff */
[----:B------:R-:W-:Y:S01]  /*02a0*/  IMAD.HI.U32 R10, R5, R9, R4 ;  /* 0x00000009050a7227 */ /* 0x000fe200078e0004 */
[----:B--2---:R-:W-:Y:S01]  /*02b0*/  @P1 VIMNMX R9, RZ, R15, !PT ;  /* 0x0000000fff091248 */ /* 0x004fe20007fe0100 */
[----:B------:R-:W-:Y:S06]  /*02c0*/  @P1 BRA `(.L_x_1254) ;  /* 0x0000000000201947 */ /* 0x000fec0003800000 */
[----:B------:R-:W-:Y:S01]  /*02d0*/  ISETP.GE.AND P2, PT, R11, RZ, PT ;  /* 0x000000ff0b00720c */ /* 0x000fe20003f46270 */
[----:B------:R-:W-:Y:S01]  /*02e0*/  IMAD.IADD R3, R6, 0x1, -R13 ;  /* 0x0000000106037824 */ /* 0x000fe200078e0a0d */
[----:B------:R-:W-:-:S04]  /*02f0*/  ISETP.GT.U32.AND P1, PT, R13, R6, PT ;  /* 0x000000060d00720c */ /* 0x000fc80003f24070 */
[----:B------:R-:W-:-:S07]  /*0300*/  SEL R6, R3, R6, !P1 ;  /* 0x0000000603067207 */ /* 0x000fce0004800000 */
[----:B------:R-:W-:-:S05]  /*0310*/  @!P2 IMAD.MOV R6, RZ, RZ, -R6 ;  /* 0x000000ffff06a224 */ /* 0x000fca00078e0a06 */
[----:B------:R-:W-:-:S04]  /*0320*/  SEL R6, R7, R6, !P0 ;  /* 0x0000000607067207 */ /* 0x000fc80004000000 */
[----:B------:R-:W-:-:S04]  /*0330*/  IADD3 R6, R6, 0x1, -R12 ;  /* 0x0000000106067810 */ /* 0x000fc80007ffe80c */
[----:B------:R-:W-:-:S07]  /*0340*/  VIADDMNMX R9, R6, R15, RZ, !PT ;  /* 0x0000000f06097246 */ /* 0x000fce00078001ff */
.L_x_1254:
[----:B------:R-:W-:Y:S01]  /*0350*/  IMAD.HI.U32 R3, R10, R9, RZ ;  /* 0x000000090a037227 */ /* 0x000fe200078e00ff */
[----:B------:R-:W0:Y:S01]  /*0360*/  S2R R2, SR_CTAID.Y ;  /* 0x0000000000027919 */ /* 0x000e220000002600 */
[C---:B------:R-:W-:Y:S01]  /*0370*/  ISETP.NE.U32.AND P2, PT, R0.reuse, RZ, PT ;  /* 0x000000ff0000720c */ /* 0x040fe20003f45070 */
[----:B------:R-:W1:Y:S01]  /*0380*/  LDC R8, c[0x0][0x230] ;  /* 0x00008c00ff087b82 */ /* 0x000e620000000800 */
[----:B------:R-:W-:Y:S01]  /*0390*/  IMAD.MOV R5, RZ, RZ, -R3 ;  /* 0x000000ffff057224 */ /* 0x000fe200078e0a03 */
[----:B------:R-:W2:Y:S03]  /*03a0*/  S2R R4, SR_TID.X ;  /* 0x0000000000047919 */ /* 0x000ea60000002100 */
[----:B------:R-:W-:-:S05]  /*03b0*/  IMAD R5, R0, R5, R9 ;  /* 0x0000000500057224 */ /* 0x000fca00078e0209 */
[----:B------:R-:W-:-:S13]  /*03c0*/  ISETP.GE.U32.AND P0, PT, R5, R0, PT ;  /* 0x000000000500720c */ /* 0x000fda0003f06070 */
[----:B------:R-:W-:Y:S02]  /*03d0*/  @P0 IMAD.IADD R5, R5, 0x1, -R0 ;  /* 0x0000000105050824 */ /* 0x000fe400078e0a00 */
[----:B------:R-:W-:-:S03]  /*03e0*/  @P0 VIADD R3, R3, 0x1 ;  /* 0x0000000103030836 */ /* 0x000fc60000000000 */
[----:B------:R-:W-:Y:S01]  /*03f0*/  ISETP.GE.U32.AND P1, PT, R5, R0, PT ;  /* 0x000000000500720c */ /* 0x000fe20003f26070 */
[----:B0-----:R-:W-:-:S05]  /*0400*/  VIADD R5, R2, 0x1 ;  /* 0x0000000102057836 */ /* 0x001fca0000000000 */
[----:B------:R-:W-:-:S07]  /*0410*/  ISETP.NE.AND P0, PT, R0, R5, PT ;  /* 0x000000050000720c */ /* 0x000fce0003f05270 */
[----:B------:R-:W-:Y:S01]  /*0420*/  @P1 VIADD R3, R3, 0x1 ;  /* 0x0000000103031836 */ /* 0x000fe20000000000 */
[----:B------:R-:W-:-:S05]  /*0430*/  @!P2 LOP3.LUT R3, RZ, R0, RZ, 0x33, !PT ;  /* 0x00000000ff03a212 */ /* 0x000fca00078e33ff */
[C---:B------:R-:W-:Y:S02]  /*0440*/  IMAD R6, R3.reuse, R2, RZ ;  /* 0x0000000203067224 */ /* 0x040fe400078e02ff */
[----:B-1----:R-:W-:Y:S02]  /*0450*/  IMAD R2, R2, R8, RZ ;  /* 0x0000000802027224 */ /* 0x002fe400078e02ff */
[----:B------:R-:W-:-:S04]  /*0460*/  @P0 IMAD.IADD R9, R3, 0x1, R6 ;  /* 0x0000000103090824 */ /* 0x000fc800078e0206 */
[----:B------:R-:W-:-:S05]  /*0470*/  IMAD.IADD R3, R9, 0x1, -R6 ;  /* 0x0000000109037824 */ /* 0x000fca00078e0a06 */
[----:B------:R-:W-:-:S13]  /*0480*/  ISETP.GT.AND P0, PT, R3, R8, PT ;  /* 0x000000080300720c */ /* 0x000fda0003f04270 */
[----:B--2---:R-:W-:Y:S05]  /*0490*/  @P0 BRA `(.L_x_1255) ;  /* 0x0000001000200947 */ /* 0x004fea0003800000 */
[----:B------:R-:W-:Y:S01]  /*04a0*/  ISETP.GE.AND P0, PT, R4, R3, PT ;  /* 0x000000030400720c */ /* 0x000fe20003f06270 */
[----:B------:R-:W-:Y:S01]  /*04b0*/  ULDC UR10, c[0x0][0x228] ;  /* 0x00008a00000a7ab9 */ /* 0x000fe20000000800 */
[----:B------:R-:W-:Y:S01]  /*04c0*/  ULDC UR11, c[0x0][0x228] ;  /* 0x00008a00000b7ab9 */ /* 0x000fe20000000800 */
[----:B------:R-:W-:Y:S01]  /*04d0*/  ULDC.64 UR12, c[0x0][0x210] ;  /* 0x00008400000c7ab9 */ /* 0x000fe20000000a00 */
[----:B------:R-:W-:Y:S01]  /*04e0*/  ULDC.64 UR14, c[0x0][0x210] ;  /* 0x00008400000e7ab9 */ /* 0x000fe20000000a00 */
[----:B------:R-:W-:Y:S01]  /*04f0*/  BSSY B0, `(.L_x_1256) ;  /* 0x0000064000007945 */ /* 0x000fe20003800000 */
[----:B------:R-:W-:Y:S02]  /*0500*/  SHF.R.S32.HI R13, RZ, 0x1f, R11 ;  /* 0x0000001fff0d7819 */ /* 0x000fe4000001140b */
[----:B------:R-:W-:-:S05]  /*0510*/  SHF.R.S32.HI R10, RZ, 0x1f, R8 ;  /* 0x0000001fff0a7819 */ /* 0x000fca0000011408 */
        /* <DEDUP_REMOVED lines=9> */
[-C--:B------:R-:W-:Y:S01]  /*05b0*/  IMAD R16, R13, R8.reuse, RZ ;  /* 0x000000080d107224 */ /* 0x080fe200078e02ff */
[----:B------:R-:W-:Y:S01]  /*05c0*/  SHF.R.S32.HI R5, RZ, 0x1f, R4 ;  /* 0x0000001fff057819 */ /* 0x000fe20000011404 */
[C---:B------:R-:W-:Y:S01]  /*05d0*/  IMAD.WIDE.U32 R14, R11.reuse, R8, RZ ;  /* 0x000000080b0e7225 */ /* 0x040fe200078e00ff */
[----:B------:R-:W-:Y:S01]  /*05e0*/  ULDC.64 UR4, c[0x0][0x240] ;  /* 0x0000900000047ab9 */ /* 0x000fe20000000a00 */
[----:B------:R-:W-:Y:S02]  /*05f0*/  ULDC.64 UR6, c[0x0][0x220] ;  /* 0x0000880000067ab9 */ /* 0x000fe40000000a00 */
[----:B------:R-:W-:-:S04]  /*0600*/  IMAD R17, R11, R10, R16 ;  /* 0x0000000a0b117224 */ /* 0x000fc800078e0210 */
[----:B------:R-:W-:Y:S02]  /*0610*/  IMAD.IADD R17, R15, 0x1, R17 ;  /* 0x000000010f117824 */ /* 0x000fe400078e0211 */
[----:B------:R-:W-:-:S04]  /*0620*/  IMAD.WIDE.U32 R14, R0, R14, R4 ;  /* 0x0000000e000e7225 */ /* 0x000fc800078e0004 */
[----:B------:R-:W-:Y:S01]  /*0630*/  IMAD R17, R17, R0, RZ ;  /* 0x0000000011117224 */ /* 0x000fe200078e02ff */
[----:B------:R-:W-:-:S05]  /*0640*/  IADD3 R23, P1, R2, R14, RZ ;  /* 0x0000000e02177210 */ /* 0x000fca0007f3e0ff */
[----:B------:R-:W-:Y:S02]  /*0650*/  IMAD.X R16, R15, 0x1, R17, P1 ;  /* 0x000000010f107824 */ /* 0x000fe400008e0611 */
[C---:B------:R-:W-:Y:S02]  /*0660*/  IMAD.SHL.U32 R14, R23.reuse, 0x4, RZ ;  /* 0x00000004170e7824 */ /* 0x040fe400078e00ff */
[----:B------:R-:W-:Y:S01]  /*0670*/  IMAD.MOV.U32 R15, RZ, RZ, R4 ;  /* 0x000000ffff0f7224 */ /* 0x000fe200078e0004 */
[----:B------:R-:W-:Y:S02]  /*0680*/  SHF.L.U64.HI R23, R23, 0x2, R16 ;  /* 0x0000000217177819 */ /* 0x000fe40000010210 */
[C---:B------:R-:W-:Y:S02]  /*0690*/  IADD3 R22, P1, R14.reuse, UR4, RZ ;  /* 0x000000040e167c10 */ /* 0x040fe4000ff3e0ff */
[----:B------:R-:W-:Y:S02]  /*06a0*/  IADD3 R14, P2, R14, UR6, RZ ;  /* 0x000000060e0e7c10 */ /* 0x000fe4000ff5e0ff */
[----:B------:R-:W-:-:S02]  /*06b0*/  IADD3.X R25, R23, UR5, RZ, P1, !PT ;  /* 0x0000000517197c10 */ /* 0x000fc40008ffe4ff */
[----:B------:R-:W-:-:S09]  /*06c0*/  IADD3.X R23, R23, UR7, RZ, P2, !PT ;  /* 0x0000000717177c10 */ /* 0x000fd200097fe4ff */
.L_x_1260:
[----:B0-----:R-:W-:-:S05]  /*06d0*/  IMAD.IADD R16, R6, 0x1, R15 ;  /* 0x0000000106107824 */ /* 0x001fca00078e020f */
[----:B------:R-:W-:-:S03]  /*06e0*/  SHF.R.S32.HI R17, RZ, 0x1f, R16 ;  /* 0x0000001fff117819 */ /* 0x000fc60000011410 */
[----:B------:R-:W-:-:S03]  /*06f0*/  IMAD.WIDE R18, R11, UR10, R16 ;  /* 0x0000000a0b127c25 */ /* 0x000fc6000f8e0210 */
[----:B------:R-:W-:-:S04]  /*0700*/  LEA R20, P1, R18, UR12, 0x2 ;  /* 0x0000000c12147c11 */ /* 0x000fc8000f8210ff */
[----:B------:R-:W-:Y:S01]  /*0710*/  LEA.HI.X R21, R18, UR13, R19, 0x2, P1 ;  /* 0x0000000d12157c11 */ /* 0x000fe200088f1413 */
[----:B------:R-:W-:Y:S02]  /*0720*/  IMAD.MOV.U32 R18, RZ, RZ, R14 ;  /* 0x000000ffff127224 */ /* 0x000fe400078e000e */
[----:B------:R-:W-:-:S05]  /*0730*/  IMAD.MOV.U32 R19, RZ, RZ, R23 ;  /* 0x000000ffff137224 */ /* 0x000fca00078e0017 */
[----:B------:R0:W-:Y:S04]  /*0740*/  STG.E desc[UR8][R18.64], R16 ;  /* 0x0000001012007986 */ /* 0x0001e8000c101908 */
[----:B------:R-:W2:Y:S01]  /*0750*/  LDG.E R21, desc[UR8][R20.64] ;  /* 0x0000000814157981 */ /* 0x000ea2000c1e1900 */
[----:B------:R-:W-:Y:S01]  /*0760*/  IMAD.MOV.U32 R17, RZ, RZ, R25 ;  /* 0x000000ffff117224 */ /* 0x000fe200078e0019 */
[----:B------:R-:W-:Y:S01]  /*0770*/  IADD3 R14, P3, R14, 0x800, RZ ;  /* 0x000008000e0e7810 */ /* 0x000fe20007f7e0ff */
[----:B------:R-:W-:Y:S02]  /*0780*/  VIADD R12, R12, 0xffffffff ;  /* 0xffffffff0c0c7836 */ /* 0x000fe40000000000 */
[----:B------:R-:W-:Y:S02]  /*0790*/  VIADD R15, R15, 0x200 ;  /* 0x000002000f0f7836 */ /* 0x000fe40000000000 */
[----:B------:R-:W-:Y:S01]  /*07a0*/  IMAD.X R23, RZ, RZ, R23, P3 ;  /* 0x000000ffff177224 */ /* 0x000fe200018e0617 */
[----:B------:R-:W-:Y:S01]  /*07b0*/  ISETP.NE.AND P1, PT, R12, RZ, PT ;  /* 0x000000ff0c00720c */ /* 0x000fe20003f25270 */
[----:B0-----:R-:W-:Y:S01]  /*07c0*/  IMAD.MOV.U32 R16, RZ, RZ, R22 ;  /* 0x000000ffff107224 */ /* 0x001fe200078e0016 */
[----:B------:R-:W-:-:S05]  /*07d0*/  IADD3 R22, P2, R22, 0x800, RZ ;  /* 0x0000080016167810 */ /* 0x000fca0007f5e0ff */
[----:B------:R-:W-:Y:S01]  /*07e0*/  IMAD.X R25, RZ, RZ, R25, P2 ;  /* 0x000000ffff197224 */ /* 0x000fe200010e0619 */
[----:B--2---:R0:W-:Y:S05]  /*07f0*/  STG.E desc[UR8][R16.64], R21 ;  /* 0x0000001510007986 */ /* 0x0041ea000c101908 */
[----:B------:R-:W-:Y:S05]  /*0800*/  @P1 BRA `(.L_x_1260) ;  /* 0xfffffffc00b01947 */ /* 0x000fea000383ffff */
.L_x_1259:
[----:B------:R-:W-:Y:S05]  /*0810*/  BSYNC B1 ;  /* 0x0000000000017941 */ /* 0x000fea0003800000 */
.L_x_1258:
[----:B------:R-:W-:Y:S05]  /*0820*/  @!P0 BRA `(.L_x_1257) ;  /* 0x0000000000c08947 */ /* 0x000fea0003800000 */
[-C--:B------:R-:W-:Y:S01]  /*0830*/  IMAD R12, R13, R8.reuse, RZ ;  /* 0x000000080d0c7224 */ /* 0x080fe200078e02ff */
[----:B------:R-:W-:Y:S01]  /*0840*/  IADD3 R14, P0, R2, R15, RZ ;  /* 0x0000000f020e7210 */ /* 0x000fe20007f1e0ff */
[C---:B0-----:R-:W-:Y:S01]  /*0850*/  IMAD.WIDE.U32 R16, R11.reuse, R8, RZ ;  /* 0x000000080b107225 */ /* 0x041fe200078e00ff */
[----:B------:R-:W-:Y:S01]  /*0860*/  ULDC.64 UR4, c[0x0][0x240] ;  /* 0x0000900000047ab9 */ /* 0x000fe20000000a00 */
[----:B------:R-:W-:Y:S02]  /*0870*/  ULDC.64 UR6, c[0x0][0x220] ;  /* 0x0000880000067ab9 */ /* 0x000fe40000000a00 */
[----:B------:R-:W-:Y:S02]  /*0880*/  IMAD R19, R11, R10, R12 ;  /* 0x0000000a0b137224 */ /* 0x000fe400078e020c */
[----:B------:R-:W-:Y:S02]  /*0890*/  IMAD.SHL.U32 R12, R14, 0x4, RZ ;  /* 0x000000040e0c7824 */ /* 0x000fe400078e00ff */
[----:B------:R-:W-:-:S02]  /*08a0*/  IMAD.IADD R19, R17, 0x1, R19 ;  /* 0x0000000111137824 */ /* 0x000fc400078e0213 */
[----:B------:R-:W-:Y:S01]  /*08b0*/  IMAD.WIDE.U32 R16, R16, R0, RZ ;  /* 0x0000000010107225 */ /* 0x000fe200078e00ff */
[----:B------:R-:W-:-:S03]  /*08c0*/  IADD3 R41, P1, R12, UR6, RZ ;  /* 0x000000060c297c10 */ /* 0x000fc6000ff3e0ff */
[----:B------:R-:W-:Y:S01]  /*08d0*/  IMAD R21, R19, R0, RZ ;  /* 0x0000000013157224 */ /* 0x000fe200078e02ff */
[----:B------:R-:W-:Y:S02]  /*08e0*/  LEA.HI.X.SX32 R19, R15, RZ, 0x1, P0 ;  /* 0x000000ff0f137211 */ /* 0x000fe400000f0eff */
[----:B------:R-:W-:Y:S01]  /*08f0*/  IADD3 R37, P0, R12, UR4, RZ ;  /* 0x000000040c257c10 */ /* 0x000fe2000ff1e0ff */
[----:B------:R-:W-:Y:S01]  /*0900*/  IMAD.IADD R21, R21, 0x1, R17 ;  /* 0x0000000115157824 */ /* 0x000fe200078e0211 */
[----:B------:R-:W-:Y:S01]  /*0910*/  SHF.L.U64.HI R17, R14, 0x2, R19 ;  /* 0x000000020e117819 */ /* 0x000fe20000010213 */
[----:B------:R-:W-:-:S03]  /*0920*/  IMAD.SHL.U32 R12, R16, 0x4, RZ ;  /* 0x00000004100c7824 */ /* 0x000fc600078e00ff */
[----:B------:R-:W-:Y:S02]  /*0930*/  SHF.L.U64.HI R14, R16, 0x2, R21 ;  /* 0x00000002100e7819 */ /* 0x000fe40000010215 */
[C---:B------:R-:W-:Y:S02]  /*0940*/  IADD3.X R39, R17.reuse, UR5, RZ, P0, !PT ;  /* 0x0000000511277c10 */ /* 0x040fe400087fe4ff */
[----:B------:R-:W-:-:S07]  /*0950*/  IADD3.X R43, R17, UR7, RZ, P1, !PT ;  /* 0x00000007112b7c10 */ /* 0x000fce0008ffe4ff */
.L_x_1261:
[----:B-1----:R-:W-:Y:S01]  /*0960*/  IMAD.IADD R20, R6, 0x1, R15 ;  /* 0x0000000106147824 */ /* 0x002fe200078e020f */
[----:B------:R-:W-:-:S04]  /*0970*/  IADD3 R16, P0, R12, R41, RZ ;  /* 0x000000290c107210 */ /* 0x000fc80007f1e0ff */
[--C-:B------:R-:W-:Y:S01]  /*0980*/  SHF.R.S32.HI R21, RZ, 0x1f, R20.reuse ;  /* 0x0000001fff157819 */ /* 0x100fe20000011414 */
[----:B------:R-:W-:Y:S02]  /*0990*/  IMAD.X R17, R14, 0x1, R43, P0 ;  /* 0x000000010e117824 */ /* 0x000fe400000e062b */
[----:B------:R-:W-:-:S03]  /*09a0*/  IMAD.WIDE R18, R11, UR11, R20 ;  /* 0x0000000b0b127c25 */ /* 0x000fc6000f8e0214 */
[----:B------:R1:W-:Y:S01]  /*09b0*/  STG.E desc[UR8][R16.64], R20 ;  /* 0x0000001410007986 */ /* 0x0003e2000c101908 */
[----:B------:R-:W-:-:S04]  /*09c0*/  LEA R22, P1, R18, UR14, 0x2 ;  /* 0x0000000e12167c11 */ /* 0x000fc8000f8210ff */
[----:B------:R-:W-:-:S05]  /*09d0*/  LEA.HI.X R23, R18, UR15, R19, 0x2, P1 ;  /* 0x0000000f12177c11 */ /* 0x000fca00088f1413 */
[----:B------:R-:W2:Y:S01]  /*09e0*/  LDG.E R21, desc[UR8][R22.64] ;  /* 0x0000000816157981 */ /* 0x000ea2000c1e1900 */
[----:B------:R-:W-:Y:S01]  /*09f0*/  IADD3 R18, P0, R12, R37, RZ ;  /* 0x000000250c127210 */ /* 0x000fe20007f1e0ff */
[----:B------:R-:W-:-:S04]  /*0a00*/  VIADD R25, R20, 0x200 ;  /* 0x0000020014197836 */ /* 0x000fc80000000000 */
[----:B------:R-:W-:-:S05]  /*0a10*/  IMAD.X R19, R14, 0x1, R39, P0 ;  /* 0x000000010e137824 */ /* 0x000fca00000e0627 */
[----:B--2---:R1:W-:Y:S04]  /*0a20*/  STG.E desc[UR8][R18.64], R21 ;  /* 0x0000001512007986 */ /* 0x0043e8000c101908 */
[----:B------:R1:W-:Y:S04]  /*0a30*/  STG.E desc[UR8][R16.64+0x800], R25 ;  /* 0x0008001910007986 */ /* 0x0003e8000c101908 */
[----:B------:R-:W2:Y:S01]  /*0a40*/  LDG.E R27, desc[UR8][R22.64+0x800] ;  /* 0x00080008161b7981 */ /* 0x000ea2000c1e1900 */
[----:B------:R-:W-:-:S03]  /*0a50*/  VIADD R29, R20, 0x400 ;  /* 0x00000400141d7836 */ /* 0x000fc60000000000 */
[----:B--2---:R1:W-:Y:S04]  /*0a60*/  STG.E desc[UR8][R18.64+0x800], R27 ;  /* 0x0008001b12007986 */ /* 0x0043e8000c101908 */
[----:B------:R1:W-:Y:S04]  /*0a70*/  STG.E desc[UR8][R16.64+0x1000], R29 ;  /* 0x0010001d10007986 */ /* 0x0003e8000c101908 */
[----:B------:R-:W2:Y:S01]  /*0a80*/  LDG.E R31, desc[UR8][R22.64+0x1000] ;  /* 0x00100008161f7981 */ /* 0x000ea2000c1e1900 */
[----:B------:R-:W-:-:S03]  /*0a90*/  VIADD R33, R20, 0x600 ;  /* 0x0000060014217836 */ /* 0x000fc60000000000 */
[----:B--2---:R1:W-:Y:S04]  /*0aa0*/  STG.E desc[UR8][R18.64+0x1000], R31 ;  /* 0x0010001f12007986 */ /* 0x0043e8000c101908 */
[----:B------:R1:W-:Y:S04]  /*0ab0*/  STG.E desc[UR8][R16.64+0x1800], R33 ;  /* 0x0018002110007986 */ /* 0x0003e8000c101908 */
[----:B------:R-:W2:Y:S01]  /*0ac0*/  LDG.E R35, desc[UR8][R22.64+0x1800] ;  /* 0x0018000816237981 */ /* 0x000ea2000c1e1900 */
[----:B------:R-:W-:Y:S01]  /*0ad0*/  VIADD R15, R15, 0x800 ;  /* 0x000008000f0f7836 */ /* 0x000fe20000000000 */
[----:B------:R-:W-:-:S04]  /*0ae0*/  IADD3 R12, P1, R12, 0x2000, RZ ;  /* 0x000020000c0c7810 */ /* 0x000fc80007f3e0ff */
[----:B------:R-:W-:Y:S01]  /*0af0*/  ISETP.GE.AND P0, PT, R15, R3, PT ;  /* 0x000000030f00720c */ /* 0x000fe20003f06270 */
[----:B------:R-:W-:Y:S01]  /*0b00*/  IMAD.X R14, RZ, RZ, R14, P1 ;  /* 0x000000ffff0e7224 */ /* 0x000fe200008e060e */
[----:B--2---:R1:W-:Y:S11]  /*0b10*/  STG.E desc[UR8][R18.64+0x1800], R35 ;  /* 0x0018002312007986 */ /* 0x0043f6000c101908 */
[----:B------:R-:W-:Y:S05]  /*0b20*/  @!P0 BRA `(.L_x_1261) ;  /* 0xfffffffc008c8947 */ /* 0x000fea000383ffff */
.L_x_1257:
[----:B------:R-:W-:Y:S05]  /*0b30*/  BSYNC B0 ;  /* 0x0000000000007941 */ /* 0x000fea0003800000 */
.L_x_1256:
[----:B------:R-:W-:-:S05]  /*0b40*/  IMAD.IADD R15, R3, 0x1, R4 ;  /* 0x00000001030f7824 */ /* 0x000fca00078e0204 */
[----:B------:R-:W-:-:S13]  /*0b50*/  ISETP.GE.AND P0, PT, R15, R8, PT ;  /* 0x000000080f00720c */ /* 0x000fda0003f06270 */
[----:B------:R-:W-:Y:S05]  /*0b60*/  @P0 EXIT ;  /* 0x000000000000094d */ /* 0x000fea0003800000 */
[----:B------:R-:W-:Y:S01]  /*0b70*/  LOP3.LUT R9, RZ, R9, RZ, 0x33, !PT ;  /* 0x00000009ff097212 */ /* 0x000fe200078e33ff */
[----:B------:R-:W-:Y:S01]  /*0b80*/  ULDC.64 UR4, c[0x0][0x220] ;  /* 0x0000880000047ab9 */ /* 0x000fe20000000a00 */
[----:B------:R-:W-:Y:S01]  /*0b90*/  ULDC.64 UR6, c[0x0][0x240] ;  /* 0x0000900000067ab9 */ /* 0x000fe20000000a00 */
[----:B------:R-:W-:Y:S01]  /*0ba0*/  BSSY B0, `(.L_x_1262) ;  /* 0x0000020000007945 */ /* 0x000fe20003800000 */
[----:B------:R-:W-:Y:S01]  /*0bb0*/  IADD3 R9, R9, R8, R6 ;  /* 0x0000000809097210 */ /* 0x000fe20007ffe006 */
[----:B------:R-:W-:-:S04]  /*0bc0*/  IMAD.MOV.U32 R5, RZ, RZ, R15 ;  /* 0x000000ffff057224 */ /* 0x000fc800078e000f */
[----:B------:R-:W-:-:S05]  /*0bd0*/  IMAD.IADD R9, R9, 0x1, -R4 ;  /* 0x0000000109097824 */ /* 0x000fca00078e0a04 */
[C---:B------:R-:W-:Y:S02]  /*0be0*/  LEA.HI R4, R9.reuse, 0x1, RZ, 0x17 ;  /* 0x0000000109047811 */ /* 0x040fe400078fb8ff */
[----:B------:R-:W-:Y:S02]  /*0bf0*/  ISETP.GE.U32.AND P1, PT, R9, 0x600, PT ;  /* 0x000006000900780c */ /* 0x000fe40003f26070 */
[----:B------:R-:W-:-:S13]  /*0c00*/  LOP3.LUT P0, R4, R4, 0x3, RZ, 0xc0, !PT ;  /* 0x0000000304047812 */ /* 0x000fda000780c0ff */
[----:B------:R-:W-:Y:S05]  /*0c10*/  @!P0 BRA `(.L_x_1263) ;  /* 0x0000000000608947 */ /* 0x000fea0003800000 */
[-C--:B------:R-:W-:Y:S02]  /*0c20*/  IMAD R3, R13, R0.reuse, RZ ;  /* 0x000000000d037224 */ /* 0x080fe400078e02ff */
[----:B------:R-:W-:-:S04]  /*0c30*/  IMAD.WIDE.U32 R6, R11, R0, RZ ;  /* 0x000000000b067225 */ /* 0x000fc800078e00ff */
[----:B------:R-:W-:-:S04]  /*0c40*/  IMAD.IADD R3, R7, 0x1, R3 ;  /* 0x0000000107037824 */ /* 0x000fc800078e0203 */
[----:B------:R-:W-:Y:S02]  /*0c50*/  IMAD R7, R3, R8, RZ ;  /* 0x0000000803077224 */ /* 0x000fe400078e02ff */
[----:B------:R-:W-:Y:S02]  /*0c60*/  IMAD.MOV.U32 R3, RZ, RZ, RZ ;  /* 0x000000ffff037224 */ /* 0x000fe400078e00ff */
[----:B------:R-:W-:Y:S02]  /*0c70*/  IMAD R7, R10, R6, R7 ;  /* 0x000000060a077224 */ /* 0x000fe400078e0207 */
[----:B------:R-:W-:-:S04]  /*0c80*/  IMAD.WIDE.U32 R14, R6, R8, R2 ;  /* 0x00000008060e7225 */ /* 0x000fc800078e0002 */
[----:B------:R-:W-:-:S07]  /*0c90*/  IMAD.IADD R12, R15, 0x1, R7 ;  /* 0x000000010f0c7824 */ /* 0x000fce00078e0207 */
.L_x_1264:
[C---:B--2---:R-:W-:Y:S01]  /*0ca0*/  IADD3 R9, P0, R5.reuse, R14, RZ ;  /* 0x0000000e05097210 */ /* 0x044fe20007f1e0ff */
[----:B-1----:R-:W-:Y:S02]  /*0cb0*/  IMAD.MOV.U32 R19, RZ, RZ, -0x800001 ;  /* 0xff7fffffff137424 */ /* 0x002fe400078e00ff */
[----:B------:R-:W-:Y:S01]  /*0cc0*/  VIADD R4, R4, 0xffffffff ;  /* 0xffffffff04047836 */ /* 0x000fe20000000000 */
[----:B------:R-:W-:Y:S01]  /*0cd0*/  LEA.HI.X.SX32 R6, R5, R12, 0x1, P0 ;  /* 0x0000000c05067211 */ /* 0x000fe200000f0eff */
[----:B0-----:R-:W-:Y:S02]  /*0ce0*/  IMAD.SHL.U32 R16, R9, 0x4, RZ ;  /* 0x0000000409107824 */ /* 0x001fe400078e00ff */
[----:B------:R-:W-:Y:S01]  /*0cf0*/  VIADD R5, R5, 0x200 ;  /* 0x0000020005057836 */ /* 0x000fe20000000000 */
[----:B------:R-:W-:Y:S02]  /*0d00*/  SHF.L.U64.HI R9, R9, 0x2, R6 ;  /* 0x0000000209097819 */ /* 0x000fe40000010206 */
[----:B------:R-:W-:-:S02]  /*0d10*/  IADD3 R6, P0, R16, UR4, RZ ;  /* 0x0000000410067c10 */ /* 0x000fc4000ff1e0ff */
[----:B------:R-:W-:Y:S02]  /*0d20*/  IADD3 R16, P2, R16, UR6, RZ ;  /* 0x0000000610107c10 */ /* 0x000fe4000ff5e0ff */
[C---:B------:R-:W-:Y:S02]  /*0d30*/  IADD3.X R7, R9.reuse, UR5, RZ, P0, !PT ;  /* 0x0000000509077c10 */ /* 0x040fe400087fe4ff */
[----:B------:R-:W-:Y:S01]  /*0d40*/  IADD3.X R17, R9, UR7, RZ, P2, !PT ;  /* 0x0000000709117c10 */ /* 0x000fe200097fe4ff */
[----:B------:R-:W-:Y:S01]  /*0d50*/  IMAD.MOV.U32 R9, RZ, RZ, -0x1 ;  /* 0xffffffffff097424 */ /* 0x000fe200078e00ff */
[----:B------:R-:W-:-:S04]  /*0d60*/  ISETP.NE.AND P0, PT, R4, RZ, PT ;  /* 0x000000ff0400720c */ /* 0x000fc80003f05270 */
[----:B------:R2:W-:Y:S04]  /*0d70*/  STG.E desc[UR8][R6.64], R9 ;  /* 0x0000000906007986 */ /* 0x0005e8000c101908 */
[----:B------:R2:W-:Y:S05]  /*0d80*/  STG.E desc[UR8][R16.64], R19 ;  /* 0x0000001310007986 */ /* 0x0005ea000c101908 */
[----:B------:R-:W-:Y:S05]  /*0d90*/  @P0 BRA `(.L_x_1264) ;  /* 0xfffffffc00c00947 */ /* 0x000fea000383ffff */
.L_x_1263:
[----:B------:R-:W-:Y:S05]  /*0da0*/  BSYNC B0 ;  /* 0x0000000000007941 */ /* 0x000fea0003800000 */
.L_x_1262:
[----:B------:R-:W-:Y:S05]  /*0db0*/  @!P1 EXIT ;  /* 0x000000000000994d */ /* 0x000fea0003800000 */
[-C--:B------:R-:W-:Y:S01]  /*0dc0*/  IMAD R13, R13, R8.reuse, RZ ;  /* 0x000000080d0d7224 */ /* 0x080fe200078e02ff */
[----:B------:R-:W-:Y:S01]  /*0dd0*/  IADD3 R3, P0, R2, R5, RZ ;  /* 0x0000000502037210 */ /* 0x000fe20007f1e0ff */
[----:B--2---:R-:W-:Y:S01]  /*0de0*/  IMAD.WIDE.U32 R6, R11, R8, RZ ;  /* 0x000000080b067225 */ /* 0x004fe200078e00ff */
[----:B------:R-:W-:Y:S01]  /*0df0*/  ULDC.64 UR4, c[0x0][0x240] ;  /* 0x0000900000047ab9 */ /* 0x000fe20000000a00 */
[----:B------:R-:W-:Y:S01]  /*0e00*/  ULDC.64 UR6, c[0x0][0x220] ;  /* 0x0000880000067ab9 */ /* 0x000fe20000000a00 */
[----:B------:R-:W-:Y:S01]  /*0e10*/  LEA.HI.X.SX32 R2, R5, RZ, 0x1, P0 ;  /* 0x000000ff05027211 */ /* 0x000fe200000f0eff */
[----:B------:R-:W-:Y:S01]  /*0e20*/  IMAD R13, R11, R10, R13 ;  /* 0x0000000a0b0d7224 */ /* 0x000fe200078e020d */
[----:B------:R-:W-:Y:S01]  /*0e30*/  BSSY B0, `(.L_x_1265) ;  /* 0x000003e000007945 */ /* 0x000fe20003800000 */
[----:B------:R-:W-:Y:S01]  /*0e40*/  IMAD.IADD R4, R8, 0x1, -R5 ;  /* 0x0000000108047824 */ /* 0x000fe200078e0a05 */
[----:B------:R-:W-:Y:S01]  /*0e50*/  SHF.L.U64.HI R2, R3, 0x2, R2 ;  /* 0x0000000203027819 */ /* 0x000fe20000010202 */
[----:B------:R-:W-:-:S02]  /*0e60*/  IMAD.IADD R13, R7, 0x1, R13 ;  /* 0x00000001070d7824 */ /* 0x000fc400078e020d */
[----:B------:R-:W-:Y:S01]  /*0e70*/  IMAD.WIDE.U32 R6, R6, R0, RZ ;  /* 0x0000000006067225 */ /* 0x000fe200078e00ff */
[----:B------:R-:W-:-:S03]  /*0e80*/  ISETP.GT.AND P1, PT, R4, 0x1800, PT ;  /* 0x000018000400780c */ /* 0x000fc60003f24270 */
[----:B------:R-:W-:Y:S02]  /*0e90*/  IMAD R13, R13, R0, RZ ;  /* 0x000000000d0d7224 */ /* 0x000fe400078e02ff */
[----:B------:R-:W-:Y:S02]  /*0ea0*/  IMAD.SHL.U32 R0, R3, 0x4, RZ ;  /* 0x0000000403007824 */ /* 0x000fe400078e00ff */
[----:B------:R-:W-:Y:S02]  /*0eb0*/  IMAD.IADD R9, R13, 0x1, R7 ;  /* 0x000000010d097824 */ /* 0x000fe400078e0207 */
[----:B------:R-:W-:Y:S01]  /*0ec0*/  IMAD.SHL.U32 R4, R6, 0x4, RZ ;  /* 0x0000000406047824 */ /* 0x000fe200078e00ff */
[C---:B------:R-:W-:Y:S02]  /*0ed0*/  IADD3 R11, P0, R0.reuse, UR4, RZ ;  /* 0x00000004000b7c10 */ /* 0x040fe4000ff1e0ff */
[----:B------:R-:W-:Y:S02]  /*0ee0*/  IADD3 R13, P2, R0, UR6, RZ ;  /* 0x00000006000d7c10 */ /* 0x000fe4000ff5e0ff */
[----:B------:R-:W-:-:S02]  /*0ef0*/  IADD3.X R10, R2, UR5, RZ, P0, !PT ;  /* 0x00000005020a7c10 */ /* 0x000fc400087fe4ff */
[----:B------:R-:W-:Y:S02]  /*0f00*/  IADD3.X R12, R2, UR7, RZ, P2, !PT ;  /* 0x00000007020c7c10 */ /* 0x000fe400097fe4ff */
[----:B------:R-:W-:Y:S02]  /*0f10*/  SHF.L.U64.HI R9, R6, 0x2, R9 ;  /* 0x0000000206097819 */ /* 0x000fe40000010209 */
[----:B------:R-:W-:Y:S01]  /*0f20*/  PLOP3.LUT P0, PT, PT, PT, PT, 0x80, 0x0 ;  /* 0x000000000000781c */ /* 0x000fe20003f0f070 */
[----:B------:R-:W-:-:S12]  /*0f30*/  @!P1 BRA `(.L_x_1266) ;  /* 0x0000000000b49947 */ /* 0x000fd80003800000 */
[----:B------:R-:W-:Y:S01]  /*0f40*/  PLOP3.LUT P0, PT, PT, PT, PT, 0x8, 0x0 ;  /* 0x000000000000781c */ /* 0x000fe20003f0e170 */
[----:B------:R-:W-:-:S12]  /*0f50*/  VIADD R0, R8, 0xffffe800 ;  /* 0xffffe80008007836 */ /* 0x000fd80000000000 */
.L_x_1267:
[C---:B--2---:R-:W-:Y:S01]  /*0f60*/  IADD3 R2, P1, R4.reuse, R13, RZ ;  /* 0x0000000d04027210 */ /* 0x044fe20007f3e0ff */
[----:B------:R-:W-:Y:S01]  /*0f70*/  IMAD.MOV.U32 R15, RZ, RZ, -0x1 ;  /* 0xffffffffff0f7424 */ /* 0x000fe200078e00ff */
[C---:B------:R-:W-:Y:S01]  /*0f80*/  IADD3 R6, P2, R4.reuse, R11, RZ ;  /* 0x0000000b04067210 */ /* 0x040fe20007f5e0ff */
[----:B01----:R-:W-:Y:S02]  /*0f90*/  IMAD.MOV.U32 R17, RZ, RZ, -0x800001 ;  /* 0xff7fffffff117424 */ /* 0x003fe400078e00ff */
[C---:B------:R-:W-:Y:S02]  /*0fa0*/  IMAD.X R3, R9.reuse, 0x1, R12, P1 ;  /* 0x0000000109037824 */ /* 0x040fe400008e060c */
[----:B------:R-:W-:Y:S01]  /*0fb0*/  IMAD.X R7, R9, 0x1, R10, P2 ;  /* 0x0000000109077824 */ /* 0x000fe200010e060a */
[----:B------:R-:W-:Y:S01]  /*0fc0*/  IADD3 R4, P2, R4, 0x8000, RZ ;  /* 0x0000800004047810 */ /* 0x000fe20007f5e0ff */
[----:B------:R-:W-:Y:S01]  /*0fd0*/  VIADD R5, R5, 0x2000 ;  /* 0x0000200005057836 */ /* 0x000fe20000000000 */
[----:B------:R2:W-:Y:S03]  /*0fe0*/  STG.E desc[UR8][R2.64], R15 ;  /* 0x0000000f02007986 */ /* 0x0005e6000c101908 */
[----:B------:R-:W-:Y:S01]  /*0ff0*/  IMAD.X R9, RZ, RZ, R9, P2 ;  /* 0x000000ffff097224 */ /* 0x000fe200010e0609 */
[----:B------:R2:W-:Y:S01]  /*1000*/  STG.E desc[UR8][R6.64], R17 ;  /* 0x0000001106007986 */ /* 0x0005e2000c101908 */
[----:B------:R-:W-:-:S03]  /*1010*/  ISETP.GE.AND P1, PT, R5, R0, PT ;  /* 0x000000000500720c */ /* 0x000fc60003f26270 */
[----:B------:R2:W-:Y:S04]  /*1020*/  STG.E desc[UR8][R2.64+0x800], R15 ;  /* 0x0008000f02007986 */ /* 0x0005e8000c101908 */
        /* <DEDUP_REMOVED lines=28> */
[----:B------:R2:W-:Y:S01]  /*11f0*/  STG.E desc[UR8][R6.64+0x7800], R17 ;  /* 0x0078001106007986 */ /* 0x0005e2000c101908 */
[----:B------:R-:W-:Y:S05]  /*1200*/  @!P1 BRA `(.L_x_1267) ;  /* 0xfffffffc00549947 */ /* 0x000fea000383ffff */
.L_x_1266:
[----:B------:R-:W-:Y:S05]  /*1210*/  BSYNC B0 ;  /* 0x0000000000007941 */ /* 0x000fea0003800000 */
.L_x_1265:
[----:B------:R-:W-:Y:S01]  /*1220*/  IMAD.IADD R0, R8, 0x1, -R5 ;  /* 0x0000000108007824 */ /* 0x000fe200078e0a05 */
[----:B------:R-:W-:Y:S04]  /*1230*/  BSSY B0, `(.L_x_1268) ;  /* 0x000001d000007945 */ /* 0x000fe80003800000 */
[----:B------:R-:W-:-:S13]  /*1240*/  ISETP.GT.AND P1, PT, R0, 0x800, PT ;  /* 0x000008000000780c */ /* 0x000fda0003f24270 */
[----:B------:R-:W-:Y:S05]  /*1250*/  @!P1 BRA `(.L_x_1269) ;  /* 0x0000000000689947 */ /* 0x000fea0003800000 */
[C---:B--2---:R-:W-:Y:S01]  /*1260*/  IADD3 R2, P0, R4.reuse, R13, RZ ;  /* 0x0000000d04027210 */ /* 0x044fe20007f1e0ff */
[----:B------:R-:W-:Y:S01]  /*1270*/  IMAD.MOV.U32 R15, RZ, RZ, -0x1 ;  /* 0xffffffffff0f7424 */ /* 0x000fe200078e00ff */
[C---:B------:R-:W-:Y:S01]  /*1280*/  IADD3 R6, P1, R4.reuse, R11, RZ ;  /* 0x0000000b04067210 */ /* 0x040fe20007f3e0ff */
[----:B01----:R-:W-:Y:S02]  /*1290*/  IMAD.MOV.U32 R17, RZ, RZ, -0x800001 ;  /* 0xff7fffffff117424 */ /* 0x003fe400078e00ff */
[C---:B------:R-:W-:Y:S01]  /*12a0*/  IMAD.X R3, R9.reuse, 0x1, R12, P0 ;  /* 0x0000000109037824 */ /* 0x040fe200000e060c */
[----:B------:R-:W-:Y:S01]  /*12b0*/  PLOP3.LUT P0, PT, PT, PT, PT, 0x8, 0x0 ;  /* 0x000000000000781c */ /* 0x000fe20003f0e170 */
[----:B------:R-:W-:Y:S01]  /*12c0*/  IMAD.X R7, R9, 0x1, R10, P1 ;  /* 0x0000000109077824 */ /* 0x000fe200008e060a */
[----:B------:R-:W-:Y:S01]  /*12d0*/  IADD3 R4, P1, R4, 0x4000, RZ ;  /* 0x0000400004047810 */ /* 0x000fe20007f3e0ff */
[----:B------:R-:W-:Y:S01]  /*12e0*/  VIADD R5, R5, 0x1000 ;  /* 0x0000100005057836 */ /* 0x000fe20000000000 */
[----:B------:R3:W-:Y:S03]  /*12f0*/  STG.E desc[UR8][R2.64], R15 ;  /* 0x0000000f02007986 */ /* 0x0007e6000c101908 */
[----:B------:R-:W-:Y:S01]  /*1300*/  IMAD.X R9, RZ, RZ, R9, P1 ;  /* 0x000000ffff097224 */ /* 0x000fe200008e0609 */
        /* <DEDUP_REMOVED lines=14> */
[----:B------:R3:W-:Y:S02]  /*13f0*/  STG.E desc[UR8][R6.64+0x3800], R17 ;  /* 0x0038001106007986 */ /* 0x0007e4000c101908 */
.L_x_1269:
[----:B------:R-:W-:Y:S05]  /*1400*/  BSYNC B0 ;  /* 0x0000000000007941 */ /* 0x000fea0003800000 */
.L_x_1268:
[----:B------:R-:W-:-:S13]  /*1410*/  ISETP.LT.OR P0, PT, R5, R8, P0 ;  /* 0x000000080500720c */ /* 0x000fda0000701670 */
[----:B------:R-:W-:Y:S05]  /*1420*/  @!P0 EXIT ;  /* 0x000000000000894d */ /* 0x000fea0003800000 */
[C---:B--23--:R-:W-:Y:S01]  /*1430*/  IADD3 R2, P0, R4.reuse, R13, RZ ;  /* 0x0000000d04027210 */ /* 0x04cfe20007f1e0ff */
[----:B------:R-:W-:Y:S01]  /*1440*/  IMAD.MOV.U32 R7, RZ, RZ, -0x1 ;  /* 0xffffffffff077424 */ /* 0x000fe200078e00ff */
[----:B------:R-:W-:-:S03]  /*1450*/  IADD3 R4, P1, R4, R11, RZ ;  /* 0x0000000b04047210 */ /* 0x000fc60007f3e0ff */
[C---:B------:R-:W-:Y:S02]  /*1460*/  IMAD.X R3, R9.reuse, 0x1, R12, P0 ;  /* 0x0000000109037824 */ /* 0x040fe400000e060c */
[----:B------:R-:W-:Y:S02]  /*1470*/  IMAD.X R5, R9, 0x1, R10, P1 ;  /* 0x0000000109057824 */ /* 0x000fe400008e060a */
[----:B------:R-:W-:Y:S01]  /*1480*/  IMAD.MOV.U32 R9, RZ, RZ, -0x800001 ;  /* 0xff7fffffff097424 */ /* 0x000fe200078e00ff */
[----:B------:R-:W-:Y:S04]  /*1490*/  STG.E desc[UR8][R2.64], R7 ;  /* 0x0000000702007986 */ /* 0x000fe8000c101908 */
[----:B------:R-:W-:Y:S04]  /*14a0*/  STG.E desc[UR8][R4.64], R9 ;  /* 0x0000000904007986 */ /* 0x000fe8000c101908 */
[----:B------:R-:W-:Y:S04]  /*14b0*/  STG.E desc[UR8][R2.64+0x800], R7 ;  /* 0x0008000702007986 */ /* 0x000fe8000c101908 */
[----:B------:R-:W-:Y:S04]  /*14c0*/  STG.E desc[UR8][R4.64+0x800], R9 ;  /* 0x0008000904007986 */ /* 0x000fe8000c101908 */
[----:B------:R-:W-:Y:S04]  /*14d0*/  STG.E desc[UR8][R2.64+0x1000], R7 ;  /* 0x0010000702007986 */ /* 0x000fe8000c101908 */
[----:B------:R-:W-:Y:S04]  /*14e0*/  STG.E desc[UR8][R4.64+0x1000], R9 ;  /* 0x0010000904007986 */ /* 0x000fe8000c101908 */
[----:B------:R-:W-:Y:S04]  /*14f0*/  STG.E desc[UR8][R2.64+0x1800], R7 ;  /* 0x0018000702007986 */ /* 0x000fe8000c101908 */
[----:B------:R-:W-:Y:S01]  /*1500*/  STG.E desc[UR8][R4.64+0x1800], R9 ;  /* 0x0018000904007986 */ /* 0x000fe2000c101908 */
[----:B------:R-:W-:Y:S05]  /*1510*/  EXIT ;  /* 0x000000000000794d */ /* 0x000fea0003800000 */
.L_x_1255:
        /* <DEDUP_REMOVED lines=24> */
.L_x_1274:
[----:B------:R-:W-:Y:S01]  /*16a0*/  VIADD R8, R8, 0xffffffff ;  /* 0xffffffff08087836 */ /* 0x000fe20000000000 */
[----:B------:R0:W-:Y:S01]  /*16b0*/  STS [R12], RZ ;  /* 0x000000ff0c007388 */ /* 0x0001e20000000800 */
[----:B------:R-:W-:-:S03]  /*16c0*/  VIADD R10, R10, 0x200 ;  /* 0x000002000a0a7836 */ /* 0x000fc60000000000 */
[----:B------:R-:W-:Y:S01]  /*16d0*/  ISETP.NE.AND P0, PT, R8, RZ, PT ;  /* 0x000000ff0800720c */ /* 0x000fe20003f05270 */
[----:B0-----:R-:W-:-:S12]  /*16e0*/  VIADD R12, R12, 0x800 ;  /* 0x000008000c0c7836 */ /* 0x001fd80000000000 */
[----:B------:R-:W-:Y:S05]  /*16f0*/  @P0 BRA `(.L_x_1274) ;  /* 0xfffffffc00e80947 */ /* 0x000fea000383ffff */
.L_x_1273:
[----:B------:R-:W-:Y:S05]  /*1700*/  BSYNC B1 ;  /* 0x0000000000017941 */ /* 0x000fea0003800000 */
.L_x_1272:
[----:B------:R-:W-:Y:S05]  /*1710*/  @!P2 BRA `(.L_x_1271) ;  /* 0x000000000038a947 */ /* 0x000fea0003800000 */
[----:B------:R-:W0:Y:S01]  /*1720*/  S2UR UR5, SR_CgaCtaId ;  /* 0x00000000000579c3 */ /* 0x000e220000008800 */
[----:B------:R-:W-:Y:S02]  /*1730*/  UMOV UR4, 0x400 ;  /* 0x0000040000047882 */ /* 0x000fe40000000000 */
[----:B0-----:R-:W-:-:S06]  /*1740*/  ULEA UR4, UR5, UR4, 0x18 ;  /* 0x0000000405047291 */ /* 0x001fcc000f8ec03f */
[C---:B------:R-:W-:Y:S01]  /*1750*/  LEA R8, R10.reuse, UR4, 0x2 ;  /* 0x000000040a087c11 */ /* 0x040fe2000f8e10ff */
[----:B------:R-:W-:-:S04]  /*1760*/  VIADD R10, R10, 0xfffff800 ;  /* 0xfffff8000a0a7836 */ /* 0x000fc80000000000 */
[----:B------:R-:W-:-:S07]  /*1770*/  VIADD R8, R8, 0x20a0 ;  /* 0x000020a008087836 */ /* 0x000fce0000000000 */
.L_x_1275:
        /* <DEDUP_REMOVED lines=8> */
.L_x_1271:
[----:B------:R-:W-:Y:S05]  /*1800*/  BSYNC B0 ;  /* 0x0000000000007941 */ /* 0x000fea0003800000 */
.L_x_1270:
[----:B------:R-:W1:Y:S01]  /*1810*/  LDC R10, c[0x0][0x22c] ;  /* 0x00008b00ff0a7b82 */ /* 0x000e620000000800 */
[----:B------:R-:W-:Y:S07]  /*1820*/  BSSY B0, `(.L_x_1276) ;  /* 0x00000e1000007945 */ /* 0x000fee0003800000 */
[----:B------:R-:W-:Y:S01]  /*1830*/  BAR.SYNC.DEFER_BLOCKING 0x0 ;  /* 0x0000000000007b1d */ /* 0x000fe20000010000 */
[----:B-1----:R-:W-:-:S04]  /*1840*/  ISETP.NE.AND P0, PT, R10, 0x1, PT ;  /* 0x000000010a00780c */ /* 0x002fc80003f05270 */
[----:B0-----:R-:W-:-:S09]  /*1850*/  P2R R8, PR, RZ, 0x1 ;  /* 0x00000001ff087803 */ /* 0x001fd20000000000 */
[----:B------:R-:W-:Y:S05]  /*1860*/  @!P0 BRA `(.L_x_1277) ;  /* 0x0000000400908947 */ /* 0x000fea0003800000 */
[----:B------:R-:W-:Y:S01]  /*1870*/  IMAD.IADD R15, R6, 0x1, R4 ;  /* 0x00000001060f7824 */ /* 0x000fe200078e0204 */
[----:B------:R-:W-:Y:S01]  /*1880*/  ULDC UR4, c[0x0][0x228] ;  /* 0x00008a0000047ab9 */ /* 0x000fe20000000800 */
[----:B------:R-:W-:-:S03]  /*1890*/  ULDC.64 UR6, c[0x0][0x210] ;  /* 0x0000840000067ab9 */ /* 0x000fc60000000a00 */
[----:B------:R-:W-:-:S13]  /*18a0*/  ISETP.GE.AND P0, PT, R15, R9, PT ;  /* 0x000000090f00720c */ /* 0x000fda0003f06270 */
[----:B------:R-:W-:Y:S05]  /*18b0*/  @P0 BRA `(.L_x_1278) ;  /* 0x0000000c005c0947 */ /* 0x000fea0003800000 */
[----:B------:R-:W-:Y:S01]  /*18c0*/  LOP3.LUT R8, RZ, R6, RZ, 0x33, !PT ;  /* 0x00000006ff087212 */ /* 0x000fe200078e33ff */
[----:B------:R-:W-:Y:S03]  /*18d0*/  BSSY B1, `(.L_x_1279) ;  /* 0x000001c000017945 */ /* 0x000fe60003800000 */
[----:B------:R-:W-:-:S04]  /*18e0*/  IADD3 R12, -R4, R9, R8 ;  /* 0x00000009040c7210 */ /* 0x000fc80007ffe108 */
[C---:B------:R-:W-:Y:S02]  /*18f0*/  LEA.HI R8, R12.reuse, 0x1, RZ, 0x17 ;  /* 0x000000010c087811 */ /* 0x040fe400078fb8ff */
[----:B------:R-:W-:Y:S02]  /*1900*/  ISETP.GE.U32.AND P0, PT, R12, 0x600, PT ;  /* 0x000006000c00780c */ /* 0x000fe40003f06070 */
[----:B------:R-:W-:-:S13]  /*1910*/  LOP3.LUT P2, R8, R8, 0x3, RZ, 0xc0, !PT ;  /* 0x0000000308087812 */ /* 0x000fda000784c0ff */
[----:B------:R-:W-:Y:S05]  /*1920*/  @!P2 BRA `(.L_x_1280) ;  /* 0x000000000058a947 */ /* 0x000fea0003800000 */
[----:B------:R-:W0:Y:S01]  /*1930*/  S2R R13, SR_CgaCtaId ;  /* 0x00000000000d7919 */ /* 0x000e220000008800 */
[----:B------:R-:W-:-:S04]  /*1940*/  MOV R12, 0x400 ;  /* 0x00000400000c7802 */ /* 0x000fc80000000f00 */
[----:B0-----:R-:W-:-:S07]  /*1950*/  LEA R19, R13, R12, 0x18 ;  /* 0x0000000c0d137211 */ /* 0x001fce00078ec0ff */
.L_x_1281:
[----:B0-----:R-:W-:-:S05]  /*1960*/  IMAD R12, R15, R10, RZ ;  /* 0x0000000a0f0c7224 */ /* 0x001fca00078e02ff */
[----:B------:R-:W-:-:S03]  /*1970*/  SHF.R.S32.HI R13, RZ, 0x1f, R12 ;  /* 0x0000001fff0d7819 */ /* 0x000fc6000001140c */
[----:B------:R-:W-:-:S03]  /*1980*/  IMAD.WIDE R12, R11, UR4, R12 ;  /* 0x000000040b0c7c25 */ /* 0x000fc6000f8e020c */
[----:B------:R-:W-:-:S04]  /*1990*/  LEA R16, P2, R12, UR6, 0x2 ;  /* 0x000000060c107c11 */ /* 0x000fc8000f8410ff */
[----:B------:R-:W-:-:S05]  /*19a0*/  LEA.HI.X R17, R12, UR7, R13, 0x2, P2 ;  /* 0x000000070c117c11 */ /* 0x000fca00090f140d */
[----:B------:R-:W2:Y:S01]  /*19b0*/  LDG.E R16, desc[UR8][R16.64] ;  /* 0x0000000810107981 */ /* 0x000ea2000c1e1900 */
[----:B------:R-:W-:Y:S02]  /*19c0*/  VIADD R8, R8, 0xffffffff ;  /* 0xffffffff08087836 */ /* 0x000fe40000000000 */
[----:B------:R-:W-:Y:S01]  /*19d0*/  VIADD R15, R15, 0x200 ;  /* 0x000002000f0f7836 */ /* 0x000fe20000000000 */
[----:B--2---:R-:W0:Y:S02]  /*19e0*/  F2F.F16.F32 R12, R16 ;  /* 0x00000010000c7304 */ /* 0x004e240000200800 */
[----:B0-----:R-:W-:-:S04]  /*19f0*/  PRMT R13, R12, 0x9910, RZ ;  /* 0x000099100c0d7816 */ /* 0x001fc800000000ff */
        /* <DEDUP_REMOVED lines=9> */
.L_x_1280:
[----:B------:R-:W-:Y:S05]  /*1a90*/  BSYNC B1 ;  /* 0x0000000000017941 */ /* 0x000fea0003800000 */
.L_x_1279:
[----:B------:R-:W-:Y:S05]  /*1aa0*/  @!P0 BRA `(.L_x_1278) ;  /* 0x0000000800e08947 */ /* 0x000fea0003800000 */
[----:B------:R-:W1:Y:S01]  /*1ab0*/  S2R R17, SR_CgaCtaId ;  /* 0x0000000000117919 */ /* 0x000e620000008800 */
[----:B0-----:R-:W-:Y:S01]  /*1ac0*/  IMAD R12, R15, R10, RZ ;  /* 0x0000000a0f0c7224 */ /* 0x001fe200078e02ff */
[----:B------:R-:W-:Y:S01]  /*1ad0*/  ULDC UR5, c[0x0][0x228] ;  /* 0x00008a0000057ab9 */ /* 0x000fe20000000800 */
[----:B------:R-:W-:Y:S01]  /*1ae0*/  MOV R8, 0x400 ;  /* 0x0000040000087802 */ /* 0x000fe20000000f00 */
[----:B------:R-:W-:Y:S01]  /*1af0*/  ULDC.64 UR10, c[0x0][0x210] ;  /* 0x00008400000a7ab9 */ /* 0x000fe20000000a00 */
[----:B------:R-:W-:Y:S01]  /*1b00*/  BSSY B1, `(.L_x_1282) ;  /* 0x0000039000017945 */ /* 0x000fe20003800000 */
[--C-:B------:R-:W-:Y:S01]  /*1b10*/  SHF.R.S32.HI R13, RZ, 0x1f, R12.reuse ;  /* 0x0000001fff0d7819 */ /* 0x100fe2000001140c */
[----:B------:R-:W-:Y:S02]  /*1b20*/  IMAD.SHL.U32 R23, R10, 0x200, RZ ;  /* 0x000002000a177824 */ /* 0x000fe400078e00ff */
[----:B------:R-:W-:-:S03]  /*1b30*/  IMAD.WIDE R12, R11, UR5, R12 ;  /* 0x000000050b0c7c25 */ /* 0x000fc6000f8e020c */
[----:B------:R-:W-:-:S04]  /*1b40*/  LEA R20, P0, R12, UR10, 0x2 ;  /* 0x0000000a0c147c11 */ /* 0x000fc8000f8010ff */
[----:B------:R-:W-:Y:S02]  /*1b50*/  LEA.HI.X R21, R12, UR11, R13, 0x2, P0 ;  /* 0x0000000b0c157c11 */ /* 0x000fe400080f140d */
[----:B-1----:R-:W-:-:S05]  /*1b60*/  LEA R8, R17, R8, 0x18 ;  /* 0x0000000811087211 */ /* 0x002fca00078ec0ff */
[----:B------:R-:W-:-:S07]  /*1b70*/  VIADD R8, R8, 0x8a0 ;  /* 0x000008a008087836 */ /* 0x000fce0000000000 */
.L_x_1283:
        /* <DEDUP_REMOVED lines=50> */
.L_x_1282:
[----:B------:R-:W-:Y:S05]  /*1ea0*/  BRA `(.L_x_1278) ;  /* 0x0000000400e07947 */ /* 0x000fea0003800000 */
.L_x_1277:
[----:B------:R-:W0:Y:S01]  /*1eb0*/  LDC R19, c[0x0][0x210] ;  /* 0x00008400ff137b82 */ /* 0x000e220000000800 */
[--C-:B------:R-:W-:Y:S01]  /*1ec0*/  SHF.R.S32.HI R7, RZ, 0x1f, R6.reuse ;  /* 0x0000001fff077819 */ /* 0x100fe20000011406 */
        /* <DEDUP_REMOVED lines=30> */
[----:B------:R-:W-:Y:S01]  /*20b0*/  IMAD.X R13, R17, 0x1, R13, P3 ;  /* 0x00000001110d7824 */ /* 0x000fe200018e060d */
[----:B0-----:R-:W-:-:S04]  /*20c0*/  LEA R12, R27, R12, 0x18 ;  /* 0x0000000c1b0c7211 */ /* 0x001fc800078ec0ff */
[----:B------:R-:W-:Y:S01]  /*20d0*/  LEA.HI.X R27, R8, UR4, R13, 0x2, P5 ;  /* 0x00000004081b7c11 */ /* 0x000fe2000a8f140d */
[----:B------:R-:W-:-:S07]  /*20e0*/  VIADD R29, R12, 0x8a0 ;  /* 0x000008a00c1d7836 */ /* 0x000fce0000000000 */
.L_x_1286:
        /* <DEDUP_REMOVED lines=43> */
.L_x_1285:
[----:B------:R-:W-:Y:S05]  /*23a0*/  BSYNC B1 ;  /* 0x0000000000017941 */ /* 0x000fea0003800000 */
.L_x_1284:
        /* <DEDUP_REMOVED lines=20> */
.L_x_1288:
[----:B------:R-:W-:Y:S05]  /*24f0*/  BSYNC B1 ;  /* 0x0000000000017941 */ /* 0x000fea0003800000 */
.L_x_1287:
        /* <DEDUP_REMOVED lines=19> */
.L_x_1278:
[----:B------:R-:W-:Y:S05]  /*2630*/  BSYNC B0 ;  /* 0x0000000000007941 */ /* 0x000fea0003800000 */
.L_x_1276:
[----:B------:R-:W3:Y:S08]  /*2640*/  S2UR UR5, SR_CgaCtaId ;  /* 0x00000000000579c3 */ /* 0x000ef00000008800 */
[----:B------:R-:W-:Y:S01]  /*2650*/  BAR.SYNC.DEFER_BLOCKING 0x0 ;  /* 0x0000000000007b1d */ /* 0x000fe20000010000 */
[C---:B012---:R-:W-:Y:S01]  /*2660*/  LEA.HI R8, R4.reuse, R4, RZ, 0x1c ;  /* 0x0000000404087211 */ /* 0x047fe200078fe0ff */
        /* <DEDUP_REMOVED lines=9> */
.L_x_1293:
[----:B0-----:R-:W-:Y:S01]  /*2700*/  IMAD R20, R19, 0x200, R4 ;  /* 0x0000020013147824 */ /* 0x001fe200078e0204 */
[----:B------:R-:W-:Y:S05]  /*2710*/  WARPSYNC.ALL ;  /* 0x0000000000007948 */ /* 0x000fea0003800000 */
[----:B------:R-:W-:-:S05]  /*2720*/  IMAD R21, R20, 0x4, R23 ;  /* 0x0000000414157824 */ /* 0x000fca00078e0217 */
[----:B--2---:R-:W2:Y:S01]  /*2730*/  LDS R8, [R21+0x8a0] ;  /* 0x0008a00015087984 */ /* 0x004ea20000000800 */
[----:B------:R-:W-:Y:S06]  /*2740*/  BAR.SYNC.DEFER_BLOCKING 0x0 ;  /* 0x0000000000007b1d */ /* 0x000fec0000010000 */
[----:B--2---:R2:W-:Y:S02]  /*2750*/  STS [R17+0x10], R8 ;  /* 0x0000100811007388 */ /* 0x0045e40000000800 */
        /* <DEDUP_REMOVED lines=15> */
[----:B------:R-:W1:Y:S01]  /*2850*/  LDS R25, [R16+0x40] ;  /* 0x0000400010197984 */ /* 0x000e620000000800 */
[----:B--2---:R-:W-:-:S03]  /*2860*/  IADD3 R8, R30, R28, R29 ;  /* 0x0000001c1e087210 */ /* 0x004fc60007ffe01d */
[----:B------:R-:W-:Y:S04]  /*2870*/  LDS R24, [R16+0x44] ;  /* 0x0000440010187984 */ /* 0x000fe80000000800 */
[----:B0-----:R-:W0:Y:S01]  /*2880*/  LDS R23, [R16+0x48] ;  /* 0x0000480010177984 */ /* 0x001e220000000800 */
[----:B---3--:R-:W-:-:S03]  /*2890*/  IADD3 R8, R32, R8, R31 ;  /* 0x0000000820087210 */ /* 0x008fc60007ffe01f */
[----:B------:R-:W2:Y:S01]  /*28a0*/  LDS R13, [R16+0x4c] ;  /* 0x00004c00100d7984 */ /* 0x000ea20000000800 */
[----:B----4-:R-:W-:-:S04]  /*28b0*/  IADD3 R8, R34, R8, R33 ;  /* 0x0000000822087210 */ /* 0x010fc80007ffe021 */
[----:B-----5:R-:W-:-:S04]  /*28c0*/  IADD3 R8, R36, R8, R35 ;  /* 0x0000000824087210 */ /* 0x020fc80007ffe023 */
        /* <DEDUP_REMOVED lines=14> */
.L_x_1635:
        /* <DEDUP_REMOVED lines=39> */
.L_x_1289:
[----:B------:R-:W-:Y:S05]  /*2c20*/  WARPSYNC.ALL ;  /* 0x0000000000007948 */ /* 0x000fea0003800000 */
[----:B------:R-:W-:Y:S01]  /*2c30*/  BAR.SYNC.DEFER_BLOCKING 0x0 ;  /* 0x0000000000007b1d */ /* 0x000fe20000010000 */
[----:B------:R-:W-:-:S07]  /*2c40*/  PLOP3.LUT P0, PT, PT, PT, PT, 0x8, 0x0 ;  /* 0x000000000000781c */ /* 0x000fce0003f0e170 */
[----:B------:R-:W4:Y:S01]  /*2c50*/  S2UR UR5, SR_CgaCtaId ;  /* 0x00000000000579c3 */ /* 0x000f220000008800 */
[----:B------:R-:W-:Y:S01]  /*2c60*/  UMOV UR4, 0x400 ;  /* 0x0000040000047882 */ /* 0x000fe20000000000 */
[----:B------:R-:W-:Y:S01]  /*2c70*/  BSSY B0, `(.L_x_1291) ;  /* 0x0000013000007945 */ /* 0x000fe20003800000 */
[----:B---3--:R-:W1:Y:S01]  /*2c80*/  LDS R13, [R17+0x10] ;  /* 0x00001000110d7984 */ /* 0x008e620000000800 */
[----:B----4-:R-:W-:-:S06]  /*2c90*/  ULEA UR4, UR5, UR4, 0x18 ;  /* 0x0000000405047291 */ /* 0x010fcc000f8ec03f */
        /* <DEDUP_REMOVED lines=16> */
.L_x_1292:
[----:B------:R-:W-:Y:S05]  /*2da0*/  BSYNC B0 ;  /* 0x0000000000007941 */ /* 0x000fea0003800000 */
.L_x_1291:
        /* <DEDUP_REMOVED lines=12> */
[----:B------:R-:W-:Y:S01]  /*2e70*/  ULDC.64 UR10, c[0x0][0x210] ;  /* 0x00008400000a7ab9 */ /* 0x000fe20000000a00 */
[----:B------:R-:W-:-:S03]  /*2e80*/  ULDC.64 UR12, c[0x0][0x228] ;  /* 0x00008a00000c7ab9 */ /* 0x000fc60000000a00 */
        /* <DEDUP_REMOVED lines=8> */
[----:B------:R-:W2:Y:S01]  /*2f10*/  LDS R14, [R23+0x4864] ;  /* 0x00486400170e7984 */ /* 0x000ea20000000800 */
[----:B------:R-:W3:Y:S01]  /*2f20*/  LDC R29, c[0x0][0x230] ;  /* 0x00008c00ff1d7b82 */ /* 0x000ee20000000800 */
[----:B--2---:R-:W-:-:S13]  /*2f30*/  ISETP.GT.AND P0, PT, R14, 0x800, PT ;  /* 0x000008000e00780c */ /* 0x004fda0003f04270 */
.L_x_1303:
[----:B-12---:R-:W-:-:S05]  /*2f40*/  IMAD R14, R13, UR13, RZ ;  /* 0x0000000d0d0e7c24 */ /* 0x006fca000f8e02ff */
[----:B------:R-:W-:-:S03]  /*2f50*/  SHF.R.S32.HI R15, RZ, 0x1f, R14 ;  /* 0x0000001fff0f7819 */ /* 0x000fc6000001140e */
[----:B------:R-:W-:-:S03]  /*2f60*/  IMAD.WIDE R14, R11, UR12, R14 ;  /* 0x0000000c0b0e7c25 */ /* 0x000fc6000f8e020e */
[----:B------:R-:W-:-:S04]  /*2f70*/  LEA R18, P2, R14, UR10, 0x2 ;  /* 0x0000000a0e127c11 */ /* 0x000fc8000f8410ff */
[----:B------:R-:W-:-:S05]  /*2f80*/  LEA.HI.X R19, R14, UR11, R15, 0x2, P2 ;  /* 0x0000000b0e137c11 */ /* 0x000fca00090f140f */
        /* <DEDUP_REMOVED lines=18> */
[----:B------:R-:W-:-:S07]  /*30b0*/  UIADD3 UR4, UR5, 0x4868, URZ ;  /* 0x0000486805047890 */ /* 0x000fce000fffe03f */
[----:B------:R-:W4:Y:S01]  /*30c0*/  POPC R19, UR7 ;  /* 0x0000000700137d09 */ /* 0x000f220008000000 */
[----:B--2---:R-:W-:Y:S01]  /*30d0*/  ULEA UR4, UR6, UR4, 0x18 ;  /* 0x0000000406047291 */ /* 0x004fe2000f8ec03f */
[----:B-1----:R-:W-:Y:S02]  /*30e0*/  ISETP.EQ.U32.AND P5, PT, R20, R15, PT ;  /* 0x0000000f1400720c */ /* 0x002fe40003fa2070 */
[----:B------:R-:W1:Y:S11]  /*30f0*/  S2R R15, SR_LTMASK ;  /* 0x00000000000f7919 */ /* 0x000e760000003900 */
[----:B----4-:R-:W2:Y:S01]  /*3100*/  @P5 ATOMS.ADD R19, [UR4], R19 ;  /* 0x00000013ff13598c */ /* 0x010ea20008000004 */
[----:B------:R-:W-:-:S04]  /*3110*/  UIADD3 UR4, UR5, 0x4870, URZ ;  /* 0x0000487005047890 */ /* 0x000fc8000fffe03f */
[----:B------:R-:W-:Y:S01]  /*3120*/  ULEA UR4, UR6, UR4, 0x18 ;  /* 0x0000000406047291 */ /* 0x000fe2000f8ec03f */
[----:B-1----:R-:W-:Y:S01]  /*3130*/  LOP3.LUT R21, R15, UR7, RZ, 0xc0, !PT ;  /* 0x000000070f157c12 */ /* 0x002fe2000f8ec0ff */
[----:B------:R-:W-:Y:S01]  /*3140*/  IMAD.IADD R15, R6, 0x1, R13 ;  /* 0x00000001060f7824 */ /* 0x000fe200078e020d */
[----:B--2---:R-:W1:Y:S04]  /*3150*/  SHFL.IDX PT, R14, R19, R20, 0x1f ;  /* 0x00001f14130e7589 */ /* 0x004e6800000e0000 */
[----:B------:R-:W1:Y:S02]  /*3160*/  POPC R21, R21 ;  /* 0x0000001500157309 */ /* 0x000e640000000000 */
[----:B-1----:R-:W-:-:S05]  /*3170*/  IMAD.IADD R14, R14, 0x1, R21 ;  /* 0x000000010e0e7824 */ /* 0x002fca00078e0215 */
[----:B------:R-:W-:-:S05]  /*3180*/  LEA R14, R14, UR4, 0x2 ;  /* 0x000000040e0e7c11 */ /* 0x000fca000f8e10ff */
[----:B---3--:R-:W-:Y:S01]  /*3190*/  IMAD R18, R29, 0x4, R14 ;  /* 0x000000041d127824 */ /* 0x008fe200078e020e */
[----:B------:R1:W-:Y:S04]  /*31a0*/  STS [R14], R15 ;  /* 0x0000000f0e007388 */ /* 0x0003e80000000800 */
[----:B------:R1:W-:Y:S02]  /*31b0*/  STS [R18], R25 ;  /* 0x0000001912007388 */ /* 0x0003e40000000800 */
.L_x_1300:
[----:B------:R-:W-:Y:S05]  /*31c0*/  BSYNC B2 ;  /* 0x0000000000027941 */ /* 0x000fea0003800000 */
.L_x_1299:
[----:B------:R-:W-:Y:S01]  /*31d0*/  ISETP.NE.OR P5, PT, R8, R27, P0 ;  /* 0x0000001b0800720c */ /* 0x000fe200007a5670 */
[----:B------:R-:W-:-:S12]  /*31e0*/  BSSY B2, `(.L_x_1301) ;  /* 0x0000015000027945 */ /* 0x000fd80003800000 */
[----:B------:R-:W-:Y:S05]  /*31f0*/  @P5 BRA `(.L_x_1302) ;  /* 0x00000000004c5947 */ /* 0x000fea0003800000 */
[----:B------:R-:W2:Y:S01]  /*3200*/  S2R R19, SR_LANEID ;  /* 0x0000000000137919 */ /* 0x000ea20000000000 */
[----:B------:R-:W4:Y:S01]  /*3210*/  S2UR UR5, SR_CgaCtaId ;  /* 0x00000000000579c3 */ /* 0x000f220000008800 */
[----:B------:R-:W-:Y:S01]  /*3220*/  VOTEU.ANY UR6, UPT, PT ;  /* 0x0000000000067886 */ /* 0x000fe200038e0100 */
[----:B------:R-:W-:Y:S01]  /*3230*/  UMOV UR4, 0x400 ;  /* 0x0000040000047882 */ /* 0x000fe20000000000 */
[----:B-1----:R-:W2:Y:S01]  /*3240*/  FLO.U32 R18, UR6 ;  /* 0x0000000600127d00 */ /* 0x002ea200080e0000 */
[----:B------:R-:W-:Y:S01]  /*3250*/  UIADD3 UR4, UR4, 0x4860, URZ ;  /* 0x0000486004047890 */ /* 0x000fe2000fffe03f */
[----:B------:R-:W-:-:S06]  /*3260*/  IMAD.IADD R21, R6, 0x1, R13 ;  /* 0x0000000106157824 */ /* 0x000fcc00078e020d */
[----:B------:R-:W1:Y:S01]  /*3270*/  POPC R15, UR6 ;  /* 0x00000006000f7d09 */ /* 0x000e620008000000 */
[----:B----4-:R-:W-:Y:S01]  /*3280*/  ULEA UR4, UR5, UR4, 0x18 ;  /* 0x0000000405047291 */ /* 0x010fe2000f8ec03f */
[----:B--2---:R-:W-:Y:S02]  /*3290*/  ISETP.EQ.U32.AND P5, PT, R18, R19, PT ;  /* 0x000000131200720c */ /* 0x004fe40003fa2070 */
        /* <DEDUP_REMOVED lines=9> */
.L_x_1302:
[----:B------:R-:W-:Y:S05]  /*3330*/  BSYNC B2 ;  /* 0x0000000000027941 */ /* 0x000fea0003800000 */
.L_x_1301:
[----:B------:R-:W-:Y:S01]  /*3340*/  VIADD R13, R13, 0x200 ;  /* 0x000002000d0d7836 */ /* 0x000fe20000000000 */
[----:B------:R-:W-:Y:S06]  /*3350*/  @P2 BRA `(.L_x_1303) ;  /* 0xfffffff800f82947 */ /* 0x000fec000383ffff */
.L_x_1298:
[----:B------:R-:W-:Y:S05]  /*3360*/  BSYNC B1 ;  /* 0x0000000000017941 */ /* 0x000fea0003800000 */
.L_x_1297:
[----:B------:R-:W-:-:S13]  /*3370*/  ISETP.GE.U32.AND P0, PT, R22, 0x600, PT ;  /* 0x000006001600780c */ /* 0x000fda0003f06070 */
[----:B------:R-:W-:Y:S05]  /*3380*/  @!P0 BRA `(.L_x_1296) ;  /* 0x0000002800688947 */ /* 0x000fea0003800000 */
[----:B-1----:R-:W1:Y:S01]  /*3390*/  S2R R15, SR_CgaCtaId ;  /* 0x00000000000f7919 */ /* 0x002e620000008800 */
[----:B------:R-:W-:Y:S01]  /*33a0*/  MOV R12, 0x400 ;  /* 0x00000400000c7802 */ /* 0x000fe20000000f00 */
[----:B--2---:R-:W2:Y:S01]  /*33b0*/  LDC.64 R20, c[0x0][0x228] ;  /* 0x00008a00ff147b82 */ /* 0x004ea20000000a00 */
[----:B------:R-:W-:Y:S01]  /*33c0*/  ULDC.64 UR4, c[0x0][0x210] ;  /* 0x0000840000047ab9 */ /* 0x000fe20000000a00 */
[----:B------:R-:W-:Y:S06]  /*33d0*/  BSSY B1, `(.L_x_1304) ;  /* 0x00000fb000017945 */ /* 0x000fec0003800000 */
[----:B------:R-:W4:Y:S01]  /*33e0*/  LDC R18, c[0x0][0x230] ;  /* 0x00008c00ff127b82 */ /* 0x000f220000000800 */
[----:B--2---:R-:W-:Y:S01]  /*33f0*/  IMAD R14, R13, R21, RZ ;  /* 0x000000150d0e7224 */ /* 0x004fe200078e02ff */
[----:B-1----:R-:W-:-:S04]  /*3400*/  LEA R12, R15, R12, 0x18 ;  /* 0x0000000c0f0c7211 */ /* 0x002fc800078ec0ff */
[--C-:B------:R-:W-:Y:S01]  /*3410*/  SHF.R.S32.HI R15, RZ, 0x1f, R14.reuse ;  /* 0x0000001fff0f7819 */ /* 0x100fe2000001140e */
[----:B------:R-:W1:Y:S02]  /*3420*/  LDS R19, [R12+0x4864] ;  /* 0x004864000c137984 */ /* 0x000e640000000800 */
[----:B------:R-:W-:-:S03]  /*3430*/  IMAD.WIDE R14, R11, R20, R14 ;  /* 0x000000140b0e7225 */ /* 0x000fc600078e020e */
[----:B------:R-:W-:-:S04]  /*3440*/  LEA R26, P0, R14, UR4, 0x2 ;  /* 0x000000040e1a7c11 */ /* 0x000fc8000f8010ff */
[----:B------:R-:W-:Y:S02]  /*3450*/  LEA.HI.X R27, R14, UR5, R15, 0x2, P0 ;  /* 0x000000050e1b7c11 */ /* 0x000fe400080f140f */
[----:B-1----:R-:W-:Y:S01]  /*3460*/  ISETP.GT.AND P2, PT, R19, 0x800, PT ;  /* 0x000008001300780c */ /* 0x002fe20003f44270 */
[----:B----4-:R-:W-:-:S12]  /*3470*/  IMAD.SHL.U32 R19, R21, 0x200, RZ ;  /* 0x0000020015137824 */ /* 0x010fd800078e00ff */
.L_x_1321:
[----:B0-2---:R-:W2:Y:S01]  /*3480*/  LDG.E R24, desc[UR8][R26.64] ;  /* 0x000000081a187981 */ /* 0x005ea2000c1e1900 */
[----:B01----:R-:W-:-:S04]  /*3490*/  IMAD.WIDE R22, R19, 0x4, R26 ;  /* 0x0000000413167825 */ /* 0x003fc800078e021a */
[C---:B---3--:R-:W-:Y:S02]  /*34a0*/  IMAD.WIDE R28, R19.reuse, 0x4, R22 ;  /* 0x00000004131c7825 */ /* 0x048fe400078e0216 */
[----:B------:R-:W3:Y:S04]  /*34b0*/  LDG.E R22, desc[UR8][R22.64] ;  /* 0x0000000816167981 */ /* 0x000ee8000c1e1900 */
        /* <DEDUP_REMOVED lines=8> */
[----:B------:R-:W-:Y:S02]  /*3540*/  ISETP.GE.AND P0, PT, R26, RZ, PT ;  /* 0x000000ff1a00720c */ /* 0x000fe40003f06270 */
[----:B-1----:R-:W-:Y:S02]  /*3550*/  PRMT R23, R31, 0x9910, RZ ;  /* 0x000099101f177816 */ /* 0x002fe400000000ff */
[----:B0-----:R-:W-:-:S09]  /*3560*/  PRMT R26, R25, 0x9910, RZ ;  /* 0x00009910191a7816 */ /* 0x001fd200000000ff */
[----:B------:R-:W-:Y:S02]  /*3570*/  @P0 LOP3.LUT R30, R30, 0x7fe0, RZ, 0xc, !PT ;  /* 0x00007fe01e1e0812 */ /* 0x000fe400078e0cff */
[----:B------:R-:W-:Y:S02]  /*3580*/  ISETP.GE.AND P5, PT, R26, RZ, PT ;  /* 0x000000ff1a00720c */ /* 0x000fe40003fa6270 */
[----:B------:R-:W-:Y:S02]  /*3590*/  LOP3.LUT R26, R30, 0xffff, RZ, 0xc0, !PT ;  /* 0x0000ffff1e1a7812 */ /* 0x000fe400078ec0ff */
[----:B------:R-:W-:Y:S02]  /*35a0*/  ISETP.GE.AND P0, PT, R23, RZ, PT ;  /* 0x000000ff1700720c */ /* 0x000fe40003f06270 */
[----:B------:R-:W-:Y:S01]  /*35b0*/  SHF.R.U32.HI R26, RZ, 0x5, R26 ;  /* 0x00000005ff1a7819 */ /* 0x000fe2000001161a */
[----:B-----5:R-:W0:Y:S03]  /*35c0*/  F2F.F16.F32 R23, R20 ;  /* 0x0000001400177304 */ /* 0x020e260000200800 */
[----:B------:R-:W-:-:S03]  /*35d0*/  LOP3.LUT R27, R26, 0xffff, RZ, 0xc0, !PT ;  /* 0x0000ffff1a1b7812 */ /* 0x000fc600078ec0ff */
[----:B------:R-:W-:Y:S02]  /*35e0*/  @P5 LOP3.LUT R25, R25, 0x7fe0, RZ, 0xc, !PT ;  /* 0x00007fe019195812 */ /* 0x000fe400078e0cff */
[CC--:B------:R-:W-:Y:S02]  /*35f0*/  ISETP.GT.U32.AND P5, PT, R8.reuse, R27.reuse, PT ;  /* 0x0000001b0800720c */ /* 0x0c0fe40003fa4070 */
[----:B------:R-:W-:Y:S02]  /*3600*/  @P0 LOP3.LUT R31, R31, 0x7fe0, RZ, 0xc, !PT ;  /* 0x00007fe01f1f0812 */ /* 0x000fe400078e0cff */
[----:B------:R-:W-:Y:S02]  /*3610*/  ISETP.NE.OR P0, PT, R8, R27, P2 ;  /* 0x0000001b0800720c */ /* 0x000fe40001705670 */
[----:B------:R-:W-:Y:S02]  /*3620*/  LOP3.LUT R31, R31, 0xffff, RZ, 0xc0, !PT ;  /* 0x0000ffff1f1f7812 */ /* 0x000fe400078ec0ff */
[----:B0-----:R-:W-:-:S05]  /*3630*/  PRMT R28, R23, 0x9910, RZ ;  /* 0x00009910171c7816 */ /* 0x001fca00000000ff */
        /* <DEDUP_REMOVED lines=18> */
[----:B------:R-:W-:Y:S01]  /*3760*/  LEA R27, R26, UR4, 0x2 ;  /* 0x000000041a1b7c11 */ /* 0x000fe2000f8e10ff */
[----:B------:R-:W-:-:S04]  /*3770*/  IMAD.IADD R26, R6, 0x1, R13 ;  /* 0x00000001061a7824 */ /* 0x000fc800078e020d */
[----:B------:R-:W-:Y:S01]  /*3780*/  IMAD R29, R18, 0x4, R27 ;  /* 0x00000004121d7824 */ /* 0x000fe200078e021b */
[----:B------:R0:W-:Y:S04]  /*3790*/  STS [R27], R26 ;  /* 0x0000001a1b007388 */ /* 0x0001e80000000800 */
[----:B------:R0:W-:Y:S02]  /*37a0*/  STS [R29], R24 ;  /* 0x000000181d007388 */ /* 0x0001e40000000800 */
.L_x_1306:
[----:B------:R-:W-:Y:S05]  /*37b0*/  BSYNC B2 ;  /* 0x0000000000027941 */ /* 0x000fea0003800000 */
.L_x_1305:
[----:B0-----:R-:W-:Y:S01]  /*37c0*/  SHF.R.U32.HI R26, RZ, 0x5, R31 ;  /* 0x00000005ff1a7819 */ /* 0x001fe2000001161f */
[----:B------:R-:W-:Y:S01]  /*37d0*/  BSSY B2, `(.L_x_1307) ;  /* 0x0000017000027945 */ /* 0x000fe20003800000 */
[----:B------:R-:W-:Y:S02]  /*37e0*/  ISETP.GE.AND P5, PT, R28, RZ, PT ;  /* 0x000000ff1c00720c */ /* 0x000fe40003fa6270 */
[----:B------:R-:W-:Y:S01]  /*37f0*/  LOP3.LUT R31, R26, 0xffff, RZ, 0xc0, !PT ;  /* 0x0000ffff1a1f7812 */ /* 0x000fe200078ec0ff */
        /* <DEDUP_REMOVED lines=8> */
[----:B------:R-:W-:-:S05]  /*3880*/  IMAD.IADD R32, R6, 0x1, R13 ;  /* 0x0000000106207824 */ /* 0x000fca00078e020d */
[----:B------:R-:W3:Y:S01]  /*3890*/  POPC R26, UR6 ;  /* 0x00000006001a7d09 */ /* 0x000ee20008000000 */
[----:B-1----:R-:W-:Y:S01]  /*38a0*/  ULEA UR4, UR5, UR4, 0x18 ;  /* 0x0000000405047291 */ /* 0x002fe2000f8ec03f */
[----:B0-----:R-:W-:Y:S02]  /*38b0*/  ISETP.EQ.U32.AND P0, PT, R28, R27, PT ;  /* 0x0000001b1c00720c */ /* 0x001fe40003f02070 */
        /* <DEDUP_REMOVED lines=8> */
.L_x_1308:
[----:B------:R-:W-:Y:S05]  /*3940*/  BSYNC B2 ;  /* 0x0000000000027941 */ /* 0x000fea0003800000 */
.L_x_1307:
[----:B------:R-:W-:Y:S01]  /*3950*/  @P5 LOP3.LUT R23, R23, 0x7fe0, RZ, 0xc, !PT ;  /* 0x00007fe017175812 */ /* 0x000fe200078e0cff */
[----:B------:R-:W-:Y:S01]  /*3960*/  BSSY B2, `(.L_x_1309) ;  /* 0x000001e000027945 */ /* 0x000fe20003800000 */
[CC--:B------:R-:W-:Y:S02]  /*3970*/  ISETP.GT.U32.AND P5, PT, R8.reuse, R31.reuse, PT ;  /* 0x0000001f0800720c */ /* 0x0c0fe40003fa4070 */
[----:B0-----:R-:W-:Y:S02]  /*3980*/  LOP3.LUT R24, R25, 0xffff, RZ, 0xc0, !PT ;  /* 0x0000ffff19187812 */ /* 0x001fe400078ec0ff */
[----:B------:R-:W-:Y:S01]  /*3990*/  ISETP.NE.OR P0, PT, R8, R31, P2 ;  /* 0x0000001f0800720c */ /* 0x000fe20001705670 */
[----:B------:R-:W-:Y:S01]  /*39a0*/  VIADD R31, R13, 0x200 ;  /* 0x000002000d1f7836 */ /* 0x000fe20000000000 */
[----:B------:R-:W-:-:S04]  /*39b0*/  SHF.R.U32.HI R24, RZ, 0x5, R24 ;  /* 0x00000005ff187819 */ /* 0x000fc80000011618 */
[----:B------:R-:W-:-:S03]  /*39c0*/  LOP3.LUT R33, R24, 0xffff, RZ, 0xc0, !PT ;  /* 0x0000ffff18217812 */ /* 0x000fc600078ec0ff */
        /* <DEDUP_REMOVED lines=23> */
.L_x_1310:
[----:B------:R-:W-:Y:S05]  /*3b40*/  BSYNC B2 ;  /* 0x0000000000027941 */ /* 0x000fea0003800000 */
.L_x_1309:
[----:B------:R-:W-:Y:S01]  /*3b50*/  BSSY B2, `(.L_x_1311) ;  /* 0x0000017000027945 */ /* 0x000fe20003800000 */
[----:B------:R-:W-:Y:S02]  /*3b60*/  ISETP.GT.U32.AND P5, PT, R8, R33, PT ;  /* 0x000000210800720c */ /* 0x000fe40003fa4070 */
[----:B0-----:R-:W-:Y:S01]  /*3b70*/  LOP3.LUT R24, R23, 0xffff, RZ, 0xc0, !PT ;  /* 0x0000ffff17187812 */ /* 0x001fe200078ec0ff */
[----:B------:R-:W-:Y:S10]  /*3b80*/  @P0 BRA `(.L_x_1312) ;  /* 0x00000000004c0947 */ /* 0x000ff40003800000 */
[----:B------:R-:W0:Y:S01]  /*3b90*/  S2R R23, SR_LANEID ;  /* 0x0000000000177919 */ /* 0x000e220000000000 */
        /* <DEDUP_REMOVED lines=13> */
[----:B0-----:R-:W-:-:S02]  /*3c70*/  IMAD.IADD R23, R23, 0x1, R28 ;  /* 0x0000000117177824 */ /* 0x001fc400078e021c */
[----:B------:R-:W-:Y:S02]  /*3c80*/  IMAD.IADD R28, R6, 0x1, R31 ;  /* 0x00000001061c7824 */ /* 0x000fe400078e021f */
[----:B------:R-:W-:-:S05]  /*3c90*/  IMAD R23, R23, 0x4, R12 ;  /* 0x0000000417177824 */ /* 0x000fca00078e020c */
[----:B------:R0:W-:Y:S04]  /*3ca0*/  STS [R23+0x2000], R22 ;  /* 0x0020001617007388 */ /* 0x0001e80000000800 */
[----:B------:R0:W-:Y:S02]  /*3cb0*/  STS [R23], R28 ;  /* 0x0000001c17007388 */ /* 0x0001e40000000800 */
.L_x_1312:
[----:B------:R-:W-:Y:S05]  /*3cc0*/  BSYNC B2 ;  /* 0x0000000000027941 */ /* 0x000fea0003800000 */
.L_x_1311:
[----:B0-----:R-:W-:Y:S01]  /*3cd0*/  SHF.R.U32.HI R22, RZ, 0x5, R24 ;  /* 0x00000005ff167819 */ /* 0x001fe20000011618 */
[----:B------:R-:W-:Y:S01]  /*3ce0*/  BSSY B2, `(.L_x_1313) ;  /* 0x000001b000027945 */ /* 0x000fe20003800000 */
[----:B------:R-:W-:Y:S01]  /*3cf0*/  ISETP.NE.OR P0, PT, R8, R33, P2 ;  /* 0x000000210800720c */ /* 0x000fe20001705670 */
[----:B------:R-:W-:Y:S01]  /*3d00*/  VIADD R29, R13, 0x400 ;  /* 0x000004000d1d7836 */ /* 0x000fe20000000000 */
[----:B------:R-:W-:Y:S01]  /*3d10*/  LOP3.LUT R31, R22, 0xffff, RZ, 0xc0, !PT ;  /* 0x0000ffff161f7812 */ /* 0x000fe200078ec0ff */
[----:B------:R-:W-:Y:S10]  /*3d20*/  @!P5 BRA `(.L_x_1314) ;  /* 0x000000000058d947 */ /* 0x000ff40003800000 */
        /* <DEDUP_REMOVED lines=22> */
.L_x_1314:
[----:B------:R-:W-:Y:S05]  /*3e90*/  BSYNC B2 ;  /* 0x0000000000027941 */ /* 0x000fea0003800000 */
.L_x_1313:
[----:B------:R-:W-:Y:S01]  /*3ea0*/  BSSY B2, `(.L_x_1315) ;  /* 0x0000016000027945 */ /* 0x000fe20003800000 */
[----:B------:R-:W-:-:S03]  /*3eb0*/  ISETP.GT.U32.AND P5, PT, R8, R31, PT ;  /* 0x0000001f0800720c */ /* 0x000fc60003fa4070 */
[----:B------:R-:W-:Y:S10]  /*3ec0*/  @P0 BRA `(.L_x_1316) ;  /* 0x00000000004c0947 */ /* 0x000ff40003800000 */
[----:B0-----:R-:W0:Y:S01]  /*3ed0*/  S2R R22, SR_LANEID ;  /* 0x0000000000167919 */ /* 0x001e220000000000 */
        /* <DEDUP_REMOVED lines=18> */
.L_x_1316:
[----:B------:R-:W-:Y:S05]  /*4000*/  BSYNC B2 ;  /* 0x0000000000027941 */ /* 0x000fea0003800000 */
.L_x_1315:
[----:B------:R-:W-:Y:S01]  /*4010*/  BSSY B2, `(.L_x_1317) ;  /* 0x000001a000027945 */ /* 0x000fe20003800000 */
[----:B------:R-:W-:Y:S01]  /*4020*/  ISETP.NE.OR P0, PT, R8, R31, P2 ;  /* 0x0000001f0800720c */ /* 0x000fe20001705670 */
[----:B------:R-:W-:Y:S02]  /*4030*/  VIADD R27, R13, 0x600 ;  /* 0x000006000d1b7836 */ /* 0x000fe40000000000 */
[----:B------:R-:W-:Y:S10]  /*4040*/  @!P5 BRA `(.L_x_1318) ;  /* 0x000000000058d947 */ /* 0x000ff40003800000 */
        /* <DEDUP_REMOVED lines=12> */
[----:B------:R-:W-:Y:S01]  /*4110*/  IMAD.IADD R22, R6, 0x1, R27 ;  /* 0x0000000106167824 */ /* 0x000fe200078e021b */
[----:B--2---:R-:W-:-:S06]  /*4120*/  LOP3.LUT R26, R26, UR7, RZ, 0xc0, !PT ;  /* 0x000000071a1a7c12 */ /* 0x004fcc000f8ec0ff */
[----:B------:R-:W0:Y:S05]  /*4130*/  POPC R26, R26 ;  /* 0x0000001a001a7309 */ /* 0x000e2a0000000000 */
[----:B---3--:R-:W1:Y:S04]  /*4140*/  @P5 ATOMS.ADD R24, [UR5], R24 ;  /* 0x00000018ff18598c */ /* 0x008e680008000005 */
[----:B-1----:R-:W0:Y:S02]  /*4150*/  SHFL.IDX PT, R21, R24, R25, 0x1f ;  /* 0x00001f1918157589 */ /* 0x002e2400000e0000 */
[----:B0-----:R-:W-:-:S05]  /*4160*/  IMAD.IADD R21, R21, 0x1, R26 ;  /* 0x0000000115157824 */ /* 0x001fca00078e021a */
[----:B------:R-:W-:-:S05]  /*4170*/  LEA R21, R21, UR4, 0x2 ;  /* 0x0000000415157c11 */ /* 0x000fca000f8e10ff */
[----:B------:R-:W-:Y:S01]  /*4180*/  IMAD R23, R18, 0x4, R21 ;  /* 0x0000000412177824 */ /* 0x000fe200078e0215 */
[----:B------:R2:W-:Y:S04]  /*4190*/  STS [R21], R22 ;  /* 0x0000001615007388 */ /* 0x0005e80000000800 */
[----:B------:R2:W-:Y:S02]  /*41a0*/  STS [R23], R20 ;  /* 0x0000001417007388 */ /* 0x0005e40000000800 */
.L_x_1318:
[----:B------:R-:W-:Y:S05]  /*41b0*/  BSYNC B2 ;  /* 0x0000000000027941 */ /* 0x000fea0003800000 */
.L_x_1317:
[----:B------:R-:W-:Y:S04]  /*41c0*/  BSSY B2, `(.L_x_1319) ;  /* 0x0000015000027945 */ /* 0x000fe80003800000 */
[----:B------:R-:W-:Y:S05]  /*41d0*/  @P0 BRA `(.L_x_1320) ;  /* 0x00000000004c0947 */ /* 0x000fea0003800000 */
[----:B0-----:R-:W0:Y:S01]  /*41e0*/  S2R R24, SR_LANEID ;  /* 0x0000000000187919 */ /* 0x001e220000000000 */
[----:B------:R-:W3:Y:S01]  /*41f0*/  S2UR UR5, SR_CgaCtaId ;  /* 0x00000000000579c3 */ /* 0x000ee20000008800 */
[----:B------:R-:W-:Y:S01]  /*4200*/  VOTEU.ANY UR6, UPT, PT ;  /* 0x0000000000067886 */ /* 0x000fe200038e0100 */
[----:B------:R-:W-:Y:S01]  /*4210*/  UMOV UR4, 0x400 ;  /* 0x0000040000047882 */ /* 0x000fe20000000000 */
[----:B--2---:R-:W0:Y:S01]  /*4220*/  FLO.U32 R23, UR6 ;  /* 0x0000000600177d00 */ /* 0x004e2200080e0000 */
[----:B------:R-:W-:Y:S01]  /*4230*/  UIADD3 UR4, UR4, 0x4860, URZ ;  /* 0x0000486004047890 */ /* 0x000fe2000fffe03f */
[----:B------:R-:W-:-:S06]  /*4240*/  IMAD.IADD R26, R6, 0x1, R27 ;  /* 0x00000001061a7824 */ /* 0x000fcc00078e021b */
[----:B-1----:R-:W1:Y:S01]  /*4250*/  POPC R22, UR6 ;  /* 0x0000000600167d09 */ /* 0x002e620008000000 */
[----:B---3--:R-:W-:Y:S01]  /*4260*/  ULEA UR4, UR5, UR4, 0x18 ;  /* 0x0000000405047291 */ /* 0x008fe2000f8ec03f */
        /* <DEDUP_REMOVED lines=10> */
.L_x_1320:
[----:B------:R-:W-:Y:S05]  /*4310*/  BSYNC B2 ;  /* 0x0000000000027941 */ /* 0x000fea0003800000 */
.L_x_1319:
[----:B------:R-:W-:Y:S02]  /*4320*/  VIADD R13, R13, 0x800 ;  /* 0x000008000d0d7836 */ /* 0x000fe40000000000 */
[----:B------:R-:W-:-:S03]  /*4330*/  IMAD.WIDE R14, R19, 0x4, R14 ;  /* 0x00000004130e7825 */ /* 0x000fc600078e020e */
[----:B------:R-:W-:Y:S01]  /*4340*/  ISETP.GE.AND P0, PT, R13, R9, PT ;  /* 0x000000090d00720c */ /* 0x000fe20003f06270 */
[----:B---3--:R-:W-:Y:S02]  /*4350*/  IMAD.MOV.U32 R26, RZ, RZ, R14 ;  /* 0x000000ffff1a7224 */ /* 0x008fe400078e000e */
[----:B------:R-:W-:-:S10]  /*4360*/  IMAD.MOV.U32 R27, RZ, RZ, R15 ;  /* 0x000000ffff1b7224 */ /* 0x000fd400078e000f */
[----:B------:R-:W-:Y:S05]  /*4370*/  @!P0 BRA `(.L_x_1321) ;  /* 0xfffffff000408947 */ /* 0x000fea000383ffff */
[----:B------:R-:W-:Y:S05]  /*4380*/  BSYNC B1 ;  /* 0x0000000000017941 */ /* 0x000fea0003800000 */
.L_x_1304:
[----:B------:R-:W-:Y:S05]  /*4390*/  BRA `(.L_x_1296) ;  /* 0x0000001800647947 */ /* 0x000fea0003800000 */
.L_x_1295:
[----:B------:R-:W2:Y:S01]  /*43a0*/  LDC R15, c[0x0][0x210] ;  /* 0x00008400ff0f7b82 */ /* 0x000ea20000000800 */
[--C-:B------:R-:W-:Y:S01]  /*43b0*/  SHF.R.S32.HI R19, RZ, 0x1f, R6.reuse ;  /* 0x0000001fff137819 */ /* 0x100fe20000011406 */
[----:B------:R-:W-:Y:S01]  /*43c0*/  IMAD.MOV.U32 R18, RZ, RZ, R6 ;  /* 0x000000ffff127224 */ /* 0x000fe200078e0006 */
[----:B------:R-:W-:Y:S01]  /*43d0*/  ULDC UR4, c[0x0][0x228] ;  /* 0x00008a0000047ab9 */ /* 0x000fe20000000800 */
[----:B------:R-:W-:Y:S02]  /*43e0*/  BSSY B1, `(.L_x_1322) ;  /* 0x000010b000017945 */ /* 0x000fe40003800000 */
        /* <DEDUP_REMOVED lines=26> */
.L_x_1340:
[----:B-12---:R-:W-:-:S04]  /*4590*/  SHF.R.S64 R13, RZ, 0x1c, R29 ;  /* 0x0000001cff0d7819 */ /* 0x006fc8000000101d */
[----:B---3--:R-:W-:-:S04]  /*45a0*/  IADD3 R12, P0, R13, R20, RZ ;  /* 0x000000140d0c7210 */ /* 0x008fc80007f1e0ff */
[----:B------:R-:W-:-:S06]  /*45b0*/  LEA.HI.X.SX32 R13, R29, R22, 0x4, P0 ;  /* 0x000000161d0d7211 */ /* 0x000fcc00000f26ff */
[----:B------:R-:W2:Y:S01]  /*45c0*/  LDG.E.128 R12, desc[UR8][R12.64] ;  /* 0x000000080c0c7981 */ /* 0x000ea2000c1e1d00 */
[----:B------:R-:W-:Y:S01]  /*45d0*/  BSSY B2, `(.L_x_1324) ;  /* 0x000002e000027945 */ /* 0x000fe20003800000 */
        /* <DEDUP_REMOVED lines=16> */
[-C--:B-1----:R-:W-:Y:S02]  /*46e0*/  ISETP.GT.U32.AND P5, PT, R8, R33.reuse, PT ;  /* 0x000000210800720c */ /* 0x082fe40003fa4070 */
[----:B------:R-:W-:Y:S01]  /*46f0*/  LOP3.LUT R30, R31, 0xffff, RZ, 0xc0, !PT ;  /* 0x0000ffff1f1e7812 */ /* 0x000fe200078ec0ff */
[----:B------:R-:W-:Y:S01]  /*4700*/  IMAD R31, R28, 0x4, R21 ;  /* 0x000000041c1f7824 */ /* 0x000fe200078e0215 */
[----:B------:R-:W-:Y:S02]  /*4710*/  ISETP.NE.OR P0, PT, R8, R33, P2 ;  /* 0x000000210800720c */ /* 0x000fe40001705670 */
[----:B--2---:R-:W-:-:S07]  /*4720*/  PRMT R32, R24, 0x9910, RZ ;  /* 0x0000991018207816 */ /* 0x004fce00000000ff */
        /* <DEDUP_REMOVED lines=8> */
[----:B------:R-:W-:Y:S02]  /*47b0*/  UIADD3 UR4, UR4, 0x4870, URZ ;  /* 0x0000487004047890 */ /* 0x000fe4000fffe03f */
[----:B------:R-:W4:Y:S03]  /*47c0*/  LDC R35, c[0x0][0x230] ;  /* 0x00008c00ff237b82 */ /* 0x000f260000000800 */
[----:B------:R-:W5:Y:S01]  /*47d0*/  POPC R34, UR7 ;  /* 0x0000000700227d09 */ /* 0x000f620008000000 */
[----:B--2---:R-:W-:-:S02]  /*47e0*/  ULEA UR5, UR6, UR5, 0x18 ;  /* 0x0000000506057291 */ /* 0x004fc4000f8ec03f */
[----:B------:R-:W-:Y:S01]  /*47f0*/  ULEA UR4, UR6, UR4, 0x18 ;  /* 0x0000000406047291 */ /* 0x000fe2000f8ec03f */
[----:B-1----:R-:W-:Y:S02]  /*4800*/  ISETP.EQ.U32.AND P5, PT, R36, R33, PT ;  /* 0x000000212400720c */ /* 0x002fe40003fa2070 */
[----:B---3--:R-:W-:-:S04]  /*4810*/  LOP3.LUT R38, R38, UR7, RZ, 0xc0, !PT ;  /* 0x0000000726267c12 */ /* 0x008fc8000f8ec0ff */
[----:B------:R-:W1:Y:S07]  /*4820*/  POPC R33, R38 ;  /* 0x0000002600217309 */ /* 0x000e6e0000000000 */
[----:B-----5:R-:W2:Y:S04]  /*4830*/  @P5 ATOMS.ADD R37, [UR5], R34 ;  /* 0x00000022ff25598c */ /* 0x020ea80008000005 */
[----:B--2---:R-:W1:Y:S02]  /*4840*/  SHFL.IDX PT, R28, R37, R36, 0x1f ;  /* 0x00001f24251c7589 */ /* 0x004e6400000e0000 */
[----:B-1----:R-:W-:-:S02]  /*4850*/  IMAD.IADD R28, R28, 0x1, R33 ;  /* 0x000000011c1c7824 */ /* 0x002fc400078e0221 */
[----:B------:R-:W-:-:S03]  /*4860*/  IMAD.IADD R33, R6, 0x1, R31 ;  /* 0x0000000106217824 */ /* 0x000fc600078e021f */
[----:B------:R-:W-:-:S05]  /*4870*/  LEA R28, R28, UR4, 0x2 ;  /* 0x000000041c1c7c11 */ /* 0x000fca000f8e10ff */
[----:B----4-:R-:W-:Y:S01]  /*4880*/  IMAD R35, R35, 0x4, R28 ;  /* 0x0000000423237824 */ /* 0x010fe200078e021c */
[----:B------:R1:W-:Y:S04]  /*4890*/  STS [R28], R33 ;  /* 0x000000211c007388 */ /* 0x0003e80000000800 */
[----:B------:R1:W-:Y:S02]  /*48a0*/  STS [R35], R12 ;  /* 0x0000000c23007388 */ /* 0x0003e40000000800 */
.L_x_1325:
[----:B------:R-:W-:Y:S05]  /*48b0*/  BSYNC B2 ;  /* 0x0000000000027941 */ /* 0x000fea0003800000 */
.L_x_1324:
[----:B-1----:R-:W-:Y:S01]  /*48c0*/  SHF.R.U32.HI R28, RZ, 0x5, R30 ;  /* 0x00000005ff1c7819 */ /* 0x002fe2000001161e */
        /* <DEDUP_REMOVED lines=18> */
[----:B-1----:R-:W-:-:S04]  /*49f0*/  IMAD.IADD R28, R28, 0x1, R33 ;  /* 0x000000011c1c7824 */ /* 0x002fc800078e0221 */
[----:B------:R-:W-:Y:S02]  /*4a00*/  IMAD R33, R28, 0x4, R23 ;  /* 0x000000041c217824 */ /* 0x000fe400078e0217 */
[----:B------:R-:W-:-:S03]  /*4a10*/  IMAD.IADD R28, R6, 0x1, R31 ;  /* 0x00000001061c7824 */ /* 0x000fc600078e021f */
[----:B------:R1:W-:Y:S04]  /*4a20*/  STS [R33+0x2000], R12 ;  /* 0x0020000c21007388 */ /* 0x0003e80000000800 */
[----:B------:R1:W-:Y:S02]  /*4a30*/  STS [R33], R28 ;  /* 0x0000001c21007388 */ /* 0x0003e40000000800 */
.L_x_1327:
[----:B------:R-:W-:Y:S05]  /*4a40*/  BSYNC B2 ;  /* 0x0000000000027941 */ /* 0x000fea0003800000 */
.L_x_1326:
[----:B------:R-:W-:Y:S01]  /*4a50*/  @P5 LOP3.LUT R24, R24, 0x7fe0, RZ, 0xc, !PT ;  /* 0x00007fe018185812 */ /* 0x000fe200078e0cff */
[----:B------:R-:W-:Y:S01]  /*4a60*/  BSSY B2, `(.L_x_1328) ;  /* 0x000001f000027945 */ /* 0x000fe20003800000 */
[-C--:B------:R-:W-:Y:S02]  /*4a70*/  ISETP.GT.U32.AND P5, PT, R8, R37.reuse, PT ;  /* 0x000000250800720c */ /* 0x080fe40003fa4070 */
[----:B-1----:R-:W-:Y:S02]  /*4a80*/  LOP3.LUT R12, R26, 0xffff, RZ, 0xc0, !PT ;  /* 0x0000ffff1a0c7812 */ /* 0x002fe400078ec0ff */
[----:B------:R-:W-:Y:S01]  /*4a90*/  ISETP.NE.OR P0, PT, R8, R37, P2 ;  /* 0x000000250800720c */ /* 0x000fe20001705670 */
[----:B------:R-:W-:Y:S01]  /*4aa0*/  VIADD R37, R31, 0x1 ;  /* 0x000000011f257836 */ /* 0x000fe20000000000 */
        /* <DEDUP_REMOVED lines=26> */
.L_x_1329:
[----:B------:R-:W-:Y:S05]  /*4c50*/  BSYNC B2 ;  /* 0x0000000000027941 */ /* 0x000fea0003800000 */
.L_x_1328:
[----:B------:R-:W-:Y:S01]  /*4c60*/  BSSY B2, `(.L_x_1330) ;  /* 0x0000017000027945 */ /* 0x000fe20003800000 */
[----:B------:R-:W-:Y:S02]  /*4c70*/  ISETP.GT.U32.AND P5, PT, R8, R39, PT ;  /* 0x000000270800720c */ /* 0x000fe40003fa4070 */
[----:B------:R-:W-:Y:S01]  /*4c80*/  LOP3.LUT R24, R24, 0xffff, RZ, 0xc0, !PT ;  /* 0x0000ffff18187812 */ /* 0x000fe200078ec0ff */
        /* <DEDUP_REMOVED lines=8> */
[----:B------:R-:W-:-:S05]  /*4d10*/  IMAD.IADD R37, R6, 0x1, R37 ;  /* 0x0000000106257824 */ /* 0x000fca00078e0225 */
[----:B------:R-:W4:Y:S01]  /*4d20*/  POPC R26, UR6 ;  /* 0x00000006001a7d09 */ /* 0x000f220008000000 */
[----:B--2---:R-:W-:Y:S01]  /*4d30*/  ULEA UR4, UR5, UR4, 0x18 ;  /* 0x0000000405047291 */ /* 0x004fe2000f8ec03f */
[----:B-1----:R-:W-:Y:S02]  /*4d40*/  ISETP.EQ.U32.AND P0, PT, R28, R33, PT ;  /* 0x000000211c00720c */ /* 0x002fe40003f02070 */
[----:B---3--:R-:W-:-:S04]  /*4d50*/  LOP3.LUT R30, R30, UR6, RZ, 0xc0, !PT ;  /* 0x000000061e1e7c12 */ /* 0x008fc8000f8ec0ff */
[----:B------:R-:W1:Y:S07]  /*4d60*/  POPC R35, R30 ;  /* 0x0000001e00237309 */ /* 0x000e6e0000000000 */
[----:B----4-:R-:W2:Y:S04]  /*4d70*/  @P0 ATOMS.ADD R33, [UR4], R26 ;  /* 0x0000001aff21098c */ /* 0x010ea80008000004 */
[----:B--2---:R-:W1:Y:S02]  /*4d80*/  SHFL.IDX PT, R12, R33, R28, 0x1f ;  /* 0x00001f1c210c7589 */ /* 0x004e6400000e0000 */
[----:B-1----:R-:W-:-:S04]  /*4d90*/  IMAD.IADD R12, R12, 0x1, R35 ;  /* 0x000000010c0c7824 */ /* 0x002fc800078e0223 */
[----:B------:R-:W-:-:S05]  /*4da0*/  IMAD R12, R12, 0x4, R23 ;  /* 0x000000040c0c7824 */ /* 0x000fca00078e0217 */
[----:B------:R2:W-:Y:S04]  /*4db0*/  STS [R12+0x2000], R13 ;  /* 0x0020000d0c007388 */ /* 0x0005e80000000800 */
[----:B------:R2:W-:Y:S02]  /*4dc0*/  STS [R12], R37 ;  /* 0x000000250c007388 */ /* 0x0005e40000000800 */
.L_x_1331:
[----:B------:R-:W-:Y:S05]  /*4dd0*/  BSYNC B2 ;  /* 0x0000000000027941 */ /* 0x000fea0003800000 */
.L_x_1330:
[----:B-12---:R-:W-:Y:S01]  /*4de0*/  SHF.R.U32.HI R12, RZ, 0x5, R24 ;  /* 0x00000005ff0c7819 */ /* 0x006fe20000011618 */
[----:B------:R-:W-:Y:S01]  /*4df0*/  BSSY B2, `(.L_x_1332) ;  /* 0x000001c000027945 */ /* 0x000fe20003800000 */
[----:B------:R-:W-:Y:S01]  /*4e00*/  ISETP.NE.OR P0, PT, R8, R39, P2 ;  /* 0x000000270800720c */ /* 0x000fe20001705670 */
[----:B------:R-:W-:Y:S01]  /*4e10*/  VIADD R37, R31, 0x2 ;  /* 0x000000021f257836 */ /* 0x000fe20000000000 */
        /* <DEDUP_REMOVED lines=25> */
.L_x_1333:
[----:B------:R-:W-:Y:S05]  /*4fb0*/  BSYNC B2 ;  /* 0x0000000000027941 */ /* 0x000fea0003800000 */
.L_x_1332:
        /* <DEDUP_REMOVED lines=22> */
.L_x_1335:
[----:B------:R-:W-:Y:S05]  /*5120*/  BSYNC B2 ;  /* 0x0000000000027941 */ /* 0x000fea0003800000 */
.L_x_1334:
[----:B------:R-:W-:Y:S01]  /*5130*/  BSSY B2, `(.L_x_1336) ;  /* 0x000001b000027945 */ /* 0x000fe20003800000 */
[----:B------:R-:W-:Y:S01]  /*5140*/  ISETP.NE.OR P0, PT, R8, R39, P2 ;  /* 0x000000270800720c */ /* 0x000fe20001705670 */
[----:B-1----:R-:W-:Y:S02]  /*5150*/  VIADD R33, R31, 0x3 ;  /* 0x000000031f217836 */ /* 0x002fe40000000000 */
[----:B------:R-:W-:Y:S10]  /*5160*/  @!P5 BRA `(.L_x_1337) ;  /* 0x00000000005cd947 */ /* 0x000ff40003800000 */
[----:B--2---:R-:W1:Y:S01]  /*5170*/  S2R R13, SR_LANEID ;  /* 0x00000000000d7919 */ /* 0x004e620000000000 */
        /* <DEDUP_REMOVED lines=22> */
.L_x_1337:
[----:B------:R-:W-:Y:S05]  /*52e0*/  BSYNC B2 ;  /* 0x0000000000027941 */ /* 0x000fea0003800000 */
.L_x_1336:
[----:B------:R-:W-:Y:S04]  /*52f0*/  BSSY B2, `(.L_x_1338) ;  /* 0x0000015000027945 */ /* 0x000fe80003800000 */
[----:B------:R-:W-:Y:S05]  /*5300*/  @P0 BRA `(.L_x_1339) ;  /* 0x00000000004c0947 */ /* 0x000fea0003800000 */
[----:B------:R-:W3:Y:S01]  /*5310*/  S2R R31, SR_LANEID ;  /* 0x00000000001f7919 */ /* 0x000ee20000000000 */
[----:B------:R-:W4:Y:S01]  /*5320*/  S2UR UR5, SR_CgaCtaId ;  /* 0x00000000000579c3 */ /* 0x000f220000008800 */
[----:B------:R-:W-:Y:S01]  /*5330*/  VOTEU.ANY UR6, UPT, PT ;  /* 0x0000000000067886 */ /* 0x000fe200038e0100 */
[----:B------:R-:W-:Y:S01]  /*5340*/  UMOV UR4, 0x400 ;  /* 0x0000040000047882 */ /* 0x000fe20000000000 */
[----:B-12---:R-:W3:Y:S01]  /*5350*/  FLO.U32 R14, UR6 ;  /* 0x00000006000e7d00 */ /* 0x006ee200080e0000 */
[----:B------:R-:W-:Y:S01]  /*5360*/  UIADD3 UR4, UR4, 0x4860, URZ ;  /* 0x0000486004047890 */ /* 0x000fe2000fffe03f */
[----:B------:R-:W1:Y:S01]  /*5370*/  S2R R24, SR_LTMASK ;  /* 0x0000000000187919 */ /* 0x000e620000003900 */
[----:B------:R-:W-:-:S05]  /*5380*/  IMAD.IADD R33, R6, 0x1, R33 ;  /* 0x0000000106217824 */ /* 0x000fca00078e0221 */
[----:B------:R-:W2:Y:S01]  /*5390*/  POPC R13, UR6 ;  /* 0x00000006000d7d09 */ /* 0x000ea20008000000 */
[----:B----4-:R-:W-:Y:S01]  /*53a0*/  ULEA UR4, UR5, UR4, 0x18 ;  /* 0x0000000405047291 */ /* 0x010fe2000f8ec03f */
[----:B---3--:R-:W-:Y:S02]  /*53b0*/  ISETP.EQ.U32.AND P0, PT, R14, R31, PT ;  /* 0x0000001f0e00720c */ /* 0x008fe40003f02070 */
[----:B-1----:R-:W-:-:S04]  /*53c0*/  LOP3.LUT R24, R24, UR6, RZ, 0xc0, !PT ;  /* 0x0000000618187c12 */ /* 0x002fc8000f8ec0ff */
[----:B------:R-:W1:Y:S07]  /*53d0*/  POPC R31, R24 ;  /* 0x00000018001f7309 */ /* 0x000e6e0000000000 */
[----:B--2---:R-:W2:Y:S04]  /*53e0*/  @P0 ATOMS.ADD R13, [UR4], R13 ;  /* 0x0000000dff0d098c */ /* 0x004ea80008000004 */
[----:B--2---:R-:W1:Y:S02]  /*53f0*/  SHFL.IDX PT, R12, R13, R14, 0x1f ;  /* 0x00001f0e0d0c7589 */ /* 0x004e6400000e0000 */
[----:B-1----:R-:W-:-:S04]  /*5400*/  IMAD.IADD R12, R12, 0x1, R31 ;  /* 0x000000010c0c7824 */ /* 0x002fc800078e021f */
[----:B------:R-:W-:-:S05]  /*5410*/  IMAD R12, R12, 0x4, R23 ;  /* 0x000000040c0c7824 */ /* 0x000fca00078e0217 */
[----:B------:R3:W-:Y:S04]  /*5420*/  STS [R12+0x2000], R15 ;  /* 0x0020000f0c007388 */ /* 0x0007e80000000800 */
[----:B------:R3:W-:Y:S02]  /*5430*/  STS [R12], R33 ;  /* 0x000000210c007388 */ /* 0x0007e40000000800 */
.L_x_1339:
[----:B------:R-:W-:Y:S05]  /*5440*/  BSYNC B2 ;  /* 0x0000000000027941 */ /* 0x000fea0003800000 */
.L_x_1338:
[----:B------:R-:W-:-:S04]  /*5450*/  VIADD R28, R29, 0x200 ;  /* 0x000002001d1c7836 */ /* 0x000fc80000000000 */
[----:B------:R-:W-:Y:S01]  /*5460*/  IMAD.MOV.U32 R29, RZ, RZ, R28 ;  /* 0x000000ffff1d7224 */ /* 0x000fe200078e001c */
[----:B------:R-:W-:-:S13]  /*5470*/  ISETP.GT.AND P0, PT, R25, R28, PT ;  /* 0x0000001c1900720c */ /* 0x000fda0003f04270 */
[----:B------:R-:W-:Y:S05]  /*5480*/  @P0 BRA `(.L_x_1340) ;  /* 0xfffffff000400947 */ /* 0x000fea000383ffff */
.L_x_1323:
[----:B------:R-:W-:Y:S05]  /*5490*/  BSYNC B1 ;  /* 0x0000000000017941 */ /* 0x000fea0003800000 */
.L_x_1322:
[----:B------:R-:W-:Y:S01]  /*54a0*/  ISETP.GT.U32.AND P0, PT, R21, R4, PT ;  /* 0x000000041500720c */ /* 0x000fe20003f04070 */
[----:B------:R-:W-:Y:S03]  /*54b0*/  BSSY B1, `(.L_x_1341) ;  /* 0x0000043000017945 */ /* 0x000fe60003800000 */
[----:B------:R-:W-:-:S13]  /*54c0*/  ISETP.GT.U32.AND.EX P0, PT, R27, RZ, PT, P0 ;  /* 0x000000ff1b00720c */ /* 0x000fda0003f04100 */
[----:B------:R-:W-:Y:S05]  /*54d0*/  @!P0 BRA `(.L_x_1342) ;  /* 0x0000000400008947 */ /* 0x000fea0003800000 */
[----:B-12---:R-:W-:Y:S01]  /*54e0*/  IADD3 R13, P0, R18, R4, RZ ;  /* 0x00000004120d7210 */ /* 0x006fe20007f1e0ff */
[----:B------:R-:W-:-:S04]  /*54f0*/  ULDC.64 UR4, c[0x0][0x210] ;  /* 0x0000840000047ab9 */ /* 0x000fc80000000a00 */
[----:B------:R-:W-:Y:S01]  /*5500*/  IMAD.X R14, RZ, RZ, R19, P0 ;  /* 0x000000ffff0e7224 */ /* 0x000fe200000e0613 */
[----:B---3--:R-:W-:-:S04]  /*5510*/  LEA R12, P0, R13, UR4, 0x2 ;  /* 0x000000040d0c7c11 */ /* 0x008fc8000f8010ff */
        /* <DEDUP_REMOVED lines=12> */
[----:B0-----:R-:W-:-:S04]  /*55e0*/  LOP3.LUT R23, R14, 0xffff, RZ, 0xc0, !PT ;  /* 0x0000ffff0e177812 */ /* 0x001fc800078ec0ff */
        /* <DEDUP_REMOVED lines=9> */
[----:B------:R-:W-:Y:S01]  /*5680*/  UIADD3 UR4, UR4, 0x4870, URZ ;  /* 0x0000487004047890 */ /* 0x000fe2000fffe03f */
[----:B------:R-:W-:Y:S01]  /*5690*/  IMAD.IADD R27, R6, 0x1, R4 ;  /* 0x00000001061b7824 */ /* 0x000fe200078e0204 */
[----:B------:R-:W3:Y:S03]  /*56a0*/  LDC R29, c[0x0][0x230] ;  /* 0x00008c00ff1d7b82 */ /* 0x000ee60000000800 */
[----:B------:R-:W4:Y:S01]  /*56b0*/  POPC R14, UR7 ;  /* 0x00000007000e7d09 */ /* 0x000f220008000000 */
[----:B-1----:R-:W-:-:S02]  /*56c0*/  ULEA UR5, UR6, UR5, 0x18 ;  /* 0x0000000506057291 */ /* 0x002fc4000f8ec03f */
[----:B------:R-:W-:Y:S01]  /*56d0*/  ULEA UR4, UR6, UR4, 0x18 ;  /* 0x0000000406047291 */ /* 0x000fe2000f8ec03f */
[----:B0-----:R-:W-:Y:S02]  /*56e0*/  ISETP.EQ.U32.AND P0, PT, R15, R12, PT ;  /* 0x0000000c0f00720c */ /* 0x001fe40003f02070 */
[----:B--2---:R-:W-:-:S04]  /*56f0*/  LOP3.LUT R20, R20, UR7, RZ, 0xc0, !PT ;  /* 0x0000000714147c12 */ /* 0x004fc8000f8ec0ff */
[----:B------:R-:W0:Y:S07]  /*5700*/  POPC R13, R20 ;  /* 0x00000014000d7309 */ /* 0x000e2e0000000000 */
[----:B----4-:R-:W1:Y:S04]  /*5710*/  @P0 ATOMS.ADD R14, [UR5], R14 ;  /* 0x0000000eff0e098c */ /* 0x010e680008000005 */
[----:B-1----:R-:W0:Y:S02]  /*5720*/  SHFL.IDX PT, R12, R14, R15, 0x1f ;  /* 0x00001f0f0e0c7589 */ /* 0x002e2400000e0000 */
[----:B0-----:R-:W-:-:S05]  /*5730*/  IMAD.IADD R12, R12, 0x1, R13 ;  /* 0x000000010c0c7824 */ /* 0x001fca00078e020d */
[----:B------:R-:W-:-:S05]  /*5740*/  LEA R12, R12, UR4, 0x2 ;  /* 0x000000040c0c7c11 */ /* 0x000fca000f8e10ff */
[----:B---3--:R-:W-:Y:S01]  /*5750*/  IMAD R13, R29, 0x4, R12 ;  /* 0x000000041d0d7824 */ /* 0x008fe200078e020c */
[----:B------:R0:W-:Y:S04]  /*5760*/  STS [R12], R27 ;  /* 0x0000001b0c007388 */ /* 0x0001e80000000800 */
[----:B------:R0:W-:Y:S02]  /*5770*/  STS [R13], R22 ;  /* 0x000000160d007388 */ /* 0x0001e40000000800 */
.L_x_1344:
[----:B------:R-:W-:Y:S05]  /*5780*/  BSYNC B2 ;  /* 0x0000000000027941 */ /* 0x000fea0003800000 */
.L_x_1343:
        /* <DEDUP_REMOVED lines=8> */
[----:B------:R-:W-:-:S03]  /*5810*/  IMAD.IADD R23, R6, 0x1, R4 ;  /* 0x0000000106177824 */ /* 0x000fc600078e0204 */
        /* <DEDUP_REMOVED lines=12> */
.L_x_1342:
[----:B------:R-:W-:Y:S05]  /*58e0*/  BSYNC B1 ;  /* 0x0000000000017941 */ /* 0x000fea0003800000 */
.L_x_1341:
        /* <DEDUP_REMOVED lines=30> */
[----:B------:R-:W-:Y:S02]  /*5ad0*/  UIADD3 UR4, UR4, 0x4870, URZ ;  /* 0x0000487004047890 */ /* 0x000fe4000fffe03f */
[----:B------:R-:W3:Y:S03]  /*5ae0*/  LDC R27, c[0x0][0x230] ;  /* 0x00008c00ff1b7b82 */ /* 0x000ee60000000800 */
[----:B------:R-:W4:Y:S01]  /*5af0*/  POPC R15, UR7 ;  /* 0x00000007000f7d09 */ /* 0x000f220008000000 */
[----:B-1----:R-:W-:-:S02]  /*5b00*/  ULEA UR5, UR6, UR5, 0x18 ;  /* 0x0000000506057291 */ /* 0x002fc4000f8ec03f */
[----:B------:R-:W-:Y:S01]  /*5b10*/  ULEA UR4, UR6, UR4, 0x18 ;  /* 0x0000000406047291 */ /* 0x000fe2000f8ec03f */
[----:B0-----:R-:W-:Y:S01]  /*5b20*/  ISETP.EQ.U32.AND P0, PT, R18, R13, PT ;  /* 0x0000000d1200720c */ /* 0x001fe20003f02070 */
[----:B------:R-:W-:Y:S01]  /*5b30*/  IMAD.IADD R13, R6, 0x1, R25 ;  /* 0x00000001060d7824 */ /* 0x000fe200078e0219 */
[----:B--2---:R-:W-:-:S06]  /*5b40*/  LOP3.LUT R19, R19, UR7, RZ, 0xc0, !PT ;  /* 0x0000000713137c12 */ /* 0x004fcc000f8ec0ff */
[----:B------:R-:W0:Y:S05]  /*5b50*/  POPC R19, R19 ;  /* 0x0000001300137309 */ /* 0x000e2a0000000000 */
[----:B----4-:R-:W1:Y:S04]  /*5b60*/  @P0 ATOMS.ADD R15, [UR5], R15 ;  /* 0x0000000fff0f098c */ /* 0x010e680008000005 */
[----:B-1----:R-:W0:Y:S02]  /*5b70*/  SHFL.IDX PT, R12, R15, R18, 0x1f ;  /* 0x00001f120f0c7589 */ /* 0x002e2400000e0000 */
[----:B0-----:R-:W-:-:S05]  /*5b80*/  IMAD.IADD R12, R12, 0x1, R19 ;  /* 0x000000010c0c7824 */ /* 0x001fca00078e0213 */
[----:B------:R-:W-:-:S05]  /*5b90*/  LEA R12, R12, UR4, 0x2 ;  /* 0x000000040c0c7c11 */ /* 0x000fca000f8e10ff */
[----:B---3--:R-:W-:Y:S01]  /*5ba0*/  IMAD R14, R27, 0x4, R12 ;  /* 0x000000041b0e7824 */ /* 0x008fe200078e020c */
[----:B------:R0:W-:Y:S04]  /*5bb0*/  STS [R12], R13 ;  /* 0x0000000d0c007388 */ /* 0x0001e80000000800 */
[----:B------:R0:W-:Y:S02]  /*5bc0*/  STS [R14], R21 ;  /* 0x000000150e007388 */ /* 0x0001e40000000800 */
.L_x_1346:
[----:B------:R-:W-:Y:S05]  /*5bd0*/  BSYNC B1 ;  /* 0x0000000000017941 */ /* 0x000fea0003800000 */
.L_x_1345:
        /* <DEDUP_REMOVED lines=8> */
[----:B------:R-:W1:Y:S01]  /*5c60*/  S2R R14, SR_LTMASK ;  /* 0x00000000000e7919 */ /* 0x000e620000003900 */
[----:B------:R-:W-:Y:S02]  /*5c70*/  IMAD.IADD R25, R6, 0x1, R25 ;  /* 0x0000000106197824 */ /* 0x000fe400078e0219 */
        /* <DEDUP_REMOVED lines=11> */
.L_x_1296:
[----:B------:R-:W-:Y:S05]  /*5d30*/  BSYNC B0 ;  /* 0x0000000000007941 */ /* 0x000fea0003800000 */
.L_x_1294:
[----:B------:R-:W4:Y:S08]  /*5d40*/  S2UR UR5, SR_CgaCtaId ;  /* 0x00000000000579c3 */ /* 0x000f300000008800 */
[----:B------:R-:W-:Y:S06]  /*5d50*/  BAR.SYNC.DEFER_BLOCKING 0x0 ;  /* 0x0000000000007b1d */ /* 0x000fec0000010000 */
[----:B------:R-:W-:-:S02]  /*5d60*/  UMOV UR4, 0x400 ;  /* 0x0000040000047882 */ /* 0x000fc40000000000 */
[----:B----4-:R-:W-:-:S06]  /*5d70*/  ULEA UR4, UR5, UR4, 0x18 ;  /* 0x0000000405047291 */ /* 0x010fcc000f8ec03f */
        /* <DEDUP_REMOVED lines=14> */
[----:B--2---:R-:W-:Y:S02]  /*5e60*/  IMAD R14, R4, 0x4, R8 ;  /* 0x00000004040e7824 */ /* 0x004fe400078e0208 */
[----:B------:R-:W-:Y:S02]  /*5e70*/  IMAD.MOV.U32 R13, RZ, RZ, R4 ;  /* 0x000000ffff0d7224 */ /* 0x000fe400078e0004 */
[----:B------:R-:W-:-:S07]  /*5e80*/  VIADD R14, R14, 0x8a0 ;  /* 0x000008a00e0e7836 */ /* 0x000fce0000000000 */
.L_x_1352:
[----:B------:R-:W-:Y:S01]  /*5e90*/  VIADD R12, R12, 0xffffffff ;  /* 0xffffffff0c0c7836 */ /* 0x000fe20000000000 */
[----:B------:R1:W-:Y:S01]  /*5ea0*/  STS [R14], RZ ;  /* 0x000000ff0e007388 */ /* 0x0003e20000000800 */
[----:B------:R-:W-:-:S03]  /*5eb0*/  VIADD R13, R13, 0x200 ;  /* 0x000002000d0d7836 */ /* 0x000fc60000000000 */
[----:B------:R-:W-:Y:S01]  /*5ec0*/  ISETP.NE.AND P0, PT, R12, RZ, PT ;  /* 0x000000ff0c00720c */ /* 0x000fe20003f05270 */
[----:B-1----:R-:W-:-:S12]  /*5ed0*/  VIADD R14, R14, 0x800 ;  /* 0x000008000e0e7836 */ /* 0x002fd80000000000 */
[----:B------:R-:W-:Y:S05]  /*5ee0*/  @P0 BRA `(.L_x_1352) ;  /* 0xfffffffc00e80947 */ /* 0x000fea000383ffff */
.L_x_1351:
[----:B------:R-:W-:Y:S05]  /*5ef0*/  BSYNC B1 ;  /* 0x0000000000017941 */ /* 0x000fea0003800000 */
.L_x_1350:
[----:B------:R-:W-:Y:S05]  /*5f00*/  @!P2 BRA `(.L_x_1349) ;  /* 0x00000000002ca947 */ /* 0x000fea0003800000 */
[C---:B------:R-:W-:Y:S02]  /*5f10*/  IMAD R12, R13.reuse, 0x4, R8 ;  /* 0x000000040d0c7824 */ /* 0x040fe400078e0208 */
[----:B------:R-:W-:Y:S02]  /*5f20*/  VIADD R13, R13, 0xfffff800 ;  /* 0xfffff8000d0d7836 */ /* 0x000fe40000000000 */
[----:B------:R-:W-:-:S07]  /*5f30*/  VIADD R12, R12, 0x20a0 ;  /* 0x000020a00c0c7836 */ /* 0x000fce0000000000 */
.L_x_1353:
        /* <DEDUP_REMOVED lines=8> */
.L_x_1349:
[----:B------:R-:W-:Y:S05]  /*5fc0*/  BSYNC B0 ;  /* 0x0000000000007941 */ /* 0x000fea0003800000 */
.L_x_1348:
[----:B------:R-:W-:Y:S01]  /*5fd0*/  BAR.SYNC.DEFER_BLOCKING 0x0 ;  /* 0x0000000000007b1d */ /* 0x000fe20000010000 */
[----:B------:R-:W-:-:S05]  /*5fe0*/  ISETP.NE.AND P0, PT, R10, 0x1, PT ;  /* 0x000000010a00780c */ /* 0x000fca0003f05270 */
[----:B------:R-:W-:Y:S08]  /*5ff0*/  BSSY B0, `(.L_x_1354) ;  /* 0x00000b0000007945 */ /* 0x000ff00003800000 */
[----:B------:R-:W-:Y:S05]  /*6000*/  @!P0 BRA `(.L_x_1355) ;  /* 0x0000000400408947 */ /* 0x000fea0003800000 */
[----:B--2---:R-:W-:Y:S01]  /*6010*/  IMAD.IADD R14, R6, 0x1, R4 ;  /* 0x00000001060e7824 */ /* 0x004fe200078e0204 */
[----:B------:R-:W-:Y:S01]  /*6020*/  ULDC.64 UR6, c[0x0][0x210] ;  /* 0x0000840000067ab9 */ /* 0x000fe20000000a00 */
        /* <DEDUP_REMOVED lines=10> */
[----:B------:R-:W-:-:S07]  /*60d0*/  IMAD.MOV.U32 R15, RZ, RZ, R12 ;  /* 0x000000ffff0f7224 */ /* 0x000fce00078e000c */
.L_x_1359:
[----:B------:R-:W-:-:S05]  /*60e0*/  IMAD R12, R14, UR5, RZ ;  /* 0x000000050e0c7c24 */ /* 0x000fca000f8e02ff */
[----:B-1----:R-:W-:-:S03]  /*60f0*/  SHF.R.S32.HI R13, RZ, 0x1f, R12 ;  /* 0x0000001fff0d7819 */ /* 0x002fc6000001140c */
[----:B------:R-:W-:-:S03]  /*6100*/  IMAD.WIDE R12, R11, UR4, R12 ;  /* 0x000000040b0c7c25 */ /* 0x000fc6000f8e020c */
[----:B------:R-:W-:-:S04]  /*6110*/  LEA R18, P2, R12, UR6, 0x2 ;  /* 0x000000060c127c11 */ /* 0x000fc8000f8410ff */
[----:B------:R-:W-:-:S05]  /*6120*/  LEA.HI.X R19, R12, UR7, R13, 0x2, P2 ;  /* 0x000000070c137c11 */ /* 0x000fca00090f140d */
        /* <DEDUP_REMOVED lines=8> */
[----:B------:R-:W-:-:S05]  /*61b0*/  IMAD.IADD R13, R13, 0x1, R8 ;  /* 0x000000010d0d7824 */ /* 0x000fca00078e0208 */
[----:B------:R1:W-:Y:S01]  /*61c0*/  ATOMS.POPC.INC.32 RZ, [R13+URZ+0x8a0] ;  /* 0x0008a0000dff7f8c */ /* 0x0003e2000d80003f */
[----:B------:R-:W-:Y:S05]  /*61d0*/  @P2 BRA `(.L_x_1359) ;  /* 0xfffffffc00c02947 */ /* 0x000fea000383ffff */
.L_x_1358:
[----:B------:R-:W-:Y:S05]  /*61e0*/  BSYNC B1 ;  /* 0x0000000000017941 */ /* 0x000fea0003800000 */
.L_x_1357:
[----:B------:R-:W-:Y:S05]  /*61f0*/  @!P0 BRA `(.L_x_1356) ;  /* 0x00000008003c8947 */ /* 0x000fea0003800000 */
[----:B------:R-:W2:Y:S01]  /*6200*/  LDC.64 R18, c[0x0][0x228] ;  /* 0x00008a00ff127b82 */ /* 0x000ea20000000a00 */
[----:B------:R-:W-:Y:S01]  /*6210*/  ULDC.64 UR10, c[0x0][0x210] ;  /* 0x00008400000a7ab9 */ /* 0x000fe20000000a00 */
[----:B------:R-:W-:Y:S01]  /*6220*/  BSSY B1, `(.L_x_1360) ;  /* 0x000002d000017945 */ /* 0x000fe20003800000 */
[----:B------:R-:W-:Y:S02]  /*6230*/  VIADD R28, R8, 0x8a0 ;  /* 0x000008a0081c7836 */ /* 0x000fe40000000000 */
[----:B--2---:R-:W-:Y:S02]  /*6240*/  IMAD R12, R14, R19, RZ ;  /* 0x000000130e0c7224 */ /* 0x004fe400078e02ff */
[----:B------:R-:W-:-:S03]  /*6250*/  IMAD.SHL.U32 R27, R19, 0x200, RZ ;  /* 0x00000200131b7824 */ /* 0x000fc600078e00ff */
[----:B-1----:R-:W-:-:S03]  /*6260*/  SHF.R.S32.HI R13, RZ, 0x1f, R12 ;  /* 0x0000001fff0d7819 */ /* 0x002fc6000001140c */
[----:B------:R-:W-:-:S03]  /*6270*/  IMAD.WIDE R12, R11, R18, R12 ;  /* 0x000000120b0c7225 */ /* 0x000fc600078e020c */
[----:B0-----:R-:W-:-:S04]  /*6280*/  LEA R22, P0, R12, UR10, 0x2 ;  /* 0x0000000a0c167c11 */ /* 0x001fc8000f8010ff */
[----:B------:R-:W-:-:S09]  /*6290*/  LEA.HI.X R23, R12, UR11, R13, 0x2, P0 ;  /* 0x0000000b0c177c11 */ /* 0x000fd200080f140d */
.L_x_1361:
[C---:B------:R-:W-:Y:S01]  /*62a0*/  IMAD.WIDE R18, R27.reuse, 0x4, R22 ;  /* 0x000000041b127825 */ /* 0x040fe200078e0216 */
[----:B0-----:R-:W2:Y:S04]  /*62b0*/  LDG.E R15, desc[UR8][R22.64] ;  /* 0x00000008160f7981 */ /* 0x001ea8000c1e1900 */
[----:B------:R-:W4:Y:S01]  /*62c0*/  LDG.E R24, desc[UR8][R18.64] ;  /* 0x0000000812187981 */ /* 0x000f22000c1e1900 */
[----:B------:R-:W-:-:S05]  /*62d0*/  IMAD.WIDE R20, R27, 0x4, R18 ;  /* 0x000000041b147825 */ /* 0x000fca00078e0212 */
[----:B------:R-:W5:Y:S01]  /*62e0*/  LDG.E R25, desc[UR8][R20.64] ;  /* 0x0000000814197981 */ /* 0x000f62000c1e1900 */
[----:B------:R-:W-:-:S05]  /*62f0*/  IMAD.WIDE R12, R27, 0x4, R20 ;  /* 0x000000041b0c7825 */ /* 0x000fca00078e0214 */
[----:B------:R0:W3:Y:S01]  /*6300*/  LDG.E R26, desc[UR8][R12.64] ;  /* 0x000000080c1a7981 */ /* 0x0000e2000c1e1900 */
[----:B------:R-:W-:Y:S02]  /*6310*/  VIADD R14, R14, 0x800 ;  /* 0x000008000e0e7836 */ /* 0x000fe40000000000 */
[----:B0-----:R-:W-:-:S04]  /*6320*/  IMAD.WIDE R12, R27, 0x4, R12 ;  /* 0x000000041b0c7825 */ /* 0x001fc800078e020c */
[----:B------:R-:W-:Y:S02]  /*6330*/  IMAD.MOV.U32 R22, RZ, RZ, R12 ;  /* 0x000000ffff167224 */ /* 0x000fe400078e000c */
[----:B------:R-:W-:Y:S01]  /*6340*/  IMAD.MOV.U32 R23, RZ, RZ, R13 ;  /* 0x000000ffff177224 */ /* 0x000fe200078e000d */
[----:B--2---:R-:W-:Y:S02]  /*6350*/  ISETP.GE.AND P0, PT, R15, RZ, PT ;  /* 0x000000ff0f00720c */ /* 0x004fe40003f06270 */
[----:B-----5:R-:W-:-:S11]  /*6360*/  ISETP.GE.AND P2, PT, R25, RZ, PT ;  /* 0x000000ff1900720c */ /* 0x020fd60003f46270 */
[----:B------:R-:W-:Y:S02]  /*6370*/  @P0 LOP3.LUT R15, R15, 0x7fe00000, RZ, 0xc, !PT ;  /* 0x7fe000000f0f0812 */ /* 0x000fe400078e0cff */
[----:B----4-:R-:W-:Y:S02]  /*6380*/  ISETP.GE.AND P0, PT, R24, RZ, PT ;  /* 0x000000ff1800720c */ /* 0x010fe40003f06270 */
[----:B---3--:R-:W-:Y:S02]  /*6390*/  ISETP.GE.AND P5, PT, R26, RZ, PT ;  /* 0x000000ff1a00720c */ /* 0x008fe40003fa6270 */
        /* <DEDUP_REMOVED lines=21> */
[----:B------:R-:W-:Y:S05]  /*64f0*/  BSYNC B1 ;  /* 0x0000000000017941 */ /* 0x000fea0003800000 */
.L_x_1360:
[----:B------:R-:W-:Y:S05]  /*6500*/  BRA `(.L_x_1356) ;  /* 0x0000000400787947 */ /* 0x000fea0003800000 */
.L_x_1355:
[----:B0-2---:R-:W0:Y:S01]  /*6510*/  LDC R21, c[0x0][0x210] ;  /* 0x00008400ff157b82 */ /* 0x005e220000000800 */
        /* <DEDUP_REMOVED lines=31> */
[----:B---3--:R-:W-:-:S07]  /*6710*/  LEA.HI.X R29, R12, UR4, R13, 0x2, P5 ;  /* 0x000000040c1d7c11 */ /* 0x008fce000a8f140d */
.L_x_1364:
[----:B------:R-:W-:-:S04]  /*6720*/  SHF.R.S64 R22, RZ, 0x1c, R20 ;  /* 0x0000001cff167819 */ /* 0x000fc80000001014 */
[----:B------:R-:W-:-:S04]  /*6730*/  IADD3 R22, P2, R22, R27, RZ ;  /* 0x0000001b16167210 */ /* 0x000fc80007f5e0ff */
[----:B------:R-:W-:-:S05]  /*6740*/  LEA.HI.X.SX32 R23, R20, R29, 0x4, P2 ;  /* 0x0000001d14177211 */ /* 0x000fca00010f26ff */
[----:B0-----:R-:W2:Y:S01]  /*6750*/  LDG.E.128 R12, desc[UR8][R22.64] ;  /* 0x00000008160c7981 */ /* 0x001ea2000c1e1d00 */
        /* <DEDUP_REMOVED lines=27> */
.L_x_1363:
[----:B------:R-:W-:Y:S05]  /*6910*/  BSYNC B1 ;  /* 0x0000000000017941 */ /* 0x000fea0003800000 */
.L_x_1362:
[----:B------:R-:W-:Y:S01]  /*6920*/  BSSY B1, `(.L_x_1365) ;  /* 0x000000f000017945 */ /* 0x000fe20003800000 */
[----:B------:R-:W-:-:S03]  /*6930*/  ISETP.GE.AND P2, PT, R31, R3, PT ;  /* 0x000000031f00720c */ /* 0x000fc60003f46270 */
[----:B------:R-:W-:Y:S10]  /*6940*/  @!P0 BRA `(.L_x_1366) ;  /* 0x0000000000308947 */ /* 0x000ff40003800000 */
[----:B0-----:R-:W-:Y:S01]  /*6950*/  IADD3 R14, P0, R18, R4, RZ ;  /* 0x00000004120e7210 */ /* 0x001fe20007f1e0ff */
        /* <DEDUP_REMOVED lines=11> */
.L_x_1366:
[----:B------:R-:W-:Y:S05]  /*6a10*/  BSYNC B1 ;  /* 0x0000000000017941 */ /* 0x000fea0003800000 */
.L_x_1365:
[----:B------:R-:W-:Y:S05]  /*6a20*/  @P2 BRA `(.L_x_1356) ;  /* 0x0000000000302947 */ /* 0x000fea0003800000 */
[----:B0-----:R-:W-:Y:S01]  /*6a30*/  IADD3 R14, P0, R18, R31, RZ ;  /* 0x0000001f120e7210 */ /* 0x001fe20007f1e0ff */
[----:B------:R-:W-:-:S03]  /*6a40*/  ULDC UR4, c[0x0][0x214] ;  /* 0x0000850000047ab9 */ /* 0x000fc60000000800 */
[----:B------:R-:W-:Y:S02]  /*6a50*/  LEA.HI.X.SX32 R19, R31, R19, 0x1, P0 ;  /* 0x000000131f137211 */ /* 0x000fe400000f0eff */
[----:B------:R-:W-:-:S04]  /*6a60*/  LEA R12, P0, R14, R21, 0x2 ;  /* 0x000000150e0c7211 */ /* 0x000fc800078010ff */
[----:B------:R-:W-:-:S05]  /*6a70*/  LEA.HI.X R13, R14, UR4, R19, 0x2, P0 ;  /* 0x000000040e0d7c11 */ /* 0x000fca00080f1413 */
[----:B------:R-:W2:Y:S02]  /*6a80*/  LDG.E R14, desc[UR8][R12.64] ;  /* 0x000000080c0e7981 */ /* 0x000ea4000c1e1900 */
[----:B--2---:R-:W-:-:S13]  /*6a90*/  ISETP.GE.AND P0, PT, R14, RZ, PT ;  /* 0x000000ff0e00720c */ /* 0x004fda0003f06270 */
[----:B------:R-:W-:-:S04]  /*6aa0*/  @P0 LOP3.LUT R14, R14, 0x7fe00000, RZ, 0xc, !PT ;  /* 0x7fe000000e0e0812 */ /* 0x000fc800078e0cff */
[----:B------:R-:W-:-:S04]  /*6ab0*/  SHF.R.U32.HI R14, RZ, 0x13, R14 ;  /* 0x00000013ff0e7819 */ /* 0x000fc8000001160e */
[----:B-1----:R-:W-:-:S05]  /*6ac0*/  LOP3.LUT R15, R14, 0x1ffc, RZ, 0xc0, !PT ;  /* 0x00001ffc0e0f7812 */ /* 0x002fca00078ec0ff */
[----:B------:R-:W-:-:S05]  /*6ad0*/  IMAD.IADD R15, R15, 0x1, R8 ;  /* 0x000000010f0f7824 */ /* 0x000fca00078e0208 */
[----:B------:R2:W-:Y:S02]  /*6ae0*/  ATOMS.POPC.INC.32 RZ, [R15+URZ+0x8a0] ;  /* 0x0008a0000fff7f8c */ /* 0x0005e4000d80003f */
.L_x_1356:
[----:B------:R-:W-:Y:S05]  /*6af0*/  BSYNC B0 ;  /* 0x0000000000007941 */ /* 0x000fea0003800000 */
.L_x_1354:
[----:B------:R-:W-:Y:S01]  /*6b00*/  BAR.SYNC.DEFER_BLOCKING 0x0 ;  /* 0x0000000000007b1d */ /* 0x000fe20000010000 */
[----:B------:R-:W-:-:S05]  /*6b10*/  IMAD.MOV.U32 R19, RZ, RZ, RZ ;  /* 0x000000ffff137224 */ /* 0x000fca00078e00ff */
[----:B------:R-:W-:Y:S01]  /*6b20*/  ULDC UR6, c[0x0][0x230] ;  /* 0x00008c0000067ab9 */ /* 0x000fe20000000800 */
[----:B------:R4:W0:Y:S04]  /*6b30*/  LDS R18, [R8+0x4868] ;  /* 0x0048680008127984 */ /* 0x0008280000000800 */
.L_x_1371:
[----:B0-----:R-:W-:Y:S01]  /*6b40*/  IMAD R21, R19, 0x200, R4 ;  /* 0x0000020013157824 */ /* 0x001fe200078e0204 */
[----:B------:R-:W-:Y:S05]  /*6b50*/  WARPSYNC.ALL ;  /* 0x0000000000007948 */ /* 0x000fea0003800000 */
[----:B------:R-:W-:-:S05]  /*6b60*/  IMAD R20, R21, 0x4, R8 ;  /* 0x0000000415147824 */ /* 0x000fca00078e0208 */
[----:B----4-:R-:W0:Y:S01]  /*6b70*/  LDS R8, [R20+0x8a0] ;  /* 0x0008a00014087984 */ /* 0x010e220000000800 */
[----:B------:R-:W-:Y:S06]  /*6b80*/  BAR.SYNC.DEFER_BLOCKING 0x0 ;  /* 0x0000000000007b1d */ /* 0x000fec0000010000 */
[----:B0-----:R0:W-:Y:S02]  /*6b90*/  STS [R17+0x10], R8 ;  /* 0x0000100811007388 */ /* 0x0011e40000000800 */
[----:B------:R-:W-:Y:S06]  /*6ba0*/  BAR.SYNC.DEFER_BLOCKING 0x0 ;  /* 0x0000000000007b1d */ /* 0x000fec0000010000 */
[----:B------:R-:W-:Y:S05]  /*6bb0*/  @P3 BRA `(.L_x_1367) ;  /* 0x0000000400283947 */ /* 0x000fea0003800000 */
[----:B------:R-:W-:Y:S01]  /*6bc0*/  LDS R28, [R16+0x14] ;  /* 0x00001400101c7984 */ /* 0x000fe20000000800 */
[----:B------:R-:W-:-:S03]  /*6bd0*/  UMOV UR4, 0xffffffff ;  /* 0xffffffff00047882 */ /* 0x000fc60000000000 */
[----:B---3--:R-:W-:Y:S04]  /*6be0*/  LDS R29, [R16+0x10] ;  /* 0x00001000101d7984 */ /* 0x008fe80000000800 */
[----:B------:R-:W0:Y:S04]  /*6bf0*/  LDS R30, [R16+0x18] ;  /* 0x00001800101e7984 */ /* 0x000e280000000800 */
[----:B------:R-:W-:Y:S04]  /*6c00*/  LDS R31, [R16+0x1c] ;  /* 0x00001c00101f7984 */ /* 0x000fe80000000800 */
[----:B------:R-:W3:Y:S04]  /*6c10*/  LDS R32, [R16+0x20] ;  /* 0x0000200010207984 */ /* 0x000ee80000000800 */
[----:B------:R-:W-:Y:S04]  /*6c20*/  LDS R33, [R16+0x24] ;  /* 0x0000240010217984 */ /* 0x000fe80000000800 */
[----:B------:R-:W4:Y:S04]  /*6c30*/  LDS R34, [R16+0x28] ;  /* 0x0000280010227984 */ /* 0x000f280000000800 */
[----:B------:R-:W-:Y:S04]  /*6c40*/  LDS R35, [R16+0x2c] ;  /* 0x00002c0010237984 */ /* 0x000fe80000000800 */
[----:B------:R-:W5:Y:S04]  /*6c50*/  LDS R36, [R16+0x30] ;  /* 0x0000300010247984 */ /* 0x000f680000000800 */
[----:B------:R-:W-:Y:S04]  /*6c60*/  LDS R27, [R16+0x34] ;  /* 0x00003400101b7984 */ /* 0x000fe80000000800 */
[----:B------:R-:W2:Y:S04]  /*6c70*/  LDS R22, [R16+0x38] ;  /* 0x0000380010167984 */ /* 0x000ea80000000800 */
[----:B------:R-:W-:Y:S04]  /*6c80*/  LDS R26, [R16+0x3c] ;  /* 0x00003c00101a7984 */ /* 0x000fe80000000800 */
[----:B------:R-:W2:Y:S01]  /*6c90*/  LDS R25, [R16+0x40] ;  /* 0x0000400010197984 */ /* 0x000ea20000000800 */
[----:B0-----:R-:W-:-:S03]  /*6ca0*/  IADD3 R8, R30, R28, R29 ;  /* 0x0000001c1e087210 */ /* 0x001fc60007ffe01d */
[----:B------:R-:W-:Y:S04]  /*6cb0*/  LDS R24, [R16+0x44] ;  /* 0x0000440010187984 */ /* 0x000fe80000000800 */
[----:B------:R-:W0:Y:S01]  /*6cc0*/  LDS R23, [R16+0x48] ;  /* 0x0000480010177984 */ /* 0x000e220000000800 */
[----:B---3--:R-:W-:-:S03]  /*6cd0*/  IADD3 R8, R32, R8, R31 ;  /* 0x0000000820087210 */ /* 0x008fc60007ffe01f */
[----:B-1----:R-:W1:Y:S01]  /*6ce0*/  LDS R13, [R16+0x4c] ;  /* 0x00004c00100d7984 */ /* 0x002e620000000800 */
[----:B----4-:R-:W-:-:S04]  /*6cf0*/  IADD3 R8, R34, R8, R33 ;  /* 0x0000000822087210 */ /* 0x010fc80007ffe021 */
[----:B-----5:R-:W-:-:S04]  /*6d00*/  IADD3 R8, R36, R8, R35 ;  /* 0x0000000824087210 */ /* 0x020fc80007ffe023 */
[----:B--2---:R-:W-:-:S04]  /*6d10*/  IADD3 R8, R22, R8, R27 ;  /* 0x0000000816087210 */ /* 0x004fc80007ffe01b */
[----:B------:R-:W-:-:S04]  /*6d20*/  IADD3 R8, R25, R8, R26 ;  /* 0x0000000819087210 */ /* 0x000fc80007ffe01a */
[----:B0-----:R-:W-:-:S05]  /*6d30*/  IADD3 R8, R23, R8, R24 ;  /* 0x0000000817087210 */ /* 0x001fca0007ffe018 */
        /* <DEDUP_REMOVED lines=11> */
.L_x_1641:
        /* <DEDUP_REMOVED lines=39> */
.L_x_1367:
[----:B------:R-:W-:Y:S05]  /*7060*/  WARPSYNC.ALL ;  /* 0x0000000000007948 */ /* 0x000fea0003800000 */
[----:B------:R-:W-:Y:S01]  /*7070*/  BAR.SYNC.DEFER_BLOCKING 0x0 ;  /* 0x0000000000007b1d */ /* 0x000fe20000010000 */
[----:B------:R-:W-:-:S07]  /*7080*/  PLOP3.LUT P0, PT, PT, PT, PT, 0x8, 0x0 ;  /* 0x000000000000781c */ /* 0x000fce0003f0e170 */
[----:B------:R-:W5:Y:S01]  /*7090*/  S2UR UR5, SR_CgaCtaId ;  /* 0x00000000000579c3 */ /* 0x000f620000008800 */
[----:B------:R-:W-:Y:S01]  /*70a0*/  UMOV UR4, 0x400 ;  /* 0x0000040000047882 */ /* 0x000fe20000000000 */
[----:B------:R-:W-:Y:S01]  /*70b0*/  BSSY B0, `(.L_x_1369) ;  /* 0x0000013000007945 */ /* 0x000fe20003800000 */
[----:B-1--4-:R-:W1:Y:S01]  /*70c0*/  LDS R13, [R17+0x10] ;  /* 0x00001000110d7984 */ /* 0x012e620000000800 */
[----:B-----5:R-:W-:-:S06]  /*70d0*/  ULEA UR4, UR5, UR4, 0x18 ;  /* 0x0000000405047291 */ /* 0x020fcc000f8ec03f */
[----:B0-----:R-:W-:-:S05]  /*70e0*/  IMAD.U32 R8, RZ, RZ, UR4 ;  /* 0x00000004ff087e24 */ /* 0x001fca000f8e00ff */
[----:B--2---:R-:W0:Y:S01]  /*70f0*/  LDS R15, [R8+0x890] ;  /* 0x00089000080f7984 */ /* 0x004e220000000800 */
        /* <DEDUP_REMOVED lines=14> */
.L_x_1370:
[----:B------:R-:W-:Y:S05]  /*71e0*/  BSYNC B0 ;  /* 0x0000000000007941 */ /* 0x000fea0003800000 */
.L_x_1369:
        /* <DEDUP_REMOVED lines=23> */
[----:B------:R-:W4:Y:S01]  /*7360*/  LDC R27, c[0x0][0x230] ;  /* 0x00008c00ff1b7b82 */ /* 0x000f220000000800 */
[----:B0-----:R-:W-:-:S13]  /*7370*/  ISETP.GT.AND P0, PT, R14, 0x800, PT ;  /* 0x000008000e00780c */ /* 0x001fda0003f04270 */
.L_x_1381:
[----:B0-----:R-:W-:-:S05]  /*7380*/  IMAD R14, R13, UR13, RZ ;  /* 0x0000000d0d0e7c24 */ /* 0x001fca000f8e02ff */
[----:B--2---:R-:W-:-:S03]  /*7390*/  SHF.R.S32.HI R15, RZ, 0x1f, R14 ;  /* 0x0000001fff0f7819 */ /* 0x004fc6000001140e */
[----:B------:R-:W-:-:S03]  /*73a0*/  IMAD.WIDE R14, R11, UR12, R14 ;  /* 0x0000000c0b0e7c25 */ /* 0x000fc6000f8e020e */
[----:B------:R-:W-:-:S04]  /*73b0*/  LEA R20, P2, R14, UR10, 0x2 ;  /* 0x0000000a0e147c11 */ /* 0x000fc8000f8410ff */
[----:B------:R-:W-:-:S05]  /*73c0*/  LEA.HI.X R21, R14, UR11, R15, 0x2, P2 ;  /* 0x0000000b0e157c11 */ /* 0x000fca00090f140f */
[----:B------:R-:W5:Y:S01]  /*73d0*/  LDG.E R24, desc[UR8][R20.64] ;  /* 0x0000000814187981 */ /* 0x000f62000c1e1900 */
[----:B------:R-:W-:Y:S01]  /*73e0*/  VIADD R12, R12, 0xffffffff ;  /* 0xffffffff0c0c7836 */ /* 0x000fe20000000000 */
[----:B------:R-:W-:Y:S01]  /*73f0*/  BSSY B2, `(.L_x_1377) ;  /* 0x000001e000027945 */ /* 0x000fe20003800000 */
[C---:B-----5:R-:W-:Y:S02]  /*7400*/  ISETP.GE.AND P2, PT, R24.reuse, RZ, PT ;  /* 0x000000ff1800720c */ /* 0x060fe40003f46270 */
        /* <DEDUP_REMOVED lines=11> */
[----:B------:R-:W-:Y:S01]  /*74c0*/  UIADD3 UR5, UR4, 0x4868, URZ ;  /* 0x0000486804057890 */ /* 0x000fe2000fffe03f */
[----:B------:R-:W5:Y:S01]  /*74d0*/  S2R R22, SR_LTMASK ;  /* 0x0000000000167919 */ /* 0x000f620000003900 */
[----:B------:R-:W-:-:S05]  /*74e0*/  UIADD3 UR4, UR4, 0x4870, URZ ;  /* 0x0000487004047890 */ /* 0x000fca000fffe03f */
[----:B------:R-:W1:Y:S01]  /*74f0*/  POPC R20, UR7 ;  /* 0x0000000700147d09 */ /* 0x000e620008000000 */
[----:B--2---:R-:W-:Y:S02]  /*7500*/  ULEA UR5, UR6, UR5, 0x18 ;  /* 0x0000000506057291 */ /* 0x004fe4000f8ec03f */
[----:B------:R-:W-:Y:S01]  /*7510*/  ULEA UR4, UR6, UR4, 0x18 ;  /* 0x0000000406047291 */ /* 0x000fe2000f8ec03f */
[----:B0-----:R-:W-:Y:S02]  /*7520*/  ISETP.EQ.U32.AND P5, PT, R21, R14, PT ;  /* 0x0000000e1500720c */ /* 0x001fe40003fa2070 */
[----:B-----5:R-:W-:-:S04]  /*7530*/  LOP3.LUT R22, R22, UR7, RZ, 0xc0, !PT ;  /* 0x0000000716167c12 */ /* 0x020fc8000f8ec0ff */
[----:B------:R-:W0:Y:S07]  /*7540*/  POPC R15, R22 ;  /* 0x00000016000f7309 */ /* 0x000e2e0000000000 */
[----:B-1----:R-:W1:Y:S04]  /*7550*/  @P5 ATOMS.ADD R20, [UR5], R20 ;  /* 0x00000014ff14598c */ /* 0x002e680008000005 */
[----:B-1----:R-:W0:Y:S02]  /*7560*/  SHFL.IDX PT, R14, R20, R21, 0x1f ;  /* 0x00001f15140e7589 */ /* 0x002e2400000e0000 */
[----:B0-----:R-:W-:-:S02]  /*7570*/  IMAD.IADD R14, R14, 0x1, R15 ;  /* 0x000000010e0e7824 */ /* 0x001fc400078e020f */
[----:B------:R-:W-:-:S03]  /*7580*/  IMAD.IADD R15, R6, 0x1, R13 ;  /* 0x00000001060f7824 */ /* 0x000fc600078e020d */
[----:B------:R-:W-:-:S05]  /*7590*/  LEA R14, R14, UR4, 0x2 ;  /* 0x000000040e0e7c11 */ /* 0x000fca000f8e10ff */
[----:B----4-:R-:W-:Y:S01]  /*75a0*/  IMAD R19, R27, 0x4, R14 ;  /* 0x000000041b137824 */ /* 0x010fe200078e020e */
[----:B------:R0:W-:Y:S04]  /*75b0*/  STS [R14], R15 ;  /* 0x0000000f0e007388 */ /* 0x0001e80000000800 */
[----:B------:R0:W-:Y:S02]  /*75c0*/  STS [R19], R24 ;  /* 0x0000001813007388 */ /* 0x0001e40000000800 */
.L_x_1378:
[----:B------:R-:W-:Y:S05]  /*75d0*/  BSYNC B2 ;  /* 0x0000000000027941 */ /* 0x000fea0003800000 */
.L_x_1377:
[----:B------:R-:W-:Y:S01]  /*75e0*/  ISETP.NE.OR P5, PT, R23, R18, P0 ;  /* 0x000000121700720c */ /* 0x000fe200007a5670 */
[----:B------:R-:W-:-:S12]  /*75f0*/  BSSY B2, `(.L_x_1379) ;  /* 0x0000015000027945 */ /* 0x000fd80003800000 */
[----:B------:R-:W-:Y:S05]  /*7600*/  @P5 BRA `(.L_x_1380) ;  /* 0x00000000004c5947 */ /* 0x000fea0003800000 */
[----:B------:R-:W2:Y:S01]  /*7610*/  S2R R20, SR_LANEID ;  /* 0x0000000000147919 */ /* 0x000ea20000000000 */
[----:B------:R-:W5:Y:S01]  /*7620*/  S2UR UR5, SR_CgaCtaId ;  /* 0x00000000000579c3 */ /* 0x000f620000008800 */
[----:B------:R-:W-:Y:S01]  /*7630*/  VOTEU.ANY UR6, UPT, PT ;  /* 0x0000000000067886 */ /* 0x000fe200038e0100 */
[----:B------:R-:W-:Y:S01]  /*7640*/  UMOV UR4, 0x400 ;  /* 0x0000040000047882 */ /* 0x000fe20000000000 */
[----:B0-----:R-:W2:Y:S01]  /*7650*/  FLO.U32 R19, UR6 ;  /* 0x0000000600137d00 */ /* 0x001ea200080e0000 */
[----:B------:R-:W-:Y:S01]  /*7660*/  UIADD3 UR4, UR4, 0x4860, URZ ;  /* 0x0000486004047890 */ /* 0x000fe2000fffe03f */
[----:B------:R-:W-:-:S06]  /*7670*/  IMAD.IADD R22, R6, 0x1, R13 ;  /* 0x0000000106167824 */ /* 0x000fcc00078e020d */
[----:B------:R-:W0:Y:S01]  /*7680*/  POPC R14, UR6 ;  /* 0x00000006000e7d09 */ /* 0x000e220008000000 */
[----:B-----5:R-:W-:Y:S01]  /*7690*/  ULEA UR4, UR5, UR4, 0x18 ;  /* 0x0000000405047291 */ /* 0x020fe2000f8ec03f */
[----:B--2---:R-:W-:Y:S02]  /*76a0*/  ISETP.EQ.U32.AND P5, PT, R19, R20, PT ;  /* 0x000000141300720c */ /* 0x004fe40003fa2070 */
        /* <DEDUP_REMOVED lines=8> */
[----:B------:R2:W-:Y:S02]  /*7730*/  STS [R15], R22 ;  /* 0x000000160f007388 */ /* 0x0005e40000000800 */
.L_x_1380:
[----:B------:R-:W-:Y:S05]  /*7740*/  BSYNC B2 ;  /* 0x0000000000027941 */ /* 0x000fea0003800000 */
.L_x_1379:
[----:B------:R-:W-:Y:S01]  /*7750*/  VIADD R13, R13, 0x200 ;  /* 0x000002000d0d7836 */ /* 0x000fe20000000000 */
[----:B------:R-:W-:Y:S06]  /*7760*/  @P2 BRA `(.L_x_1381) ;  /* 0xfffffffc00042947 */ /* 0x000fec000383ffff */
.L_x_1376:
[----:B------:R-:W-:Y:S05]  /*7770*/  BSYNC B1 ;  /* 0x0000000000017941 */ /* 0x000fea0003800000 */
.L_x_1375:
[----:B------:R-:W-:-:S13]  /*7780*/  ISETP.GE.U32.AND P0, PT, R25, 0x600, PT ;  /* 0x000006001900780c */ /* 0x000fda0003f06070 */
[----:B------:R-:W-:Y:S05]  /*7790*/  @!P0 BRA `(.L_x_1374) ;  /* 0x0000002400f08947 */ /* 0x000fea0003800000 */
[----:B0-2---:R-:W0:Y:S01]  /*77a0*/  S2R R15, SR_CgaCtaId ;  /* 0x00000000000f7919 */ /* 0x005e220000008800 */
[----:B-1----:R-:W-:Y:S01]  /*77b0*/  MOV R8, 0x400 ;  /* 0x0000040000087802 */ /* 0x002fe20000000f00 */
[----:B------:R-:W1:Y:S01]  /*77c0*/  LDC.64 R20, c[0x0][0x228] ;  /* 0x00008a00ff147b82 */ /* 0x000e620000000a00 */
[----:B------:R-:W-:Y:S01]  /*77d0*/  ULDC.64 UR4, c[0x0][0x210] ;  /* 0x0000840000047ab9 */ /* 0x000fe20000000a00 */
[----:B------:R-:W-:Y:S06]  /*77e0*/  BSSY B1, `(.L_x_1382) ;  /* 0x00000ef000017945 */ /* 0x000fec0003800000 */
[----:B------:R-:W2:Y:S01]  /*77f0*/  LDC R12, c[0x0][0x230] ;  /* 0x00008c00ff0c7b82 */ /* 0x000ea20000000800 */
        /* <DEDUP_REMOVED lines=8> */
[----:B--2---:R-:W-:-:S12]  /*7880*/  IMAD.SHL.U32 R19, R21, 0x200, RZ ;  /* 0x0000020015137824 */ /* 0x004fd800078e00ff */
.L_x_1399:
[----:B------:R-:W2:Y:S01]  /*7890*/  LDG.E R30, desc[UR8][R24.64] ;  /* 0x00000008181e7981 */ /* 0x000ea2000c1e1900 */
[----:B----4-:R-:W-:-:S05]  /*78a0*/  IMAD.WIDE R26, R19, 0x4, R24 ;  /* 0x00000004131a7825 */ /* 0x010fca00078e0218 */
[----:B-1-3--:R-:W4:Y:S01]  /*78b0*/  LDG.E R22, desc[UR8][R26.64] ;  /* 0x000000081a167981 */ /* 0x00af22000c1e1900 */
[----:B---3--:R-:W-:-:S05]  /*78c0*/  IMAD.WIDE R28, R19, 0x4, R26 ;  /* 0x00000004131c7825 */ /* 0x008fca00078e021a */
[----:B------:R0:W5:Y:S01]  /*78d0*/  LDG.E R21, desc[UR8][R28.64] ;  /* 0x000000081c157981 */ /* 0x000162000c1e1900 */
[----:B------:R-:W-:-:S05]  /*78e0*/  IMAD.WIDE R14, R19, 0x4, R28 ;  /* 0x00000004130e7825 */ /* 0x000fca00078e021c */
[----:B------:R0:W5:Y:S01]  /*78f0*/  LDG.E R20, desc[UR8][R14.64] ;  /* 0x000000080e147981 */ /* 0x000162000c1e1900 */
[----:B------:R-:W-:Y:S01]  /*7900*/  BSSY B2, `(.L_x_1383) ;  /* 0x0000021000027945 */ /* 0x000fe20003800000 */
[C---:B--2---:R-:W-:Y:S02]  /*7910*/  ISETP.GE.AND P0, PT, R30.reuse, RZ, PT ;  /* 0x000000ff1e00720c */ /* 0x044fe40003f06270 */
[----:B------:R-:W-:-:S04]  /*7920*/  LOP3.LUT R23, R30, 0x7fe00000, RZ, 0xc, !PT ;  /* 0x7fe000001e177812 */ /* 0x000fc800078e0cff */
[----:B------:R-:W-:-:S04]  /*7930*/  SEL R23, R30, R23, !P0 ;  /* 0x000000171e177207 */ /* 0x000fc80004000000 */
[----:B------:R-:W-:-:S04]  /*7940*/  SHF.R.U32.HI R23, RZ, 0x15, R23 ;  /* 0x00000015ff177819 */ /* 0x000fc80000011617 */
[----:B------:R-:W-:Y:S02]  /*7950*/  ISETP.GE.U32.AND P5, PT, R23, R18, PT ;  /* 0x000000121700720c */ /* 0x000fe40003fa6070 */
        /* <DEDUP_REMOVED lines=22> */
[----:B------:R-:W-:-:S03]  /*7ac0*/  IMAD.IADD R24, R6, 0x1, R13 ;  /* 0x0000000106187824 */ /* 0x000fc600078e020d */
[----:B------:R-:W-:-:S05]  /*7ad0*/  LEA R23, R23, UR4, 0x2 ;  /* 0x0000000417177c11 */ /* 0x000fca000f8e10ff */
[----:B------:R-:W-:Y:S01]  /*7ae0*/  IMAD R25, R12, 0x4, R23 ;  /* 0x000000040c197824 */ /* 0x000fe200078e0217 */
[----:B------:R0:W-:Y:S04]  /*7af0*/  STS [R23], R24 ;  /* 0x0000001817007388 */ /* 0x0001e80000000800 */
[----:B------:R0:W-:Y:S02]  /*7b00*/  STS [R25], R30 ;  /* 0x0000001e19007388 */ /* 0x0001e40000000800 */
.L_x_1384:
[----:B------:R-:W-:Y:S05]  /*7b10*/  BSYNC B2 ;  /* 0x0000000000027941 */ /* 0x000fea0003800000 */
.L_x_1383:
[----:B------:R-:W-:Y:S04]  /*7b20*/  BSSY B2, `(.L_x_1385) ;  /* 0x0000015000027945 */ /* 0x000fe80003800000 */
[----:B------:R-:W-:Y:S05]  /*7b30*/  @P0 BRA `(.L_x_1386) ;  /* 0x00000000004c0947 */ /* 0x000fea0003800000 */
        /* <DEDUP_REMOVED lines=19> */
.L_x_1386:
[----:B------:R-:W-:Y:S05]  /*7c70*/  BSYNC B2 ;  /* 0x0000000000027941 */ /* 0x000fea0003800000 */
.L_x_1385:
[C---:B-----5:R-:W-:Y:S01]  /*7c80*/  ISETP.GE.AND P0, PT, R21.reuse, RZ, PT ;  /* 0x000000ff1500720c */ /* 0x060fe20003f06270 */
[----:B------:R-:W-:Y:S01]  /*7c90*/  BSSY B2, `(.L_x_1387) ;  /* 0x0000022000027945 */ /* 0x000fe20003800000 */
[----:B0-----:R-:W-:Y:S01]  /*7ca0*/  LOP3.LUT R24, R21, 0x7fe00000, RZ, 0xc, !PT ;  /* 0x7fe0000015187812 */ /* 0x001fe200078e0cff */
[----:B------:R-:W-:Y:S01]  /*7cb0*/  VIADD R31, R13, 0x200 ;  /* 0x000002000d1f7836 */ /* 0x000fe20000000000 */
[----:B------:R-:W-:Y:S02]  /*7cc0*/  SHF.R.U32.HI R25, RZ, 0x15, R26 ;  /* 0x00000015ff197819 */ /* 0x000fe4000001161a */
[----:B------:R-:W-:Y:S02]  /*7cd0*/  SEL R24, R21, R24, !P0 ;  /* 0x0000001815187207 */ /* 0x000fe40004000000 */
[----:B------:R-:W-:Y:S02]  /*7ce0*/  ISETP.GE.U32.AND P0, PT, R25, R18, PT ;  /* 0x000000121900720c */ /* 0x000fe40003f06070 */
[----:B------:R-:W-:-:S02]  /*7cf0*/  ISETP.GE.AND P5, PT, R20, RZ, PT ;  /* 0x000000ff1400720c */ /* 0x000fc40003fa6270 */
[C---:B-1----:R-:W-:Y:S02]  /*7d00*/  LOP3.LUT R23, R20.reuse, 0x7fe00000, RZ, 0xc, !PT ;  /* 0x7fe0000014177812 */ /* 0x042fe400078e0cff */
        /* <DEDUP_REMOVED lines=26> */
.L_x_1388:
[----:B------:R-:W-:Y:S05]  /*7eb0*/  BSYNC B2 ;  /* 0x0000000000027941 */ /* 0x000fea0003800000 */
.L_x_1387:
[----:B------:R-:W-:Y:S01]  /*7ec0*/  BSSY B2, `(.L_x_1389) ;  /* 0x0000016000027945 */ /* 0x000fe20003800000 */
[----:B------:R-:W-:-:S03]  /*7ed0*/  ISETP.GE.U32.AND P0, PT, R33, R18, PT ;  /* 0x000000122100720c */ /* 0x000fc60003f06070 */
        /* <DEDUP_REMOVED lines=20> */
.L_x_1390:
[----:B------:R-:W-:Y:S05]  /*8020*/  BSYNC B2 ;  /* 0x0000000000027941 */ /* 0x000fea0003800000 */
.L_x_1389:
[----:B------:R-:W-:Y:S01]  /*8030*/  BSSY B2, `(.L_x_1391) ;  /* 0x000001b000027945 */ /* 0x000fe20003800000 */
[----:B------:R-:W-:Y:S01]  /*8040*/  ISETP.NE.OR P5, PT, R33, R18, P2 ;  /* 0x000000122100720c */ /* 0x000fe200017a5670 */
[----:B------:R-:W-:Y:S01]  /*8050*/  VIADD R29, R13, 0x400 ;  /* 0x000004000d1d7836 */ /* 0x000fe20000000000 */
[----:B------:R-:W-:Y:S01]  /*8060*/  SHF.R.U32.HI R31, RZ, 0x15, R26 ;  /* 0x00000015ff1f7819 */ /* 0x000fe2000001161a */
[----:B------:R-:W-:Y:S10]  /*8070*/  @P0 BRA `(.L_x_1392) ;  /* 0x0000000000580947 */ /* 0x000ff40003800000 */
        /* <DEDUP_REMOVED lines=22> */
.L_x_1392:
[----:B------:R-:W-:Y:S05]  /*81e0*/  BSYNC B2 ;  /* 0x0000000000027941 */ /* 0x000fea0003800000 */
.L_x_1391:
[----:B------:R-:W-:Y:S01]  /*81f0*/  BSSY B2, `(.L_x_1393) ;  /* 0x0000016000027945 */ /* 0x000fe20003800000 */
[----:B------:R-:W-:-:S03]  /*8200*/  ISETP.GE.U32.AND P0, PT, R31, R18, PT ;  /* 0x000000121f00720c */ /* 0x000fc60003f06070 */
[----:B------:R-:W-:Y:S10]  /*8210*/  @P5 BRA `(.L_x_1394) ;  /* 0x00000000004c5947 */ /* 0x000ff40003800000 */
[----:B012---:R-:W0:Y:S01]  /*8220*/  S2R R22, SR_LANEID ;  /* 0x0000000000167919 */ /* 0x007e220000000000 */
        /* <DEDUP_REMOVED lines=18> */
.L_x_1394:
[----:B------:R-:W-:Y:S05]  /*8350*/  BSYNC B2 ;  /* 0x0000000000027941 */ /* 0x000fea0003800000 */
.L_x_1393:
[----:B------:R-:W-:Y:S01]  /*8360*/  BSSY B2, `(.L_x_1395) ;  /* 0x000001a000027945 */ /* 0x000fe20003800000 */
[----:B------:R-:W-:Y:S01]  /*8370*/  ISETP.NE.OR P5, PT, R31, R18, P2 ;  /* 0x000000121f00720c */ /* 0x000fe200017a5670 */
[----:B------:R-:W-:Y:S02]  /*8380*/  VIADD R27, R13, 0x600 ;  /* 0x000006000d1b7836 */ /* 0x000fe40000000000 */
[----:B------:R-:W-:Y:S10]  /*8390*/  @P0 BRA `(.L_x_1396) ;  /* 0x0000000000580947 */ /* 0x000ff40003800000 */
[----:B0123--:R-:W0:Y:S01]  /*83a0*/  S2R R22, SR_LANEID ;  /* 0x0000000000167919 */ /* 0x00fe220000000000 */
        /* <DEDUP_REMOVED lines=21> */
.L_x_1396:
[----:B------:R-:W-:Y:S05]  /*8500*/  BSYNC B2 ;  /* 0x0000000000027941 */ /* 0x000fea0003800000 */
.L_x_1395:
[----:B------:R-:W-:Y:S04]  /*8510*/  BSSY B2, `(.L_x_1397) ;  /* 0x0000015000027945 */ /* 0x000fe80003800000 */
[----:B------:R-:W-:Y:S05]  /*8520*/  @P5 BRA `(.L_x_1398) ;  /* 0x00000000004c5947 */ /* 0x000fea0003800000 */
[----:B0-2---:R-:W0:Y:S01]  /*8530*/  S2R R24, SR_LANEID ;  /* 0x0000000000187919 */ /* 0x005e220000000000 */
[----:B------:R-:W2:Y:S01]  /*8540*/  S2UR UR5, SR_CgaCtaId ;  /* 0x00000000000579c3 */ /* 0x000ea20000008800 */
[----:B------:R-:W-:Y:S01]  /*8550*/  VOTEU.ANY UR6, UPT, PT ;  /* 0x0000000000067886 */ /* 0x000fe200038e0100 */
[----:B------:R-:W-:Y:S01]  /*8560*/  UMOV UR4, 0x400 ;  /* 0x0000040000047882 */ /* 0x000fe20000000000 */
[----:B-1--4-:R-:W0:Y:S01]  /*8570*/  FLO.U32 R23, UR6 ;  /* 0x0000000600177d00 */ /* 0x012e2200080e0000 */
[----:B------:R-:W-:Y:S01]  /*8580*/  UIADD3 UR4, UR4, 0x4860, URZ ;  /* 0x0000486004047890 */ /* 0x000fe2000fffe03f */
[----:B------:R-:W-:-:S06]  /*8590*/  IMAD.IADD R26, R6, 0x1, R27 ;  /* 0x00000001061a7824 */ /* 0x000fcc00078e021b */
[----:B---3--:R-:W1:Y:S01]  /*85a0*/  POPC R22, UR6 ;  /* 0x0000000600167d09 */ /* 0x008e620008000000 */
        /* <DEDUP_REMOVED lines=11> */
.L_x_1398:
[----:B------:R-:W-:Y:S05]  /*8660*/  BSYNC B2 ;  /* 0x0000000000027941 */ /* 0x000fea0003800000 */
.L_x_1397:
[----:B------:R-:W-:Y:S02]  /*8670*/  VIADD R13, R13, 0x800 ;  /* 0x000008000d0d7836 */ /* 0x000fe40000000000 */
[----:B------:R-:W-:-:S03]  /*8680*/  IMAD.WIDE R14, R19, 0x4, R14 ;  /* 0x00000004130e7825 */ /* 0x000fc600078e020e */
[----:B------:R-:W-:Y:S01]  /*8690*/  ISETP.GE.AND P0, PT, R13, R9, PT ;  /* 0x000000090d00720c */ /* 0x000fe20003f06270 */
[----:B0-2---:R-:W-:Y:S02]  /*86a0*/  IMAD.MOV.U32 R24, RZ, RZ, R14 ;  /* 0x000000ffff187224 */ /* 0x005fe400078e000e */
[----:B------:R-:W-:-:S10]  /*86b0*/  IMAD.MOV.U32 R25, RZ, RZ, R15 ;  /* 0x000000ffff197224 */ /* 0x000fd400078e000f */
[----:B------:R-:W-:Y:S05]  /*86c0*/  @!P0 BRA `(.L_x_1399) ;  /* 0xfffffff000708947 */ /* 0x000fea000383ffff */
[----:B------:R-:W-:Y:S05]  /*86d0*/  BSYNC B1 ;  /* 0x0000000000017941 */ /* 0x000fea0003800000 */
.L_x_1382:
[----:B------:R-:W-:Y:S05]  /*86e0*/  BRA `(.L_x_1374) ;  /* 0x00000018001c7947 */ /* 0x000fea0003800000 */
.L_x_1373:
[----:B------:R-:W4:Y:S01]  /*86f0*/  LDC R15, c[0x0][0x210] ;  /* 0x00008400ff0f7b82 */ /* 0x000f220000000800 */
[--C-:B0-----:R-:W-:Y:S01]  /*8700*/  SHF.R.S32.HI R21, RZ, 0x1f, R6.reuse ;  /* 0x0000001fff157819 */ /* 0x101fe20000011406 */
[----:B------:R-:W-:Y:S01]  /*8710*/  IMAD.MOV.U32 R20, RZ, RZ, R6 ;  /* 0x000000ffff147224 */ /* 0x000fe200078e0006 */
[----:B------:R-:W-:Y:S01]  /*8720*/  ULDC UR4, c[0x0][0x228] ;  /* 0x00008a0000047ab9 */ /* 0x000fe20000000800 */
[----:B------:R-:W-:Y:S02]  /*8730*/  BSSY B1, `(.L_x_1400) ;  /* 0x00000ff000017945 */ /* 0x000fe40003800000 */
[----:B------:R-:W-:-:S04]  /*8740*/  IMAD.WIDE R20, R11, UR4, R20 ;  /* 0x000000040b147c25 */ /* 0x000fc8000f8e0214 */
[----:B----4-:R-:W-:-:S05]  /*8750*/  IMAD.U32 R13, R20, 0x4, R15 ;  /* 0x00000004140d7824 */ /* 0x010fca00078e000f */
        /* <DEDUP_REMOVED lines=24> */
.L_x_1418:
[----:B0--3--:R-:W-:-:S04]  /*88e0*/  SHF.R.S64 R13, RZ, 0x1c, R27 ;  /* 0x0000001cff0d7819 */ /* 0x009fc8000000101b */
[----:B--2---:R-:W-:-:S04]  /*88f0*/  IADD3 R12, P0, R13, R22, RZ ;  /* 0x000000160d0c7210 */ /* 0x004fc80007f1e0ff */
[----:B------:R-:W-:-:S06]  /*8900*/  LEA.HI.X.SX32 R13, R27, R24, 0x4, P0 ;  /* 0x000000181b0d7211 */ /* 0x000fcc00000f26ff */
[----:B------:R-:W4:Y:S01]  /*8910*/  LDG.E.128 R12, desc[UR8][R12.64] ;  /* 0x000000080c0c7981 */ /* 0x000f22000c1e1d00 */
[----:B------:R-:W-:Y:S01]  /*8920*/  BSSY B2, `(.L_x_1402) ;  /* 0x0000023000027945 */ /* 0x000fe20003800000 */
[C---:B----4-:R-:W-:Y:S02]  /*8930*/  ISETP.GE.AND P0, PT, R12.reuse, RZ, PT ;  /* 0x000000ff0c00720c */ /* 0x050fe40003f06270 */
[C---:B---3--:R-:W-:Y:S02]  /*8940*/  LOP3.LUT R29, R12.reuse, 0x7fe00000, RZ, 0xc, !PT ;  /* 0x7fe000000c1d7812 */ /* 0x048fe400078e0cff */
[C---:B------:R-:W-:Y:S02]  /*8950*/  LOP3.LUT R28, R13.reuse, 0x7fe00000, RZ, 0xc, !PT ;  /* 0x7fe000000d1c7812 */ /* 0x040fe400078e0cff */
[----:B------:R-:W-:Y:S02]  /*8960*/  SEL R29, R12, R29, !P0 ;  /* 0x0000001d0c1d7207 */ /* 0x000fe40004000000 */
[----:B------:R-:W-:-:S02]  /*8970*/  ISETP.GE.AND P0, PT, R13, RZ, PT ;  /* 0x000000ff0d00720c */ /* 0x000fc40003f06270 */
[----:B------:R-:W-:Y:S02]  /*8980*/  SHF.R.U32.HI R29, RZ, 0x15, R29 ;  /* 0x00000015ff1d7819 */ /* 0x000fe4000001161d */
[----:B------:R-:W-:Y:S02]  /*8990*/  SEL R28, R13, R28, !P0 ;  /* 0x0000001c0d1c7207 */ /* 0x000fe40004000000 */
[CC--:B--2---:R-:W-:Y:S02]  /*89a0*/  ISETP.GE.U32.AND P5, PT, R29.reuse, R18.reuse, PT ;  /* 0x000000121d00720c */ /* 0x0c4fe40003fa6070 */
[----:B------:R-:W-:Y:S01]  /*89b0*/  ISETP.NE.OR P0, PT, R29, R18, P2 ;  /* 0x000000121d00720c */ /* 0x000fe20001705670 */
[----:B------:R-:W-:-:S10]  /*89c0*/  IMAD R29, R26, 0x4, R19 ;  /* 0x000000041a1d7824 */ /* 0x000fd400078e0213 */
        /* <DEDUP_REMOVED lines=8> */
[----:B------:R-:W-:Y:S02]  /*8a50*/  UIADD3 UR4, UR4, 0x4870, URZ ;  /* 0x0000487004047890 */ /* 0x000fe4000fffe03f */
[----:B------:R-:W4:Y:S03]  /*8a60*/  LDC R33, c[0x0][0x230] ;  /* 0x00008c00ff217b82 */ /* 0x000f260000000800 */
[----:B------:R-:W5:Y:S01]  /*8a70*/  POPC R30, UR7 ;  /* 0x00000007001e7d09 */ /* 0x000f620008000000 */
[----:B--2---:R-:W-:-:S02]  /*8a80*/  ULEA UR5, UR6, UR5, 0x18 ;  /* 0x0000000506057291 */ /* 0x004fc4000f8ec03f */
[----:B------:R-:W-:Y:S01]  /*8a90*/  ULEA UR4, UR6, UR4, 0x18 ;  /* 0x0000000406047291 */ /* 0x000fe2000f8ec03f */
[----:B0-----:R-:W-:Y:S02]  /*8aa0*/  ISETP.EQ.U32.AND P5, PT, R32, R31, PT ;  /* 0x0000001f2000720c */ /* 0x001fe40003fa2070 */
[----:B---3--:R-:W-:-:S04]  /*8ab0*/  LOP3.LUT R34, R34, UR7, RZ, 0xc0, !PT ;  /* 0x0000000722227c12 */ /* 0x008fc8000f8ec0ff */
[----:B------:R-:W0:Y:S07]  /*8ac0*/  POPC R31, R34 ;  /* 0x00000022001f7309 */ /* 0x000e2e0000000000 */
[----:B-----5:R-:W2:Y:S04]  /*8ad0*/  @P5 ATOMS.ADD R35, [UR5], R30 ;  /* 0x0000001eff23598c */ /* 0x020ea80008000005 */
[----:B--2---:R-:W0:Y:S02]  /*8ae0*/  SHFL.IDX PT, R26, R35, R32, 0x1f ;  /* 0x00001f20231a7589 */ /* 0x004e2400000e0000 */
[----:B0-----:R-:W-:-:S02]  /*8af0*/  IMAD.IADD R26, R26, 0x1, R31 ;  /* 0x000000011a1a7824 */ /* 0x001fc400078e021f */
[----:B------:R-:W-:-:S03]  /*8b00*/  IMAD.IADD R31, R6, 0x1, R29 ;  /* 0x00000001061f7824 */ /* 0x000fc600078e021d */
[----:B------:R-:W-:-:S05]  /*8b10*/  LEA R26, R26, UR4, 0x2 ;  /* 0x000000041a1a7c11 */ /* 0x000fca000f8e10ff */
[----:B----4-:R-:W-:Y:S01]  /*8b20*/  IMAD R33, R33, 0x4, R26 ;  /* 0x0000000421217824 */ /* 0x010fe200078e021a */
[----:B------:R0:W-:Y:S04]  /*8b30*/  STS [R26], R31 ;  /* 0x0000001f1a007388 */ /* 0x0001e80000000800 */
[----:B------:R0:W-:Y:S02]  /*8b40*/  STS [R33], R12 ;  /* 0x0000000c21007388 */ /* 0x0001e40000000800 */
.L_x_1403:
[----:B------:R-:W-:Y:S05]  /*8b50*/  BSYNC B2 ;  /* 0x0000000000027941 */ /* 0x000fea0003800000 */
.L_x_1402:
[----:B------:R-:W-:Y:S01]  /*8b60*/  BSSY B2, `(.L_x_1404) ;  /* 0x0000016000027945 */ /* 0x000fe20003800000 */
[----:B------:R-:W-:-:S03]  /*8b70*/  ISETP.GE.AND P5, PT, R14, RZ, PT ;  /* 0x000000ff0e00720c */ /* 0x000fc60003fa6270 */
[----:B------:R-:W-:Y:S10]  /*8b80*/  @P0 BRA `(.L_x_1405) ;  /* 0x00000000004c0947 */ /* 0x000ff40003800000 */
[----:B0-----:R-:W0:Y:S01]  /*8b90*/  S2R R31, SR_LANEID ;  /* 0x00000000001f7919 */ /* 0x001e220000000000 */
[----:B------:R-:W2:Y:S01]  /*8ba0*/  S2UR UR5, SR_CgaCtaId ;  /* 0x00000000000579c3 */ /* 0x000ea20000008800 */
[----:B------:R-:W-:Y:S01]  /*8bb0*/  VOTEU.ANY UR6, UPT, PT ;  /* 0x0000000000067886 */ /* 0x000fe200038e0100 */
[----:B------:R-:W-:Y:S01]  /*8bc0*/  UMOV UR4, 0x400 ;  /* 0x0000040000047882 */ /* 0x000fe20000000000 */
[----:B------:R-:W0:Y:S01]  /*8bd0*/  FLO.U32 R30, UR6 ;  /* 0x00000006001e7d00 */ /* 0x000e2200080e0000 */
[----:B------:R-:W-:Y:S01]  /*8be0*/  UIADD3 UR4, UR4, 0x4860, URZ ;  /* 0x0000486004047890 */ /* 0x000fe2000fffe03f */
[----:B------:R-:W3:Y:S01]  /*8bf0*/  S2R R32, SR_LTMASK ;  /* 0x0000000000207919 */ /* 0x000ee20000003900 */
[----:B------:R-:W-:-:S05]  /*8c00*/  IMAD.IADD R34, R6, 0x1, R29 ;  /* 0x0000000106227824 */ /* 0x000fca00078e021d */
        /* <DEDUP_REMOVED lines=11> */
.L_x_1405:
[----:B------:R-:W-:Y:S05]  /*8cc0*/  BSYNC B2 ;  /* 0x0000000000027941 */ /* 0x000fea0003800000 */
.L_x_1404:
[C---:B0-2---:R-:W-:Y:S01]  /*8cd0*/  LOP3.LUT R31, R14.reuse, 0x7fe00000, RZ, 0xc, !PT ;  /* 0x7fe000000e1f7812 */ /* 0x045fe200078e0cff */
[----:B------:R-:W-:Y:S01]  /*8ce0*/  BSSY B2, `(.L_x_1406) ;  /* 0x0000022000027945 */ /* 0x000fe20003800000 */
[----:B------:R-:W-:Y:S01]  /*8cf0*/  SHF.R.U32.HI R33, RZ, 0x15, R28 ;  /* 0x00000015ff217819 */ /* 0x000fe2000001161c */
[----:B------:R-:W-:Y:S01]  /*8d00*/  VIADD R35, R29, 0x1 ;  /* 0x000000011d237836 */ /* 0x000fe20000000000 */
        /* <DEDUP_REMOVED lines=31> */
.L_x_1407:
[----:B------:R-:W-:Y:S05]  /*8f00*/  BSYNC B2 ;  /* 0x0000000000027941 */ /* 0x000fea0003800000 */
.L_x_1406:
        /* <DEDUP_REMOVED lines=22> */
.L_x_1409:
[----:B------:R-:W-:Y:S05]  /*9070*/  BSYNC B2 ;  /* 0x0000000000027941 */ /* 0x000fea0003800000 */
.L_x_1408:
[----:B------:R-:W-:Y:S01]  /*9080*/  BSSY B2, `(.L_x_1410) ;  /* 0x000001c000027945 */ /* 0x000fe20003800000 */
[----:B------:R-:W-:Y:S01]  /*9090*/  ISETP.NE.OR P0, PT, R37, R18, P2 ;  /* 0x000000122500720c */ /* 0x000fe20001705670 */
[----:B--2---:R-:W-:Y:S01]  /*90a0*/  VIADD R35, R29, 0x2 ;  /* 0x000000021d237836 */ /* 0x004fe20000000000 */
[----:B------:R-:W-:Y:S01]  /*90b0*/  SHF.R.U32.HI R37, RZ, 0x15, R28 ;  /* 0x00000015ff257819 */ /* 0x000fe2000001161c */
        /* <DEDUP_REMOVED lines=24> */
.L_x_1411:
[----:B------:R-:W-:Y:S05]  /*9240*/  BSYNC B2 ;  /* 0x0000000000027941 */ /* 0x000fea0003800000 */
.L_x_1410:
[----:B------:R-:W-:Y:S01]  /*9250*/  BSSY B2, `(.L_x_1412) ;  /* 0x0000016000027945 */ /* 0x000fe20003800000 */
[----:B------:R-:W-:-:S03]  /*9260*/  ISETP.GE.U32.AND P5, PT, R37, R18, PT ;  /* 0x000000122500720c */ /* 0x000fc60003fa6070 */
        /* <DEDUP_REMOVED lines=20> */
.L_x_1413:
[----:B------:R-:W-:Y:S05]  /*93b0*/  BSYNC B2 ;  /* 0x0000000000027941 */ /* 0x000fea0003800000 */
.L_x_1412:
[----:B------:R-:W-:Y:S01]  /*93c0*/  BSSY B2, `(.L_x_1414) ;  /* 0x000001b000027945 */ /* 0x000fe20003800000 */
[----:B------:R-:W-:Y:S01]  /*93d0*/  ISETP.NE.OR P0, PT, R37, R18, P2 ;  /* 0x000000122500720c */ /* 0x000fe20001705670 */
[----:B0-2---:R-:W-:Y:S02]  /*93e0*/  VIADD R31, R29, 0x3 ;  /* 0x000000031d1f7836 */ /* 0x005fe40000000000 */
[----:B------:R-:W-:Y:S10]  /*93f0*/  @P5 BRA `(.L_x_1415) ;  /* 0x00000000005c5947 */ /* 0x000ff40003800000 */
[----:B---3--:R-:W0:Y:S01]  /*9400*/  S2R R13, SR_LANEID ;  /* 0x00000000000d7919 */ /* 0x008e220000000000 */
        /* <DEDUP_REMOVED lines=22> */
.L_x_1415:
[----:B------:R-:W-:Y:S05]  /*9570*/  BSYNC B2 ;  /* 0x0000000000027941 */ /* 0x000fea0003800000 */
.L_x_1414:
[----:B------:R-:W-:Y:S04]  /*9580*/  BSSY B2, `(.L_x_1416) ;  /* 0x0000015000027945 */ /* 0x000fe80003800000 */
[----:B------:R-:W-:Y:S05]  /*9590*/  @P0 BRA `(.L_x_1417) ;  /* 0x00000000004c0947 */ /* 0x000fea0003800000 */
[----:B0--3--:R-:W0:Y:S01]  /*95a0*/  S2R R13, SR_LANEID ;  /* 0x00000000000d7919 */ /* 0x009e220000000000 */
        /* <DEDUP_REMOVED lines=18> */
.L_x_1417:
[----:B------:R-:W-:Y:S05]  /*96d0*/  BSYNC B2 ;  /* 0x0000000000027941 */ /* 0x000fea0003800000 */
.L_x_1416:
[----:B------:R-:W-:-:S04]  /*96e0*/  VIADD R26, R27, 0x200 ;  /* 0x000002001b1a7836 */ /* 0x000fc80000000000 */
[----:B------:R-:W-:Y:S01]  /*96f0*/  IMAD.MOV.U32 R27, RZ, RZ, R26 ;  /* 0x000000ffff1b7224 */ /* 0x000fe200078e001a */
[----:B------:R-:W-:-:S13]  /*9700*/  ISETP.GT.AND P0, PT, R23, R26, PT ;  /* 0x0000001a1700720c */ /* 0x000fda0003f04270 */
[----:B------:R-:W-:Y:S05]  /*9710*/  @P0 BRA `(.L_x_1418) ;  /* 0xfffffff000700947 */ /* 0x000fea000383ffff */
.L_x_1401:
[----:B------:R-:W-:Y:S05]  /*9720*/  BSYNC B1 ;  /* 0x0000000000017941 */ /* 0x000fea0003800000 */
.L_x_1400:
[----:B------:R-:W-:Y:S01]  /*9730*/  ISETP.GT.U32.AND P0, PT, R19, R4, PT ;  /* 0x000000041300720c */ /* 0x000fe20003f04070 */
[----:B------:R-:W-:Y:S03]  /*9740*/  BSSY B1, `(.L_x_1419) ;  /* 0x0000040000017945 */ /* 0x000fe60003800000 */
[----:B------:R-:W-:-:S13]  /*9750*/  ISETP.GT.U32.AND.EX P0, PT, R25, RZ, PT, P0 ;  /* 0x000000ff1900720c */ /* 0x000fda0003f04100 */
[----:B------:R-:W-:Y:S05]  /*9760*/  @!P0 BRA `(.L_x_1420) ;  /* 0x0000000000f48947 */ /* 0x000fea0003800000 */
[----:B-1----:R-:W-:Y:S01]  /*9770*/  IADD3 R8, P0, R20, R4, RZ ;  /* 0x0000000414087210 */ /* 0x002fe20007f1e0ff */
[----:B------:R-:W-:-:S04]  /*9780*/  ULDC.64 UR4, c[0x0][0x210] ;  /* 0x0000840000047ab9 */ /* 0x000fc80000000a00 */
[----:B0--3--:R-:W-:Y:S01]  /*9790*/  IMAD.X R13, RZ, RZ, R21, P0 ;  /* 0x000000ffff0d7224 */ /* 0x009fe200000e0615 */
[----:B--2---:R-:W-:-:S04]  /*97a0*/  LEA R12, P0, R8, UR4, 0x2 ;  /* 0x00000004080c7c11 */ /* 0x004fc8000f8010ff */
        /* <DEDUP_REMOVED lines=18> */
[----:B------:R-:W-:Y:S01]  /*98d0*/  IMAD.IADD R29, R6, 0x1, R4 ;  /* 0x00000001061d7824 */ /* 0x000fe200078e0204 */
[----:B------:R-:W-:Y:S02]  /*98e0*/  UIADD3 UR4, UR4, 0x4870, URZ ;  /* 0x0000487004047890 */ /* 0x000fe4000fffe03f */
[----:B------:R-:W2:Y:S03]  /*98f0*/  LDC R31, c[0x0][0x230] ;  /* 0x00008c00ff1f7b82 */ /* 0x000ea60000000800 */
[----:B------:R-:W3:Y:S01]  /*9900*/  POPC R13, UR7 ;  /* 0x00000007000d7d09 */ /* 0x000ee20008000000 */
[----:B-1----:R-:W-:-:S02]  /*9910*/  ULEA UR5, UR6, UR5, 0x18 ;  /* 0x0000000506057291 */ /* 0x002fc4000f8ec03f */
[----:B------:R-:W-:Y:S01]  /*9920*/  ULEA UR4, UR6, UR4, 0x18 ;  /* 0x0000000406047291 */ /* 0x000fe2000f8ec03f */
[----:B0-----:R-:W-:Y:S02]  /*9930*/  ISETP.EQ.U32.AND P0, PT, R14, R15, PT ;  /* 0x0000000f0e00720c */ /* 0x001fe40003f02070 */
[----:B------:R-:W0:Y:S11]  /*9940*/  S2R R15, SR_LTMASK ;  /* 0x00000000000f7919 */ /* 0x000e360000003900 */
[----:B---3--:R-:W1:Y:S01]  /*9950*/  @P0 ATOMS.ADD R13, [UR5], R13 ;  /* 0x0000000dff0d098c */ /* 0x008e620008000005 */
[----:B0-----:R-:W-:-:S03]  /*9960*/  LOP3.LUT R15, R15, UR7, RZ, 0xc0, !PT ;  /* 0x000000070f0f7c12 */ /* 0x001fc6000f8ec0ff */
[----:B-1----:R-:W0:Y:S03]  /*9970*/  SHFL.IDX PT, R8, R13, R14, 0x1f ;  /* 0x00001f0e0d087589 */ /* 0x002e2600000e0000 */
[----:B------:R-:W0:Y:S02]  /*9980*/  POPC R15, R15 ;  /* 0x0000000f000f7309 */ /* 0x000e240000000000 */
[----:B0-----:R-:W-:-:S05]  /*9990*/  IMAD.IADD R8, R8, 0x1, R15 ;  /* 0x0000000108087824 */ /* 0x001fca00078e020f */
[----:B------:R-:W-:-:S05]  /*99a0*/  LEA R8, R8, UR4, 0x2 ;  /* 0x0000000408087c11 */ /* 0x000fca000f8e10ff */
[----:B--2---:R-:W-:Y:S01]  /*99b0*/  IMAD R12, R31, 0x4, R8 ;  /* 0x000000041f0c7824 */ /* 0x004fe200078e0208 */
[----:B------:R0:W-:Y:S04]  /*99c0*/  STS [R8], R29 ;  /* 0x0000001d08007388 */ /* 0x0001e80000000800 */
[----:B------:R0:W-:Y:S02]  /*99d0*/  STS [R12], R25 ;  /* 0x000000190c007388 */ /* 0x0001e40000000800 */
.L_x_1422:
[----:B------:R-:W-:Y:S05]  /*99e0*/  BSYNC B2 ;  /* 0x0000000000027941 */ /* 0x000fea0003800000 */
.L_x_1421:
        /* <DEDUP_REMOVED lines=16> */
[----:B0-----:R-:W-:-:S02]  /*9af0*/  IMAD.IADD R8, R8, 0x1, R15 ;  /* 0x0000000108087824 */ /* 0x001fc400078e020f */
[----:B------:R-:W-:Y:S02]  /*9b00*/  IMAD.IADD R15, R6, 0x1, R4 ;  /* 0x00000001060f7824 */ /* 0x000fe400078e0204 */
[----:B------:R-:W-:-:S05]  /*9b10*/  IMAD R8, R8, 0x4, R35 ;  /* 0x0000000408087824 */ /* 0x000fca00078e0223 */
[----:B------:R4:W-:Y:S04]  /*9b20*/  STS [R8+0x2000], R25 ;  /* 0x0020001908007388 */ /* 0x0009e80000000800 */
[----:B------:R4:W-:Y:S02]  /*9b30*/  STS [R8], R15 ;  /* 0x0000000f08007388 */ /* 0x0009e40000000800 */
.L_x_1420:
[----:B------:R-:W-:Y:S05]  /*9b40*/  BSYNC B1 ;  /* 0x0000000000017941 */ /* 0x000fea0003800000 */
.L_x_1419:
[----:B-1--4-:R-:W-:-:S04]  /*9b50*/  IMAD.IADD R8, R19, 0x1, R4 ;  /* 0x0000000113087824 */ /* 0x012fc800078e0204 */
[----:B------:R-:W-:-:S05]  /*9b60*/  IMAD R23, R23, 0x4, R8 ;  /* 0x0000000417177824 */ /* 0x000fca00078e0208 */
[----:B------:R-:W-:-:S13]  /*9b70*/  ISETP.GE.AND P0, PT, R23, R3, PT ;  /* 0x000000031700720c */ /* 0x000fda0003f06270 */
[----:B------:R-:W-:Y:S05]  /*9b80*/  @P0 BRA `(.L_x_1374) ;  /* 0x0000000000f40947 */ /* 0x000fea0003800000 */
[----:B------:R-:W-:Y:S01]  /*9b90*/  IADD3 R8, P0, R20, R23, RZ ;  /* 0x0000001714087210 */ /* 0x000fe20007f1e0ff */
[----:B------:R-:W-:-:S03]  /*9ba0*/  ULDC.64 UR4, c[0x0][0x210] ;  /* 0x0000840000047ab9 */ /* 0x000fc60000000a00 */
[----:B------:R-:W-:Y:S02]  /*9bb0*/  LEA.HI.X.SX32 R21, R23, R21, 0x1, P0 ;  /* 0x0000001517157211 */ /* 0x000fe400000f0eff */
[----:B0-2---:R-:W-:-:S04]  /*9bc0*/  LEA R12, P0, R8, UR4, 0x2 ;  /* 0x00000004080c7c11 */ /* 0x005fc8000f8010ff */
[----:B---3--:R-:W-:-:S05]  /*9bd0*/  LEA.HI.X R13, R8, UR5, R21, 0x2, P0 ;  /* 0x00000005080d7c11 */ /* 0x008fca00080f1415 */
        /* <DEDUP_REMOVED lines=34> */
.L_x_1424:
[----:B------:R-:W-:Y:S05]  /*9e00*/  BSYNC B1 ;  /* 0x0000000000017941 */ /* 0x000fea0003800000 */
.L_x_1423:
        /* <DEDUP_REMOVED lines=21> */
.L_x_1374:
[----:B------:R-:W-:Y:S05]  /*9f60*/  BSYNC B0 ;  /* 0x0000000000007941 */ /* 0x000fea0003800000 */
.L_x_1372:
[----:B------:R-:W5:Y:S08]  /*9f70*/  S2UR UR5, SR_CgaCtaId ;  /* 0x00000000000579c3 */ /* 0x000f700000008800 */
[----:B------:R-:W-:Y:S06]  /*9f80*/  BAR.SYNC.DEFER_BLOCKING 0x0 ;  /* 0x0000000000007b1d */ /* 0x000fec0000010000 */
[----:B------:R-:W-:-:S02]  /*9f90*/  UMOV UR4, 0x400 ;  /* 0x0000040000047882 */ /* 0x000fc40000000000 */
[----:B-----5:R-:W-:-:S06]  /*9fa0*/  ULEA UR4, UR5, UR4, 0x18 ;  /* 0x0000000405047291 */ /* 0x020fcc000f8ec03f */
[----:B-1----:R-:W-:-:S05]  /*9fb0*/  IMAD.U32 R8, RZ, RZ, UR4 ;  /* 0x00000004ff087e24 */ /* 0x002fca000f8e00ff */
[----:B0-2---:R-:W0:Y:S02]  /*9fc0*/  LDS R12, [R8+0x4864] ;  /* 0x00486400080c7984 */ /* 0x005e240000000800 */
[----:B0-----:R-:W-:-:S13]  /*9fd0*/  ISETP.GE.AND P0, PT, R12, 0x801, PT ;  /* 0x000008010c00780c */ /* 0x001fda0003f06270 */
[----:B------:R-:W-:Y:S05]  /*9fe0*/  @!P0 BRA `(.L_x_1347) ;  /* 0x0000004c00148947 */ /* 0x000fea0003800000 */
[----:B------:R-:W-:Y:S04]  /*9ff0*/  BSSY B0, `(.L_x_1425) ;  /* 0x0000020000007945 */ /* 0x000fe80003800000 */
[----:B------:R-:W-:Y:S05]  /*a000*/  @P1 BRA `(.L_x_1426) ;  /* 0x0000000000781947 */ /* 0x000fea0003800000 */
[C---:B---3--:R-:W-:Y:S01]  /*a010*/  VIMNMX R13, R4.reuse, 0x600, !PT ;  /* 0x00000600040d7848 */ /* 0x048fe20007fe0100 */
        /* <DEDUP_REMOVED lines=10> */
.L_x_1429:
[----:B------:R-:W-:Y:S01]  /*a0c0*/  VIADD R12, R12, 0xffffffff ;  /* 0xffffffff0c0c7836 */ /* 0x000fe20000000000 */
[----:B------:R0:W-:Y:S01]  /*a0d0*/  STS [R14], RZ ;  /* 0x000000ff0e007388 */ /* 0x0001e20000000800 */
[----:B------:R-:W-:-:S03]  /*a0e0*/  VIADD R13, R13, 0x200 ;  /* 0x000002000d0d7836 */ /* 0x000fc60000000000 */
[----:B------:R-:W-:Y:S01]  /*a0f0*/  ISETP.NE.AND P0, PT, R12, RZ, PT ;  /* 0x000000ff0c00720c */ /* 0x000fe20003f05270 */
[----:B0-----:R-:W-:-:S12]  /*a100*/  VIADD R14, R14, 0x800 ;  /* 0x000008000e0e7836 */ /* 0x001fd80000000000 */
[----:B------:R-:W-:Y:S05]  /*a110*/  @P0 BRA `(.L_x_1429) ;  /* 0xfffffffc00e80947 */ /* 0x000fea000383ffff */
.L_x_1428:
[----:B------:R-:W-:Y:S05]  /*a120*/  BSYNC B1 ;  /* 0x0000000000017941 */ /* 0x000fea0003800000 */
.L_x_1427:
[----:B------:R-:W-:Y:S05]  /*a130*/  @!P1 BRA `(.L_x_1426) ;  /* 0x00000000002c9947 */ /* 0x000fea0003800000 */
[C---:B------:R-:W-:Y:S02]  /*a140*/  IMAD R12, R13.reuse, 0x4, R8 ;  /* 0x000000040d0c7824 */ /* 0x040fe400078e0208 */
[----:B------:R-:W-:Y:S02]  /*a150*/  VIADD R13, R13, 0xfffff800 ;  /* 0xfffff8000d0d7836 */ /* 0x000fe40000000000 */
[----:B------:R-:W-:-:S07]  /*a160*/  VIADD R12, R12, 0x20a0 ;  /* 0x000020a00c0c7836 */ /* 0x000fce0000000000 */
.L_x_1430:
        /* <DEDUP_REMOVED lines=8> */
.L_x_1426:
[----:B------:R-:W-:Y:S05]  /*a1f0*/  BSYNC B0 ;  /* 0x0000000000007941 */ /* 0x000fea0003800000 */
.L_x_1425:
[----:B------:R-:W-:Y:S01]  /*a200*/  BAR.SYNC.DEFER_BLOCKING 0x0 ;  /* 0x0000000000007b1d */ /* 0x000fe20000010000 */
[----:B------:R-:W-:Y:S01]  /*a210*/  ISETP.NE.AND P0, PT, R10, 0x1, PT ;  /* 0x000000010a00780c */ /* 0x000fe20003f05270 */
[----:B------:R-:W-:-:S04]  /*a220*/  IMAD.SHL.U32 R18, R18, 0x200000, RZ ;  /* 0x0020000012127824 */ /* 0x000fc800078e00ff */
[----:B------:R-:W-:Y:S08]  /*a230*/  BSSY B0, `(.L_x_1431) ;  /* 0x0000102000007945 */ /* 0x000ff00003800000 */
[----:B------:R-:W-:Y:S05]  /*a240*/  @!P0 BRA `(.L_x_1432) ;  /* 0x0000000400dc8947 */ /* 0x000fea0003800000 */
[----:B---3--:R-:W-:Y:S01]  /*a250*/  IMAD.IADD R14, R6, 0x1, R4 ;  /* 0x00000001060e7824 */ /* 0x008fe200078e0204 */
        /* <DEDUP_REMOVED lines=11> */
.L_x_1438:
[----:B------:R-:W-:-:S05]  /*a310*/  IMAD R14, R12, UR5, RZ ;  /* 0x000000050c0e7c24 */ /* 0x000fca000f8e02ff */
[----:B0-----:R-:W-:-:S03]  /*a320*/  SHF.R.S32.HI R15, RZ, 0x1f, R14 ;  /* 0x0000001fff0f7819 */ /* 0x001fc6000001140e */
[----:B------:R-:W-:-:S03]  /*a330*/  IMAD.WIDE R14, R11, UR4, R14 ;  /* 0x000000040b0e7c25 */ /* 0x000fc6000f8e020e */
[----:B----4-:R-:W-:-:S04]  /*a340*/  LEA R20, P0, R14, UR6, 0x2 ;  /* 0x000000060e147c11 */ /* 0x010fc8000f8010ff */
[----:B------:R-:W-:-:S06]  /*a350*/  LEA.HI.X R21, R14, UR7, R15, 0x2, P0 ;  /* 0x000000070e157c11 */ /* 0x000fcc00080f140f */
        /* <DEDUP_REMOVED lines=16> */
.L_x_1437:
[----:B------:R-:W-:Y:S05]  /*a460*/  BSYNC B2 ;  /* 0x0000000000027941 */ /* 0x000fea0003800000 */
.L_x_1436:
[----:B------:R-:W-:Y:S01]  /*a470*/  VIADD R12, R12, 0x200 ;  /* 0x000002000c0c7836 */ /* 0x000fe20000000000 */
[----:B------:R-:W-:Y:S06]  /*a480*/  @P2 BRA `(.L_x_1438) ;  /* 0xfffffffc00a02947 */ /* 0x000fec000383ffff */
.L_x_1435:
[----:B------:R-:W-:Y:S05]  /*a490*/  BSYNC B1 ;  /* 0x0000000000017941 */ /* 0x000fea0003800000 */
.L_x_1434:
[----:B------:R-:W-:-:S13]  /*a4a0*/  ISETP.GE.U32.AND P0, PT, R19, 0x600, PT ;  /* 0x000006001300780c */ /* 0x000fda0003f06070 */
[----:B------:R-:W-:Y:S05]  /*a4b0*/  @!P0 BRA `(.L_x_1433) ;  /* 0x0000000c00648947 */ /* 0x000fea0003800000 */
[----:B----4-:R-:W1:Y:S01]  /*a4c0*/  LDC.64 R20, c[0x0][0x228] ;  /* 0x00008a00ff147b82 */ /* 0x010e620000000a00 */
[----:B------:R-:W-:Y:S01]  /*a4d0*/  ULDC.64 UR10, c[0x0][0x210] ;  /* 0x00008400000a7ab9 */ /* 0x000fe20000000a00 */
[----:B------:R-:W-:Y:S01]  /*a4e0*/  BSSY B1, `(.L_x_1439) ;  /* 0x000004c000017945 */ /* 0x000fe20003800000 */
[----:B-1----:R-:W-:Y:S02]  /*a4f0*/  IMAD R14, R12, R21, RZ ;  /* 0x000000150c0e7224 */ /* 0x002fe400078e02ff */
[----:B------:R-:W-:-:S03]  /*a500*/  IMAD.SHL.U32 R13, R21, 0x200, RZ ;  /* 0x00000200150d7824 */ /* 0x000fc600078e00ff */
[----:B0-----:R-:W-:-:S03]  /*a510*/  SHF.R.S32.HI R15, RZ, 0x1f, R14 ;  /* 0x0000001fff0f7819 */ /* 0x001fc6000001140e */
[----:B------:R-:W-:-:S03]  /*a520*/  IMAD.WIDE R14, R11, R20, R14 ;  /* 0x000000140b0e7225 */ /* 0x000fc600078e020e */
[----:B------:R-:W-:-:S04]  /*a530*/  LEA R20, P0, R14, UR10, 0x2 ;  /* 0x0000000a0e147c11 */ /* 0x000fc8000f8010ff */
[----:B------:R-:W-:-:S09]  /*a540*/  LEA.HI.X R21, R14, UR11, R15, 0x2, P0 ;  /* 0x0000000b0e157c11 */ /* 0x000fd200080f140f */
.L_x_1448:
[----:B--2---:R-:W2:Y:S01]  /*a550*/  LDG.E R28, desc[UR8][R20.64] ;  /* 0x00000008141c7981 */ /* 0x004ea2000c1e1900 */
[----:B------:R-:W-:-:S04]  /*a560*/  IMAD.WIDE R22, R13, 0x4, R20 ;  /* 0x000000040d167825 */ /* 0x000fc800078e0214 */
[C---:B------:R-:W-:Y:S02]  /*a570*/  IMAD.WIDE R24, R13.reuse, 0x4, R22 ;  /* 0x000000040d187825 */ /* 0x040fe400078e0216 */
[----:B---3--:R-:W3:Y:S02]  /*a580*/  LDG.E R23, desc[UR8][R22.64] ;  /* 0x0000000816177981 */ /* 0x008ee4000c1e1900 */
        /* <DEDUP_REMOVED lines=27> */
.L_x_1441:
[----:B------:R-:W-:Y:S05]  /*a740*/  BSYNC B2 ;  /* 0x0000000000027941 */ /* 0x000fea0003800000 */
.L_x_1440:
[-C--:B------:R-:W-:Y:S01]  /*a750*/  ISETP.NE.AND P6, PT, R21, R18.reuse, PT ;  /* 0x000000121500720c */ /* 0x080fe20003fc5270 */
[----:B------:R-:W-:Y:S01]  /*a760*/  BSSY B2, `(.L_x_1442) ;  /* 0x000000a000027945 */ /* 0x000fe20003800000 */
[----:B------:R-:W-:Y:S02]  /*a770*/  LOP3.LUT R21, R20, 0xffe00000, RZ, 0xc0, !PT ;  /* 0xffe0000014157812 */ /* 0x000fe400078ec0ff */
[----:B------:R-:W-:-:S09]  /*a780*/  ISETP.NE.AND P5, PT, R27, R18, PT ;  /* 0x000000121b00720c */ /* 0x000fd20003fa5270 */
[----:B------:R-:W-:Y:S05]  /*a790*/  @P6 BRA `(.L_x_1443) ;  /* 0x0000000000186947 */ /* 0x000fea0003800000 */
[----:B------:R-:W-:-:S04]  /*a7a0*/  LOP3.LUT R20, RZ, R23, RZ, 0x33, !PT ;  /* 0x00000017ff147212 */ /* 0x000fc800078e33ff */
[----:B0-----:R-:W-:-:S04]  /*a7b0*/  SEL R19, R23, R20, !P2 ;  /* 0x0000001417137207 */ /* 0x001fc80005000000 */
[----:B------:R-:W-:-:S04]  /*a7c0*/  SHF.R.U32.HI R19, RZ, 0x8, R19 ;  /* 0x00000008ff137819 */ /* 0x000fc80000011613 */
[----:B------:R-:W-:-:S05]  /*a7d0*/  LOP3.LUT R19, R19, 0x1ffc, RZ, 0xc0, !PT ;  /* 0x00001ffc13137812 */ /* 0x000fca00078ec0ff */
[----:B------:R-:W-:-:S05]  /*a7e0*/  IMAD.IADD R19, R19, 0x1, R8 ;  /* 0x0000000113137824 */ /* 0x000fca00078e0208 */
[----:B------:R1:W-:Y:S02]  /*a7f0*/  ATOMS.POPC.INC.32 RZ, [R19+URZ+0x8a0] ;  /* 0x0008a00013ff7f8c */ /* 0x0003e4000d80003f */
.L_x_1443:
[----:B------:R-:W-:Y:S05]  /*a800*/  BSYNC B2 ;  /* 0x0000000000027941 */ /* 0x000fea0003800000 */
.L_x_1442:
[----:B------:R-:W-:Y:S01]  /*a810*/  BSSY B2, `(.L_x_1444) ;  /* 0x0000009000027945 */ /* 0x000fe20003800000 */
[----:B------:R-:W-:-:S03]  /*a820*/  ISETP.NE.AND P2, PT, R21, R18, PT ;  /* 0x000000121500720c */ /* 0x000fc60003f45270 */
[----:B------:R-:W-:Y:S10]  /*a830*/  @P5 BRA `(.L_x_1445) ;  /* 0x0000000000185947 */ /* 0x000ff40003800000 */
[----:B01----:R-:W-:-:S04]  /*a840*/  LOP3.LUT R19, RZ, R30, RZ, 0x33, !PT ;  /* 0x0000001eff137212 */ /* 0x003fc800078e33ff */
[----:B------:R-:W-:-:S04]  /*a850*/  SEL R19, R30, R19, !P1 ;  /* 0x000000131e137207 */ /* 0x000fc80004800000 */
[----:B------:R-:W-:-:S04]  /*a860*/  SHF.R.U32.HI R19, RZ, 0x8, R19 ;  /* 0x00000008ff137819 */ /* 0x000fc80000011613 */
[----:B------:R-:W-:-:S05]  /*a870*/  LOP3.LUT R19, R19, 0x1ffc, RZ, 0xc0, !PT ;  /* 0x00001ffc13137812 */ /* 0x000fca00078ec0ff */
[----:B------:R-:W-:-:S05]  /*a880*/  IMAD.IADD R19, R19, 0x1, R8 ;  /* 0x0000000113137824 */ /* 0x000fca00078e0208 */
[----:B------:R2:W-:Y:S02]  /*a890*/  ATOMS.POPC.INC.32 RZ, [R19+URZ+0x8a0] ;  /* 0x0008a00013ff7f8c */ /* 0x0005e4000d80003f */
.L_x_1445:
[----:B------:R-:W-:Y:S05]  /*a8a0*/  BSYNC B2 ;  /* 0x0000000000027941 */ /* 0x000fea0003800000 */
.L_x_1444:
[----:B------:R-:W-:Y:S04]  /*a8b0*/  BSSY B2, `(.L_x_1446) ;  /* 0x0000008000027945 */ /* 0x000fe80003800000 */
[----:B------:R-:W-:Y:S05]  /*a8c0*/  @P2 BRA `(.L_x_1447) ;  /* 0x0000000000182947 */ /* 0x000fea0003800000 */
[----:B------:R-:W-:-:S04]  /*a8d0*/  LOP3.LUT R20, RZ, R29, RZ, 0x33, !PT ;  /* 0x0000001dff147212 */ /* 0x000fc800078e33ff */
[----:B012---:R-:W-:-:S04]  /*a8e0*/  SEL R19, R29, R20, !P0 ;  /* 0x000000141d137207 */ /* 0x007fc80004000000 */
[----:B------:R-:W-:-:S04]  /*a8f0*/  SHF.R.U32.HI R19, RZ, 0x8, R19 ;  /* 0x00000008ff137819 */ /* 0x000fc80000011613 */
[----:B------:R-:W-:-:S05]  /*a900*/  LOP3.LUT R19, R19, 0x1ffc, RZ, 0xc0, !PT ;  /* 0x00001ffc13137812 */ /* 0x000fca00078ec0ff */
[----:B------:R-:W-:-:S05]  /*a910*/  IMAD.IADD R19, R19, 0x1, R8 ;  /* 0x0000000113137824 */ /* 0x000fca00078e0208 */
[----:B------:R3:W-:Y:S02]  /*a920*/  ATOMS.POPC.INC.32 RZ, [R19+URZ+0x8a0] ;  /* 0x0008a00013ff7f8c */ /* 0x0007e4000d80003f */
.L_x_1447:
[----:B------:R-:W-:Y:S05]  /*a930*/  BSYNC B2 ;  /* 0x0000000000027941 */ /* 0x000fea0003800000 */
.L_x_1446:
[----:B------:R-:W-:Y:S02]  /*a940*/  VIADD R12, R12, 0x800 ;  /* 0x000008000c0c7836 */ /* 0x000fe40000000000 */
[----:B------:R-:W-:-:S03]  /*a950*/  IMAD.WIDE R14, R13, 0x4, R14 ;  /* 0x000000040d0e7825 */ /* 0x000fc600078e020e */
[----:B------:R-:W-:Y:S01]  /*a960*/  ISETP.GE.AND P0, PT, R12, R9, PT ;  /* 0x000000090c00720c */ /* 0x000fe20003f06270 */
[----:B------:R-:W-:Y:S02]  /*a970*/  IMAD.MOV.U32 R20, RZ, RZ, R14 ;  /* 0x000000ffff147224 */ /* 0x000fe400078e000e */
[----:B------:R-:W-:-:S10]  /*a980*/  IMAD.MOV.U32 R21, RZ, RZ, R15 ;  /* 0x000000ffff157224 */ /* 0x000fd400078e000f */
[----:B------:R-:W-:Y:S05]  /*a990*/  @!P0 BRA `(.L_x_1448) ;  /* 0xfffffff800ec8947 */ /* 0x000fea000383ffff */
[----:B------:R-:W-:Y:S05]  /*a9a0*/  BSYNC B1 ;  /* 0x0000000000017941 */ /* 0x000fea0003800000 */
.L_x_1439:
[----:B------:R-:W-:Y:S05]  /*a9b0*/  BRA `(.L_x_1433) ;  /* 0x0000000800247947 */ /* 0x000fea0003800000 */
.L_x_1432:
[----:B---34-:R-:W0:Y:S01]  /*a9c0*/  LDC R22, c[0x0][0x210] ;  /* 0x00008400ff167b82 */ /* 0x018e220000000800 */
        /* <DEDUP_REMOVED lines=27> */
.L_x_1459:
[----:B01----:R-:W-:-:S04]  /*ab80*/  SHF.R.S64 R13, RZ, 0x1c, R24 ;  /* 0x0000001cff0d7819 */ /* 0x003fc80000001018 */
[----:B------:R-:W-:-:S04]  /*ab90*/  IADD3 R12, P0, R13, R22, RZ ;  /* 0x000000160d0c7210 */ /* 0x000fc80007f1e0ff */
[----:B------:R-:W-:-:S06]  /*aba0*/  LEA.HI.X.SX32 R13, R24, R27, 0x4, P0 ;  /* 0x0000001b180d7211 */ /* 0x000fcc00000f26ff */
        /* <DEDUP_REMOVED lines=25> */
.L_x_1452:
[----:B------:R-:W-:Y:S05]  /*ad40*/  BSYNC B2 ;  /* 0x0000000000027941 */ /* 0x000fea0003800000 */
.L_x_1451:
[-C--:B------:R-:W-:Y:S01]  /*ad50*/  ISETP.NE.AND P6, PT, R31, R18.reuse, PT ;  /* 0x000000121f00720c */ /* 0x080fe20003fc5270 */
[----:B------:R-:W-:Y:S01]  /*ad60*/  BSSY B2, `(.L_x_1453) ;  /* 0x000000a000027945 */ /* 0x000fe20003800000 */
[----:B0-----:R-:W-:Y:S02]  /*ad70*/  LOP3.LUT R29, R30, 0xffe00000, RZ, 0xc0, !PT ;  /* 0xffe000001e1d7812 */ /* 0x001fe400078ec0ff */
[----:B------:R-:W-:-:S09]  /*ad80*/  ISETP.NE.AND P5, PT, R33, R18, PT ;  /* 0x000000122100720c */ /* 0x000fd20003fa5270 */
[----:B------:R-:W-:Y:S05]  /*ad90*/  @P6 BRA `(.L_x_1454) ;  /* 0x0000000000186947 */ /* 0x000fea0003800000 */
[----:B------:R-:W-:-:S04]  /*ada0*/  LOP3.LUT R12, RZ, R13, RZ, 0x33, !PT ;  /* 0x0000000dff0c7212 */ /* 0x000fc800078e33ff */
[----:B------:R-:W-:-:S04]  /*adb0*/  SEL R13, R13, R12, !P2 ;  /* 0x0000000c0d0d7207 */ /* 0x000fc80005000000 */
[----:B------:R-:W-:-:S04]  /*adc0*/  SHF.R.U32.HI R13, RZ, 0x8, R13 ;  /* 0x00000008ff0d7819 */ /* 0x000fc8000001160d */
[----:B------:R-:W-:-:S05]  /*add0*/  LOP3.LUT R13, R13, 0x1ffc, RZ, 0xc0, !PT ;  /* 0x00001ffc0d0d7812 */ /* 0x000fca00078ec0ff */
[----:B------:R-:W-:-:S05]  /*ade0*/  IMAD.IADD R13, R13, 0x1, R8 ;  /* 0x000000010d0d7824 */ /* 0x000fca00078e0208 */
[----:B------:R0:W-:Y:S02]  /*adf0*/  ATOMS.POPC.INC.32 RZ, [R13+URZ+0x8a0] ;  /* 0x0008a0000dff7f8c */ /* 0x0001e4000d80003f */
.L_x_1454:
[----:B------:R-:W-:Y:S05]  /*ae00*/  BSYNC B2 ;  /* 0x0000000000027941 */ /* 0x000fea0003800000 */
.L_x_1453:
[----:B------:R-:W-:Y:S01]  /*ae10*/  BSSY B2, `(.L_x_1455) ;  /* 0x0000009000027945 */ /* 0x000fe20003800000 */
[----:B------:R-:W-:-:S03]  /*ae20*/  ISETP.NE.AND P2, PT, R29, R18, PT ;  /* 0x000000121d00720c */ /* 0x000fc60003f45270 */
[----:B------:R-:W-:Y:S10]  /*ae30*/  @P5 BRA `(.L_x_1456) ;  /* 0x0000000000185947 */ /* 0x000ff40003800000 */
[----:B0-----:R-:W-:-:S04]  /*ae40*/  LOP3.LUT R13, RZ, R14, RZ, 0x33, !PT ;  /* 0x0000000eff0d7212 */ /* 0x001fc800078e33ff */
[----:B------:R-:W-:-:S04]  /*ae50*/  SEL R14, R14, R13, !P1 ;  /* 0x0000000d0e0e7207 */ /* 0x000fc80004800000 */
[----:B------:R-:W-:-:S04]  /*ae60*/  SHF.R.U32.HI R14, RZ, 0x8, R14 ;  /* 0x00000008ff0e7819 */ /* 0x000fc8000001160e */
[----:B------:R-:W-:-:S05]  /*ae70*/  LOP3.LUT R13, R14, 0x1ffc, RZ, 0xc0, !PT ;  /* 0x00001ffc0e0d7812 */ /* 0x000fca00078ec0ff */
[----:B------:R-:W-:-:S05]  /*ae80*/  IMAD.IADD R13, R13, 0x1, R8 ;  /* 0x000000010d0d7824 */ /* 0x000fca00078e0208 */
[----:B------:R1:W-:Y:S02]  /*ae90*/  ATOMS.POPC.INC.32 RZ, [R13+URZ+0x8a0] ;  /* 0x0008a0000dff7f8c */ /* 0x0003e4000d80003f */
.L_x_1456:
[----:B------:R-:W-:Y:S05]  /*aea0*/  BSYNC B2 ;  /* 0x0000000000027941 */ /* 0x000fea0003800000 */
.L_x_1455:
        /* <DEDUP_REMOVED lines=8> */
.L_x_1458:
[----:B------:R-:W-:Y:S05]  /*af30*/  BSYNC B2 ;  /* 0x0000000000027941 */ /* 0x000fea0003800000 */
.L_x_1457:
[----:B------:R-:W-:-:S05]  /*af40*/  VIADD R24, R24, 0x200 ;  /* 0x0000020018187836 */ /* 0x000fca0000000000 */
[----:B------:R-:W-:-:S13]  /*af50*/  ISETP.GT.AND P0, PT, R23, R24, PT ;  /* 0x000000181700720c */ /* 0x000fda0003f04270 */
[----:B------:R-:W-:Y:S05]  /*af60*/  @P0 BRA `(.L_x_1459) ;  /* 0xfffffffc00040947 */ /* 0x000fea000383ffff */
.L_x_1450:
[----:B------:R-:W-:Y:S05]  /*af70*/  BSYNC B1 ;  /* 0x0000000000017941 */ /* 0x000fea0003800000 */
.L_x_1449:
        /* <DEDUP_REMOVED lines=11> */
[----:B------:R-:W-:-:S06]  /*b030*/  LEA.HI.X R13, R13, UR5, R14, 0x2, P0 ;  /* 0x000000050d0d7c11 */ /* 0x000fcc00080f140e */
[----:B------:R-:W3:Y:S02]  /*b040*/  LDG.E R13, desc[UR8][R12.64] ;  /* 0x000000080c0d7981 */ /* 0x000ee4000c1e1900 */
[C---:B---3--:R-:W-:Y:S02]  /*b050*/  ISETP.GE.AND P2, PT, R13.reuse, RZ, PT ;  /* 0x000000ff0d00720c */ /* 0x048fe40003f46270 */
[----:B------:R-:W-:-:S04]  /*b060*/  LOP3.LUT R14, R13, 0x7fe00000, RZ, 0xc, !PT ;  /* 0x7fe000000d0e7812 */ /* 0x000fc800078e0cff */
[----:B------:R-:W-:-:S04]  /*b070*/  SEL R14, R13, R14, !P2 ;  /* 0x0000000e0d0e7207 */ /* 0x000fc80005000000 */
[----:B--2---:R-:W-:-:S04]  /*b080*/  LOP3.LUT R15, R14, 0xffe00000, RZ, 0xc0, !PT ;  /* 0xffe000000e0f7812 */ /* 0x004fc800078ec0ff */
        /* <DEDUP_REMOVED lines=8> */
.L_x_1461:
[----:B------:R-:W-:Y:S05]  /*b110*/  BSYNC B1 ;  /* 0x0000000000017941 */ /* 0x000fea0003800000 */
.L_x_1460:
[----:B------:R-:W-:Y:S05]  /*b120*/  @P1 BRA `(.L_x_1433) ;  /* 0x0000000000481947 */ /* 0x000fea0003800000 */
[----:B01-3--:R-:W-:Y:S01]  /*b130*/  IADD3 R13, P0, R20, R23, RZ ;  /* 0x00000017140d7210 */ /* 0x00bfe20007f1e0ff */
[----:B------:R-:W-:-:S03]  /*b140*/  ULDC.64 UR4, c[0x0][0x210] ;  /* 0x0000840000047ab9 */ /* 0x000fc60000000a00 */
[----:B------:R-:W-:Y:S02]  /*b150*/  LEA.HI.X.SX32 R20, R23, R21, 0x1, P0 ;  /* 0x0000001517147211 */ /* 0x000fe400000f0eff */
        /* <DEDUP_REMOVED lines=15> */
.L_x_1433:
[----:B------:R-:W-:Y:S05]  /*b250*/  BSYNC B0 ;  /* 0x0000000000007941 */ /* 0x000fea0003800000 */
.L_x_1431:
[----:B------:R-:W5:Y:S08]  /*b260*/  S2UR UR5, SR_CgaCtaId ;  /* 0x00000000000579c3 */ /* 0x000f700000008800 */
[----:B------:R-:W-:Y:S01]  /*b270*/  BAR.SYNC.DEFER_BLOCKING 0x0 ;  /* 0x0000000000007b1d */ /* 0x000fe20000010000 */
[----:B----4-:R-:W-:-:S05]  /*b280*/  IMAD.MOV.U32 R21, RZ, RZ, RZ ;  /* 0x000000ffff157224 */ /* 0x010fca00078e00ff */
[----:B------:R-:W-:Y:S01]  /*b290*/  UMOV UR4, 0x400 ;  /* 0x0000040000047882 */ /* 0x000fe20000000000 */
[----:B------:R-:W-:Y:S01]  /*b2a0*/  ULDC UR6, c[0x0][0x230] ;  /* 0x00008c0000067ab9 */ /* 0x000fe20000000800 */
[----:B-----5:R-:W-:-:S06]  /*b2b0*/  ULEA UR4, UR5, UR4, 0x18 ;  /* 0x0000000405047291 */ /* 0x020fcc000f8ec03f */
[----:B------:R-:W-:-:S05]  /*b2c0*/  IMAD.U32 R23, RZ, RZ, UR4 ;  /* 0x00000004ff177e24 */ /* 0x000fca000f8e00ff */
[----:B0123--:R0:W1:Y:S02]  /*b2d0*/  LDS R19, [R23+0x4868] ;  /* 0x0048680017137984 */ /* 0x00f0640000000800 */
.L_x_1466:
[----:B0-----:R-:W-:Y:S01]  /*b2e0*/  IMAD R20, R21, 0x200, R4 ;  /* 0x0000020015147824 */ /* 0x001fe200078e0204 */
[----:B------:R-:W-:Y:S05]  /*b2f0*/  WARPSYNC.ALL ;  /* 0x0000000000007948 */ /* 0x000fea0003800000 */
[----:B------:R-:W-:-:S05]  /*b300*/  IMAD R22, R20, 0x4, R23 ;  /* 0x0000000414167824 */ /* 0x000fca00078e0217 */
[----:B------:R-:W2:Y:S01]  /*b310*/  LDS R8, [R22+0x8a0] ;  /* 0x0008a00016087984 */ /* 0x000ea20000000800 */
        /* <DEDUP_REMOVED lines=15> */
[----:B0-----:R-:W0:Y:S04]  /*b410*/  LDS R23, [R16+0x38] ;  /* 0x0000380010177984 */ /* 0x001e280000000800 */
[----:B------:R-:W-:Y:S04]  /*b420*/  LDS R27, [R16+0x3c] ;  /* 0x00003c00101b7984 */ /* 0x000fe80000000800 */
[----:B------:R-:W1:Y:S01]  /*b430*/  LDS R26, [R16+0x40] ;  /* 0x00004000101a7984 */ /* 0x000e620000000800 */
[----:B--2---:R-:W-:-:S03]  /*b440*/  IADD3 R8, R32, R30, R31 ;  /* 0x0000001e20087210 */ /* 0x004fc60007ffe01f */
[----:B------:R-:W-:Y:S04]  /*b450*/  LDS R25, [R16+0x44] ;  /* 0x0000440010197984 */ /* 0x000fe80000000800 */
[----:B------:R-:W2:Y:S01]  /*b460*/  LDS R24, [R16+0x48] ;  /* 0x0000480010187984 */ /* 0x000ea20000000800 */
[----:B---3--:R-:W-:-:S03]  /*b470*/  IADD3 R8, R34, R8, R33 ;  /* 0x0000000822087210 */ /* 0x008fc60007ffe021 */
[----:B------:R-:W3:Y:S01]  /*b480*/  LDS R13, [R16+0x4c] ;  /* 0x00004c00100d7984 */ /* 0x000ee20000000800 */
[----:B----4-:R-:W-:-:S04]  /*b490*/  IADD3 R8, R36, R8, R35 ;  /* 0x0000000824087210 */ /* 0x010fc80007ffe023 */
[----:B-----5:R-:W-:-:S04]  /*b4a0*/  IADD3 R8, R29, R8, R37 ;  /* 0x000000081d087210 */ /* 0x020fc80007ffe025 */
[----:B0-----:R-:W-:-:S04]  /*b4b0*/  IADD3 R8, R23, R8, R28 ;  /* 0x0000000817087210 */ /* 0x001fc80007ffe01c */
[----:B-1----:R-:W-:-:S04]  /*b4c0*/  IADD3 R8, R26, R8, R27 ;  /* 0x000000081a087210 */ /* 0x002fc80007ffe01b */
[----:B--2---:R-:W-:-:S05]  /*b4d0*/  IADD3 R8, R24, R8, R25 ;  /* 0x0000000818087210 */ /* 0x004fca0007ffe019 */
[----:B---3--:R-:W-:Y:S01]  /*b4e0*/  IMAD.IADD R38, R8, 0x1, R13 ;  /* 0x0000000108267824 */ /* 0x008fe200078e020d */
        /* <DEDUP_REMOVED lines=10> */
.L_x_1647:
        /* <DEDUP_REMOVED lines=39> */
.L_x_1462:
[----:B------:R-:W-:Y:S05]  /*b800*/  WARPSYNC.ALL ;  /* 0x0000000000007948 */ /* 0x000fea0003800000 */
[----:B------:R-:W-:Y:S01]  /*b810*/  BAR.SYNC.DEFER_BLOCKING 0x0 ;  /* 0x0000000000007b1d */ /* 0x000fe20000010000 */
[----:B------:R-:W-:-:S07]  /*b820*/  PLOP3.LUT P0, PT, PT, PT, PT, 0x8, 0x0 ;  /* 0x000000000000781c */ /* 0x000fce0003f0e170 */
[----:B------:R-:W3:Y:S01]  /*b830*/  S2UR UR5, SR_CgaCtaId ;  /* 0x00000000000579c3 */ /* 0x000ee20000008800 */
[----:B------:R-:W-:Y:S01]  /*b840*/  UMOV UR4, 0x400 ;  /* 0x0000040000047882 */ /* 0x000fe20000000000 */
[----:B------:R-:W-:Y:S01]  /*b850*/  BSSY B0, `(.L_x_1464) ;  /* 0x0000013000007945 */ /* 0x000fe20003800000 */
[----:B--2---:R-:W1:Y:S01]  /*b860*/  LDS R8, [R17+0x10] ;  /* 0x0000100011087984 */ /* 0x004e620000000800 */
[----:B---3--:R-:W-:-:S06]  /*b870*/  ULEA UR4, UR5, UR4, 0x18 ;  /* 0x0000000405047291 */ /* 0x008fcc000f8ec03f */
[----:B0---4-:R-:W-:-:S05]  /*b880*/  IMAD.U32 R23, RZ, RZ, UR4 ;  /* 0x00000004ff177e24 */ /* 0x011fca000f8e00ff */
        /* <DEDUP_REMOVED lines=15> */
.L_x_1465:
[----:B------:R-:W-:Y:S05]  /*b980*/  BSYNC B0 ;  /* 0x0000000000007941 */ /* 0x000fea0003800000 */
.L_x_1464:
        /* <DEDUP_REMOVED lines=12> */
[----:B------:R-:W-:Y:S01]  /*ba50*/  ULDC.64 UR10, c[0x0][0x210] ;  /* 0x00008400000a7ab9 */ /* 0x000fe20000000a00 */
[----:B------:R-:W-:-:S03]  /*ba60*/  ULDC.64 UR12, c[0x0][0x228] ;  /* 0x00008a00000c7ab9 */ /* 0x000fc60000000a00 */
        /* <DEDUP_REMOVED lines=8> */
[----:B------:R-:W0:Y:S01]  /*baf0*/  LDS R12, [R23+0x4864] ;  /* 0x00486400170c7984 */ /* 0x000e220000000800 */
[----:B------:R-:W3:Y:S01]  /*bb00*/  LDC R27, c[0x0][0x230] ;  /* 0x00008c00ff1b7b82 */ /* 0x000ee20000000800 */
[----:B0-----:R-:W-:-:S13]  /*bb10*/  ISETP.GT.AND P0, PT, R12, 0x800, PT ;  /* 0x000008000c00780c */ /* 0x001fda0003f04270 */
.L_x_1476:
[----:B0-----:R-:W-:-:S05]  /*bb20*/  IMAD R14, R13, UR13, RZ ;  /* 0x0000000d0d0e7c24 */ /* 0x001fca000f8e02ff */
[----:B------:R-:W-:-:S03]  /*bb30*/  SHF.R.S32.HI R15, RZ, 0x1f, R14 ;  /* 0x0000001fff0f7819 */ /* 0x000fc6000001140e */
[----:B------:R-:W-:-:S03]  /*bb40*/  IMAD.WIDE R14, R11, UR12, R14 ;  /* 0x0000000c0b0e7c25 */ /* 0x000fc6000f8e020e */
[----:B------:R-:W-:-:S04]  /*bb50*/  LEA R20, P1, R14, UR10, 0x2 ;  /* 0x0000000a0e147c11 */ /* 0x000fc8000f8210ff */
[----:B----4-:R-:W-:-:S05]  /*bb60*/  LEA.HI.X R21, R14, UR11, R15, 0x2, P1 ;  /* 0x0000000b0e157c11 */ /* 0x010fca00088f140f */
[----:B------:R-:W4:Y:S01]  /*bb70*/  LDG.E R25, desc[UR8][R20.64] ;  /* 0x0000000814197981 */ /* 0x000f22000c1e1900 */
[----:B------:R-:W-:Y:S01]  /*bb80*/  VIADD R8, R8, 0xffffffff ;  /* 0xffffffff08087836 */ /* 0x000fe20000000000 */
[----:B------:R-:W-:Y:S04]  /*bb90*/  BSSY B2, `(.L_x_1472) ;  /* 0x000003b000027945 */ /* 0x000fe80003800000 */
[----:B------:R-:W-:Y:S02]  /*bba0*/  ISETP.NE.AND P1, PT, R8, RZ, PT ;  /* 0x000000ff0800720c */ /* 0x000fe40003f25270 */
[C---:B----4-:R-:W-:Y:S02]  /*bbb0*/  ISETP.GE.AND P5, PT, R25.reuse, RZ, PT ;  /* 0x000000ff1900720c */ /* 0x050fe40003fa6270 */
        /* <DEDUP_REMOVED lines=19> */
[----:B------:R-:W4:Y:S01]  /*bcf0*/  S2R R22, SR_LTMASK ;  /* 0x0000000000167919 */ /* 0x000f220000003900 */
        /* <DEDUP_REMOVED lines=9> */
[----:B0-----:R-:W-:-:S02]  /*bd90*/  IMAD.IADD R12, R12, 0x1, R15 ;  /* 0x000000010c0c7824 */ /* 0x001fc400078e020f */
[----:B------:R-:W-:-:S03]  /*bda0*/  IMAD.IADD R15, R6, 0x1, R13 ;  /* 0x00000001060f7824 */ /* 0x000fc600078e020d */
[----:B------:R-:W-:-:S05]  /*bdb0*/  LEA R12, R12, UR4, 0x2 ;  /* 0x000000040c0c7c11 */ /* 0x000fca000f8e10ff */
[----:B---3--:R-:W-:Y:S01]  /*bdc0*/  IMAD R14, R27, 0x4, R12 ;  /* 0x000000041b0e7824 */ /* 0x008fe200078e020c */
[----:B------:R0:W-:Y:S04]  /*bdd0*/  STS [R12], R15 ;  /* 0x0000000f0c007388 */ /* 0x0001e80000000800 */
[----:B------:R0:W-:Y:S02]  /*bde0*/  STS [R14], R25 ;  /* 0x000000190e007388 */ /* 0x0001e40000000800 */
.L_x_1475:
[----:B------:R-:W-:Y:S05]  /*bdf0*/  BSYNC B3 ;  /* 0x0000000000037941 */ /* 0x000fea0003800000 */
.L_x_1474:
[----:B------:R-:W-:Y:S05]  /*be00*/  @P2 BRA `(.L_x_1473) ;  /* 0x00000000004c2947 */ /* 0x000fea0003800000 */
[----:B0-----:R-:W0:Y:S01]  /*be10*/  S2R R12, SR_LANEID ;  /* 0x00000000000c7919 */ /* 0x001e220000000000 */
[----:B------:R-:W2:Y:S01]  /*be20*/  S2UR UR5, SR_CgaCtaId ;  /* 0x00000000000579c3 */ /* 0x000ea20000008800 */
[----:B------:R-:W-:Y:S01]  /*be30*/  VOTEU.ANY UR6, UPT, PT ;  /* 0x0000000000067886 */ /* 0x000fe200038e0100 */
[----:B------:R-:W-:Y:S01]  /*be40*/  UMOV UR4, 0x400 ;  /* 0x0000040000047882 */ /* 0x000fe20000000000 */
[----:B------:R-:W0:Y:S01]  /*be50*/  FLO.U32 R15, UR6 ;  /* 0x00000006000f7d00 */ /* 0x000e2200080e0000 */
[----:B------:R-:W-:Y:S01]  /*be60*/  UIADD3 UR4, UR4, 0x4860, URZ ;  /* 0x0000486004047890 */ /* 0x000fe2000fffe03f */
[----:B------:R-:W4:Y:S06]  /*be70*/  S2R R20, SR_LTMASK ;  /* 0x0000000000147919 */ /* 0x000f2c0000003900 */
[----:B------:R-:W5:Y:S01]  /*be80*/  POPC R14, UR6 ;  /* 0x00000006000e7d09 */ /* 0x000f620008000000 */
[----:B--2---:R-:W-:Y:S01]  /*be90*/  ULEA UR4, UR5, UR4, 0x18 ;  /* 0x0000000405047291 */ /* 0x004fe2000f8ec03f */
[----:B0-----:R-:W-:-:S02]  /*bea0*/  ISETP.EQ.U32.AND P2, PT, R15, R12, PT ;  /* 0x0000000c0f00720c */ /* 0x001fc40003f42070 */
[----:B----4-:R-:W-:-:S04]  /*beb0*/  LOP3.LUT R20, R20, UR6, RZ, 0xc0, !PT ;  /* 0x0000000614147c12 */ /* 0x010fc8000f8ec0ff */
[----:B------:R-:W0:Y:S07]  /*bec0*/  POPC R21, R20 ;  /* 0x0000001400157309 */ /* 0x000e2e0000000000 */
[----:B-----5:R-:W2:Y:S04]  /*bed0*/  @P2 ATOMS.ADD R14, [UR4], R14 ;  /* 0x0000000eff0e298c */ /* 0x020ea80008000004 */
[----:B--2---:R-:W0:Y:S02]  /*bee0*/  SHFL.IDX PT, R12, R14, R15, 0x1f ;  /* 0x00001f0f0e0c7589 */ /* 0x004e2400000e0000 */
[----:B0-----:R-:W-:-:S02]  /*bef0*/  IMAD.IADD R12, R12, 0x1, R21 ;  /* 0x000000010c0c7824 */ /* 0x001fc400078e0215 */
[----:B------:R-:W-:Y:S02]  /*bf00*/  IMAD.IADD R21, R6, 0x1, R13 ;  /* 0x0000000106157824 */ /* 0x000fe400078e020d */
[----:B------:R-:W-:-:S05]  /*bf10*/  IMAD R12, R12, 0x4, R23 ;  /* 0x000000040c0c7824 */ /* 0x000fca00078e0217 */
[----:B------:R4:W-:Y:S04]  /*bf20*/  STS [R12+0x2000], R25 ;  /* 0x002000190c007388 */ /* 0x0009e80000000800 */
[----:B------:R4:W-:Y:S02]  /*bf30*/  STS [R12], R21 ;  /* 0x000000150c007388 */ /* 0x0009e40000000800 */
.L_x_1473:
[----:B------:R-:W-:Y:S05]  /*bf40*/  BSYNC B2 ;  /* 0x0000000000027941 */ /* 0x000fea0003800000 */
.L_x_1472:
[----:B------:R-:W-:Y:S01]  /*bf50*/  VIADD R13, R13, 0x200 ;  /* 0x000002000d0d7836 */ /* 0x000fe20000000000 */
[----:B------:R-:W-:Y:S06]  /*bf60*/  @P1 BRA `(.L_x_1476) ;  /* 0xfffffff800ec1947 */ /* 0x000fec000383ffff */
.L_x_1471:
[----:B------:R-:W-:Y:S05]  /*bf70*/  BSYNC B1 ;  /* 0x0000000000017941 */ /* 0x000fea0003800000 */
.L_x_1470:
[----:B------:R-:W-:-:S13]  /*bf80*/  ISETP.GE.U32.AND P0, PT, R24, 0x600, PT ;  /* 0x000006001800780c */ /* 0x000fda0003f06070 */
[----:B------:R-:W-:Y:S05]  /*bf90*/  @!P0 BRA `(.L_x_1469) ;  /* 0x0000002c00048947 */ /* 0x000fea0003800000 */
[----:B0-----:R-:W0:Y:S01]  /*bfa0*/  S2R R15, SR_CgaCtaId ;  /* 0x00000000000f7919 */ /* 0x001e220000008800 */
[----:B------:R-:W-:Y:S01]  /*bfb0*/  MOV R8, 0x400 ;  /* 0x0000040000087802 */ /* 0x000fe20000000f00 */
[----:B----4-:R-:W4:Y:S01]  /*bfc0*/  LDC.64 R20, c[0x0][0x228] ;  /* 0x00008a00ff147b82 */ /* 0x010f220000000a00 */
[----:B------:R-:W-:Y:S01]  /*bfd0*/  ULDC.64 UR4, c[0x0][0x210] ;  /* 0x0000840000047ab9 */ /* 0x000fe20000000a00 */
[----:B------:R-:W-:Y:S01]  /*bfe0*/  BSSY B1, `(.L_x_1477) ;  /* 0x000010d000017945 */ /* 0x000fe20003800000 */
[----:B----4-:R-:W-:Y:S02]  /*bff0*/  IMAD R14, R13, R21, RZ ;  /* 0x000000150d0e7224 */ /* 0x010fe400078e02ff */
[----:B------:R-:W-:Y:S01]  /*c000*/  IMAD.SHL.U32 R12, R21, 0x200, RZ ;  /* 0x00000200150c7824 */ /* 0x000fe200078e00ff */
[----:B0-----:R-:W-:Y:S02]  /*c010*/  LEA R8, R15, R8, 0x18 ;  /* 0x000000080f087211 */ /* 0x001fe400078ec0ff */
[----:B------:R-:W-:-:S03]  /*c020*/  SHF.R.S32.HI R15, RZ, 0x1f, R14 ;  /* 0x0000001fff0f7819 */ /* 0x000fc6000001140e */
[----:B-1----:R0:W1:Y:S01]  /*c030*/  LDS R23, [R8+0x4864] ;  /* 0x0048640008177984 */ /* 0x0020620000000800 */
[----:B------:R-:W-:-:S03]  /*c040*/  IMAD.WIDE R14, R11, R20, R14 ;  /* 0x000000140b0e7225 */ /* 0x000fc600078e020e */
[----:B------:R-:W-:-:S04]  /*c050*/  LEA R20, P0, R14, UR4, 0x2 ;  /* 0x000000040e147c11 */ /* 0x000fc8000f8010ff */
[----:B0-----:R-:W-:-:S09]  /*c060*/  LEA.HI.X R15, R14, UR5, R15, 0x2, P0 ;  /* 0x000000050e0f7c11 */ /* 0x001fd200080f140f */
.L_x_1494:
[----:B------:R-:W-:-:S05]  /*c070*/  IMAD.MOV.U32 R14, RZ, RZ, R20 ;  /* 0x000000ffff0e7224 */ /* 0x000fca00078e0014 */
        /* <DEDUP_REMOVED lines=8> */
[----:B------:R-:W-:Y:S01]  /*c100*/  LOP3.LUT R20, RZ, R27, RZ, 0x33, !PT ;  /* 0x0000001bff147212 */ /* 0x000fe200078e33ff */
[----:B------:R-:W-:Y:S01]  /*c110*/  BSSY B3, `(.L_x_1480) ;  /* 0x000001f000037945 */ /* 0x000fe20003800000 */
[----:B-1----:R-:W-:Y:S02]  /*c120*/  ISETP.GT.AND P0, PT, R23, 0x800, PT ;  /* 0x000008001700780c */ /* 0x002fe40003f04270 */
[----:B------:R-:W-:-:S04]  /*c130*/  SEL R20, R27, R20, !P1 ;  /* 0x000000141b147207 */ /* 0x000fc80004800000 */
[----:B------:R-:W-:-:S04]  /*c140*/  SHF.R.U32.HI R20, RZ, 0xa, R20 ;  /* 0x0000000aff147819 */ /* 0x000fc80000011614 */
[----:B------:R-:W-:-:S04]  /*c150*/  LOP3.LUT R20, R20, 0x7ff, RZ, 0xc0, !PT ;  /* 0x000007ff14147812 */ /* 0x000fc800078ec0ff */
[CC--:B--2---:R-:W-:Y:S02]  /*c160*/  ISETP.GE.U32.AND P1, PT, R20.reuse, R19.reuse, PT ;  /* 0x000000131400720c */ /* 0x0c4fe40003f26070 */
[----:B------:R-:W-:-:S11]  /*c170*/  ISETP.NE.OR P0, PT, R20, R19, P0 ;  /* 0x000000131400720c */ /* 0x000fd60000705670 */
        /* <DEDUP_REMOVED lines=18> */
[----:B0-----:R-:W-:-:S02]  /*c2a0*/  IMAD.IADD R20, R20, 0x1, R21 ;  /* 0x0000000114147824 */ /* 0x001fc400078e0215 */
[----:B------:R-:W-:-:S03]  /*c2b0*/  IMAD.IADD R21, R6, 0x1, R13 ;  /* 0x0000000106157824 */ /* 0x000fc600078e020d */
[----:B------:R-:W-:-:S05]  /*c2c0*/  LEA R20, R20, UR4, 0x2 ;  /* 0x0000000414147c11 */ /* 0x000fca000f8e10ff */
[----:B---3--:R-:W-:Y:S01]  /*c2d0*/  IMAD R22, R29, 0x4, R20 ;  /* 0x000000041d167824 */ /* 0x008fe200078e0214 */
[----:B------:R0:W-:Y:S04]  /*c2e0*/  STS [R20], R21 ;  /* 0x0000001514007388 */ /* 0x0001e80000000800 */
[----:B------:R0:W-:Y:S02]  /*c2f0*/  STS [R22], R27 ;  /* 0x0000001b16007388 */ /* 0x0001e40000000800 */
.L_x_1481:
[----:B------:R-:W-:Y:S05]  /*c300*/  BSYNC B3 ;  /* 0x0000000000037941 */ /* 0x000fea0003800000 */
.L_x_1480:
[----:B------:R-:W-:Y:S05]  /*c310*/  @P0 BRA `(.L_x_1479) ;  /* 0x00000000004c0947 */ /* 0x000fea0003800000 */
        /* <DEDUP_REMOVED lines=19> */
.L_x_1479:
[----:B------:R-:W-:Y:S05]  /*c450*/  BSYNC B2 ;  /* 0x0000000000027941 */ /* 0x000fea0003800000 */
.L_x_1478:
[----:B------:R-:W-:-:S05]  /*c460*/  IMAD.WIDE R14, R12, 0x4, R14 ;  /* 0x000000040c0e7825 */ /* 0x000fca00078e020e */
[----:B------:R-:W4:Y:S01]  /*c470*/  LDG.E R29, desc[UR8][R14.64] ;  /* 0x000000080e1d7981 */ /* 0x000f22000c1e1900 */
[----:B------:R-:W-:Y:S01]  /*c480*/  BSSY B2, `(.L_x_1482) ;  /* 0x000003d000027945 */ /* 0x000fe20003800000 */
[C---:B----4-:R-:W-:Y:S02]  /*c490*/  ISETP.GE.AND P1, PT, R29.reuse, RZ, PT ;  /* 0x000000ff1d00720c */ /* 0x050fe40003f26270 */
[----:B0-----:R-:W-:-:S04]  /*c4a0*/  LOP3.LUT R20, R29, 0x7fe00000, RZ, 0xc, !PT ;  /* 0x7fe000001d147812 */ /* 0x001fc800078e0cff */
[----:B------:R-:W-:-:S04]  /*c4b0*/  SEL R20, R29, R20, !P1 ;  /* 0x000000141d147207 */ /* 0x000fc80004800000 */
[----:B---3--:R-:W-:-:S04]  /*c4c0*/  LOP3.LUT R21, R20, 0xffe00000, RZ, 0xc0, !PT ;  /* 0xffe0000014157812 */ /* 0x008fc800078ec0ff */
[----:B------:R-:W-:-:S13]  /*c4d0*/  ISETP.NE.AND P0, PT, R21, R18, PT ;  /* 0x000000121500720c */ /* 0x000fda0003f05270 */
[----:B------:R-:W-:Y:S05]  /*c4e0*/  @P0 BRA `(.L_x_1483) ;  /* 0x0000000000d80947 */ /* 0x000fea0003800000 */
[----:B------:R-:W-:Y:S01]  /*c4f0*/  LOP3.LUT R20, RZ, R29, RZ, 0x33, !PT ;  /* 0x0000001dff147212 */ /* 0x000fe200078e33ff */
[----:B------:R-:W-:Y:S01]  /*c500*/  BSSY B3, `(.L_x_1484) ;  /* 0x0000020000037945 */ /* 0x000fe20003800000 */
[----:B-1----:R-:W-:Y:S01]  /*c510*/  ISETP.GT.AND P0, PT, R23, 0x800, PT ;  /* 0x000008001700780c */ /* 0x002fe20003f04270 */
[----:B------:R-:W-:Y:S01]  /*c520*/  VIADD R27, R13, 0x200 ;  /* 0x000002000d1b7836 */ /* 0x000fe20000000000 */
        /* <DEDUP_REMOVED lines=29> */
.L_x_1485:
[----:B------:R-:W-:Y:S05]  /*c700*/  BSYNC B3 ;  /* 0x0000000000037941 */ /* 0x000fea0003800000 */
.L_x_1484:
        /* <DEDUP_REMOVED lines=20> */
.L_x_1483:
[----:B------:R-:W-:Y:S05]  /*c850*/  BSYNC B2 ;  /* 0x0000000000027941 */ /* 0x000fea0003800000 */
.L_x_1482:
[----:B------:R-:W-:-:S05]  /*c860*/  IMAD.WIDE R14, R12, 0x4, R14 ;  /* 0x000000040c0e7825 */ /* 0x000fca00078e020e */
[----:B0--3--:R-:W3:Y:S01]  /*c870*/  LDG.E R29, desc[UR8][R14.64] ;  /* 0x000000080e1d7981 */ /* 0x009ee2000c1e1900 */
        /* <DEDUP_REMOVED lines=40> */
.L_x_1489:
[----:B------:R-:W-:Y:S05]  /*cb00*/  BSYNC B3 ;  /* 0x0000000000037941 */ /* 0x000fea0003800000 */
.L_x_1488:
        /* <DEDUP_REMOVED lines=20> */
.L_x_1487:
[----:B------:R-:W-:Y:S05]  /*cc50*/  BSYNC B2 ;  /* 0x0000000000027941 */ /* 0x000fea0003800000 */
.L_x_1486:
        /* <DEDUP_REMOVED lines=42> */
.L_x_1493:
[----:B------:R-:W-:Y:S05]  /*cf00*/  BSYNC B3 ;  /* 0x0000000000037941 */ /* 0x000fea0003800000 */
.L_x_1492:
        /* <DEDUP_REMOVED lines=20> */
.L_x_1491:
[----:B------:R-:W-:Y:S05]  /*d050*/  BSYNC B2 ;  /* 0x0000000000027941 */ /* 0x000fea0003800000 */
.L_x_1490:
[----:B------:R-:W-:Y:S02]  /*d060*/  VIADD R13, R13, 0x800 ;  /* 0x000008000d0d7836 */ /* 0x000fe40000000000 */
[----:B------:R-:W-:-:S03]  /*d070*/  IMAD.WIDE R14, R12, 0x4, R14 ;  /* 0x000000040c0e7825 */ /* 0x000fc600078e020e */
[----:B------:R-:W-:Y:S01]  /*d080*/  ISETP.GE.AND P0, PT, R13, R9, PT ;  /* 0x000000090d00720c */ /* 0x000fe20003f06270 */
[----:B0-----:R-:W-:-:S12]  /*d090*/  IMAD.MOV.U32 R20, RZ, RZ, R14 ;  /* 0x000000ffff147224 */ /* 0x001fd800078e000e */
[----:B------:R-:W-:Y:S05]  /*d0a0*/  @!P0 BRA `(.L_x_1494) ;  /* 0xffffffec00f08947 */ /* 0x000fea000383ffff */
[----:B------:R-:W-:Y:S05]  /*d0b0*/  BSYNC B1 ;  /* 0x0000000000017941 */ /* 0x000fea0003800000 */
.L_x_1477:
[----:B------:R-:W-:Y:S05]  /*d0c0*/  BRA `(.L_x_1469) ;  /* 0x0000001800b87947 */ /* 0x000fea0003800000 */
.L_x_1468:
[----:B------:R-:W3:Y:S01]  /*d0d0*/  LDC R14, c[0x0][0x210] ;  /* 0x00008400ff0e7b82 */ /* 0x000ee20000000800 */
[--C-:B------:R-:W-:Y:S01]  /*d0e0*/  SHF.R.S32.HI R21, RZ, 0x1f, R6.reuse ;  /* 0x0000001fff157819 */ /* 0x100fe20000011406 */
[----:B0-----:R-:W-:Y:S01]  /*d0f0*/  IMAD.MOV.U32 R20, RZ, RZ, R6 ;  /* 0x000000ffff147224 */ /* 0x001fe200078e0006 */
[----:B------:R-:W-:Y:S01]  /*d100*/  ULDC UR4, c[0x0][0x228] ;  /* 0x00008a0000047ab9 */ /* 0x000fe20000000800 */
[----:B------:R-:W-:Y:S02]  /*d110*/  BSSY B1, `(.L_x_1495) ;  /* 0x000011a000017945 */ /* 0x000fe40003800000 */
[----:B------:R-:W-:-:S04]  /*d120*/  IMAD.WIDE R20, R11, UR4, R20 ;  /* 0x000000040b147c25 */ /* 0x000fc8000f8e0214 */
        /* <DEDUP_REMOVED lines=24> */
.L_x_1513:
[----:B0-----:R-:W-:-:S04]  /*d2b0*/  SHF.R.S64 R13, RZ, 0x1c, R22 ;  /* 0x0000001cff0d7819 */ /* 0x001fc80000001016 */
[----:B----4-:R-:W-:-:S04]  /*d2c0*/  IADD3 R12, P0, R13, R8, RZ ;  /* 0x000000080d0c7210 */ /* 0x010fc80007f1e0ff */
[----:B------:R-:W-:-:S06]  /*d2d0*/  LEA.HI.X.SX32 R13, R22, R31, 0x4, P0 ;  /* 0x0000001f160d7211 */ /* 0x000fcc00000f26ff */
[----:B------:R-:W4:Y:S01]  /*d2e0*/  LDG.E.128 R12, desc[UR8][R12.64] ;  /* 0x000000080c0c7981 */ /* 0x000f22000c1e1d00 */
[----:B------:R-:W-:Y:S01]  /*d2f0*/  BSSY B2, `(.L_x_1497) ;  /* 0x000003d000027945 */ /* 0x000fe20003800000 */
[C---:B----4-:R-:W-:Y:S02]  /*d300*/  ISETP.GE.AND P1, PT, R12.reuse, RZ, PT ;  /* 0x000000ff0c00720c */ /* 0x050fe40003f26270 */
[----:B------:R-:W-:-:S04]  /*d310*/  LOP3.LUT R33, R12, 0x7fe00000, RZ, 0xc, !PT ;  /* 0x7fe000000c217812 */ /* 0x000fc800078e0cff */
[----:B------:R-:W-:-:S04]  /*d320*/  SEL R33, R12, R33, !P1 ;  /* 0x000000210c217207 */ /* 0x000fc80004800000 */
[----:B------:R-:W-:-:S04]  /*d330*/  LOP3.LUT R33, R33, 0xffe00000, RZ, 0xc0, !PT ;  /* 0xffe0000021217812 */ /* 0x000fc800078ec0ff */
[----:B------:R-:W-:Y:S01]  /*d340*/  ISETP.NE.AND P0, PT, R33, R18, PT ;  /* 0x000000122100720c */ /* 0x000fe20003f05270 */
[----:B------:R-:W-:-:S12]  /*d350*/  IMAD R33, R24, 0x4, R25 ;  /* 0x0000000418217824 */ /* 0x000fd800078e0219 */
        /* <DEDUP_REMOVED lines=33> */
.L_x_1500:
[----:B------:R-:W-:Y:S05]  /*d570*/  BSYNC B3 ;  /* 0x0000000000037941 */ /* 0x000fea0003800000 */
.L_x_1499:
        /* <DEDUP_REMOVED lines=17> */
[----:B------:R-:W-:-:S03]  /*d690*/  IMAD.IADD R24, R6, 0x1, R33 ;  /* 0x0000000106187824 */ /* 0x000fc600078e0221 */
[----:B------:R4:W-:Y:S04]  /*d6a0*/  STS [R35+0x2000], R12 ;  /* 0x0020000c23007388 */ /* 0x0009e80000000800 */
[----:B------:R4:W-:Y:S02]  /*d6b0*/  STS [R35], R24 ;  /* 0x0000001823007388 */ /* 0x0009e40000000800 */
.L_x_1498:
[----:B------:R-:W-:Y:S05]  /*d6c0*/  BSYNC B2 ;  /* 0x0000000000027941 */ /* 0x000fea0003800000 */
.L_x_1497:
        /* <DEDUP_REMOVED lines=9> */
[----:B---3--:R-:W-:Y:S01]  /*d760*/  ISETP.GT.AND P0, PT, R26, 0x800, PT ;  /* 0x000008001a00780c */ /* 0x008fe20003f04270 */
        /* <DEDUP_REMOVED lines=30> */
.L_x_1504:
[----:B------:R-:W-:Y:S05]  /*d950*/  BSYNC B3 ;  /* 0x0000000000037941 */ /* 0x000fea0003800000 */
.L_x_1503:
[----:B------:R-:W-:Y:S05]  /*d960*/  @P0 BRA `(.L_x_1502) ;  /* 0x00000000004c0947 */ /* 0x000fea0003800000 */
        /* <DEDUP_REMOVED lines=19> */
.L_x_1502:
[----:B------:R-:W-:Y:S05]  /*daa0*/  BSYNC B2 ;  /* 0x0000000000027941 */ /* 0x000fea0003800000 */
.L_x_1501:
        /* <DEDUP_REMOVED lines=40> */
.L_x_1508:
[----:B------:R-:W-:Y:S05]  /*dd30*/  BSYNC B3 ;  /* 0x0000000000037941 */ /* 0x000fea0003800000 */
.L_x_1507:
        /* <DEDUP_REMOVED lines=20> */
.L_x_1506:
[----:B------:R-:W-:Y:S05]  /*de80*/  BSYNC B2 ;  /* 0x0000000000027941 */ /* 0x000fea0003800000 */
.L_x_1505:
        /* <DEDUP_REMOVED lines=40> */
.L_x_1512:
[----:B------:R-:W-:Y:S05]  /*e110*/  BSYNC B3 ;  /* 0x0000000000037941 */ /* 0x000fea0003800000 */
.L_x_1511:
[----:B------:R-:W-:Y:S05]  /*e120*/  @P0 BRA `(.L_x_1510) ;  /* 0x00000000004c0947 */ /* 0x000fea0003800000 */
[----:B------:R-:W2:Y:S01]  /*e130*/  S2R R33, SR_LANEID ;  /* 0x0000000000217919 */ /* 0x000ea20000000000 */
[----:B------:R-:W3:Y:S01]  /*e140*/  S2UR UR5, SR_CgaCtaId ;  /* 0x00000000000579c3 */ /* 0x000ee20000008800 */
[----:B------:R-:W-:Y:S01]  /*e150*/  VOTEU.ANY UR6, UPT, PT ;  /* 0x0000000000067886 */ /* 0x000fe200038e0100 */
[----:B------:R-:W-:Y:S01]  /*e160*/  UMOV UR4, 0x400 ;  /* 0x0000040000047882 */ /* 0x000fe20000000000 */
[----:B0-----:R-:W2:Y:S01]  /*e170*/  FLO.U32 R14, UR6 ;  /* 0x00000006000e7d00 */ /* 0x001ea200080e0000 */
[----:B------:R-:W-:Y:S01]  /*e180*/  UIADD3 UR4, UR4, 0x4860, URZ ;  /* 0x0000486004047890 */ /* 0x000fe2000fffe03f */
[----:B------:R-:W0:Y:S01]  /*e190*/  S2R R24, SR_LTMASK ;  /* 0x0000000000187919 */ /* 0x000e220000003900 */
[----:B------:R-:W-:-:S05]  /*e1a0*/  IMAD.IADD R35, R6, 0x1, R35 ;  /* 0x0000000106237824 */ /* 0x000fca00078e0223 */
[----:B------:R-:W4:Y:S01]  /*e1b0*/  POPC R13, UR6 ;  /* 0x00000006000d7d09 */ /* 0x000f220008000000 */
[----:B---3--:R-:W-:Y:S01]  /*e1c0*/  ULEA UR4, UR5, UR4, 0x18 ;  /* 0x0000000405047291 */ /* 0x008fe2000f8ec03f */
[----:B--2---:R-:W-:Y:S02]  /*e1d0*/  ISETP.EQ.U32.AND P0, PT, R14, R33, PT ;  /* 0x000000210e00720c */ /* 0x004fe40003f02070 */
[----:B0-----:R-:W-:-:S04]  /*e1e0*/  LOP3.LUT R24, R24, UR6, RZ, 0xc0, !PT ;  /* 0x0000000618187c12 */ /* 0x001fc8000f8ec0ff */
[----:B------:R-:W0:Y:S07]  /*e1f0*/  POPC R33, R24 ;  /* 0x0000001800217309 */ /* 0x000e2e0000000000 */
[----:B----4-:R-:W2:Y:S04]  /*e200*/  @P0 ATOMS.ADD R13, [UR4], R13 ;  /* 0x0000000dff0d098c */ /* 0x010ea80008000004 */
[----:B--2---:R-:W0:Y:S02]  /*e210*/  SHFL.IDX PT, R12, R13, R14, 0x1f ;  /* 0x00001f0e0d0c7589 */ /* 0x004e2400000e0000 */
[----:B0-----:R-:W-:-:S04]  /*e220*/  IMAD.IADD R12, R12, 0x1, R33 ;  /* 0x000000010c0c7824 */ /* 0x001fc800078e0221 */
[----:B------:R-:W-:-:S05]  /*e230*/  IMAD R12, R12, 0x4, R23 ;  /* 0x000000040c0c7824 */ /* 0x000fca00078e0217 */
[----:B------:R4:W-:Y:S04]  /*e240*/  STS [R12+0x2000], R15 ;  /* 0x0020000f0c007388 */ /* 0x0009e80000000800 */
[----:B------:R4:W-:Y:S02]  /*e250*/  STS [R12], R35 ;  /* 0x000000230c007388 */ /* 0x0009e40000000800 */
.L_x_1510:
[----:B------:R-:W-:Y:S05]  /*e260*/  BSYNC B2 ;  /* 0x0000000000027941 */ /* 0x000fea0003800000 */
.L_x_1509:
[----:B------:R-:W-:-:S04]  /*e270*/  VIADD R24, R22, 0x200 ;  /* 0x0000020016187836 */ /* 0x000fc80000000000 */
[----:B------:R-:W-:Y:S01]  /*e280*/  IMAD.MOV.U32 R22, RZ, RZ, R24 ;  /* 0x000000ffff167224 */ /* 0x000fe200078e0018 */
[----:B------:R-:W-:-:S13]  /*e290*/  ISETP.GT.AND P0, PT, R27, R24, PT ;  /* 0x000000181b00720c */ /* 0x000fda0003f04270 */
[----:B------:R-:W-:Y:S05]  /*e2a0*/  @P0 BRA `(.L_x_1513) ;  /* 0xfffffff000000947 */ /* 0x000fea000383ffff */
.L_x_1496:
[----:B------:R-:W-:Y:S05]  /*e2b0*/  BSYNC B1 ;  /* 0x0000000000017941 */ /* 0x000fea0003800000 */
.L_x_1495:
        /* <DEDUP_REMOVED lines=9> */
[----:B-1----:R-:W4:Y:S02]  /*e350*/  LDG.E R23, desc[UR8][R12.64] ;  /* 0x000000080c177981 */ /* 0x002f24000c1e1900 */
        /* <DEDUP_REMOVED lines=25> */
[----:B------:R-:W4:Y:S01]  /*e4f0*/  POPC R13, UR7 ;  /* 0x00000007000d7d09 */ /* 0x000f220008000000 */
[----:B-1----:R-:W-:-:S02]  /*e500*/  ULEA UR5, UR6, UR5, 0x18 ;  /* 0x0000000506057291 */ /* 0x002fc4000f8ec03f */
[----:B------:R-:W-:Y:S01]  /*e510*/  ULEA UR4, UR6, UR4, 0x18 ;  /* 0x0000000406047291 */ /* 0x000fe2000f8ec03f */
[----:B0-----:R-:W-:Y:S02]  /*e520*/  ISETP.EQ.U32.AND P0, PT, R14, R15, PT ;  /* 0x0000000f0e00720c */ /* 0x001fe40003f02070 */
[----:B------:R-:W0:Y:S11]  /*e530*/  S2R R15, SR_LTMASK ;  /* 0x00000000000f7919 */ /* 0x000e360000003900 */
[----:B----4-:R-:W1:Y:S01]  /*e540*/  @P0 ATOMS.ADD R13, [UR5], R13 ;  /* 0x0000000dff0d098c */ /* 0x010e620008000005 */
        /* <DEDUP_REMOVED lines=8> */
.L_x_1517:
[----:B------:R-:W-:Y:S05]  /*e5d0*/  BSYNC B2 ;  /* 0x0000000000027941 */ /* 0x000fea0003800000 */
.L_x_1516:
        /* <DEDUP_REMOVED lines=21> */
.L_x_1515:
[----:B------:R-:W-:Y:S05]  /*e730*/  BSYNC B1 ;  /* 0x0000000000017941 */ /* 0x000fea0003800000 */
.L_x_1514:
[----:B0-----:R-:W-:-:S04]  /*e740*/  IMAD.IADD R8, R25, 0x1, R4 ;  /* 0x0000000119087824 */ /* 0x001fc800078e0204 */
[----:B------:R-:W-:-:S05]  /*e750*/  IMAD R27, R27, 0x4, R8 ;  /* 0x000000041b1b7824 */ /* 0x000fca00078e0208 */
[----:B------:R-:W-:-:S13]  /*e760*/  ISETP.GE.AND P0, PT, R27, R3, PT ;  /* 0x000000031b00720c */ /* 0x000fda0003f06270 */
[----:B------:R-:W-:Y:S05]  /*e770*/  @P0 BRA `(.L_x_1469) ;  /* 0x00000004000c0947 */ /* 0x000fea0003800000 */
[----:B------:R-:W-:Y:S01]  /*e780*/  IADD3 R8, P0, R20, R27, RZ ;  /* 0x0000001b14087210 */ /* 0x000fe20007f1e0ff */
[----:B------:R-:W-:-:S03]  /*e790*/  ULDC.64 UR4, c[0x0][0x210] ;  /* 0x0000840000047ab9 */ /* 0x000fc60000000a00 */
[----:B------:R-:W-:Y:S02]  /*e7a0*/  LEA.HI.X.SX32 R21, R27, R21, 0x1, P0 ;  /* 0x000000151b157211 */ /* 0x000fe400000f0eff */
        /* <DEDUP_REMOVED lines=26> */
[----:B------:R-:W-:Y:S02]  /*e950*/  UIADD3 UR4, UR4, 0x4870, URZ ;  /* 0x0000487004047890 */ /* 0x000fe4000fffe03f */
[----:B-1----:R-:W1:Y:S03]  /*e960*/  LDC R23, c[0x0][0x230] ;  /* 0x00008c00ff177b82 */ /* 0x002e660000000800 */
[----:B------:R-:W5:Y:S01]  /*e970*/  POPC R14, UR7 ;  /* 0x00000007000e7d09 */ /* 0x000f620008000000 */
[----:B--2---:R-:W-:-:S02]  /*e980*/  ULEA UR5, UR6, UR5, 0x18 ;  /* 0x0000000506057291 */ /* 0x004fc4000f8ec03f */
        /* <DEDUP_REMOVED lines=9> */
[----:B-1----:R-:W-:Y:S01]  /*ea20*/  IMAD R12, R23, 0x4, R8 ;  /* 0x00000004170c7824 */ /* 0x002fe200078e0208 */
[----:B------:R0:W-:Y:S04]  /*ea30*/  STS [R8], R13 ;  /* 0x0000000d08007388 */ /* 0x0001e80000000800 */
[----:B------:R0:W-:Y:S02]  /*ea40*/  STS [R12], R21 ;  /* 0x000000150c007388 */ /* 0x0001e40000000800 */
.L_x_1519:
[----:B------:R-:W-:Y:S05]  /*ea50*/  BSYNC B1 ;  /* 0x0000000000017941 */ /* 0x000fea0003800000 */
.L_x_1518:
        /* <DEDUP_REMOVED lines=8> */
[----:B------:R-:W2:Y:S01]  /*eae0*/  S2R R14, SR_LTMASK ;  /* 0x00000000000e7919 */ /* 0x000ea20000003900 */
[----:B------:R-:W-:Y:S02]  /*eaf0*/  IMAD.IADD R27, R6, 0x1, R27 ;  /* 0x00000001061b7824 */ /* 0x000fe400078e021b */
[----:B------:R-:W-:-:S04]  /*eb00*/  LEA R25, R25, R24, 0x18 ;  /* 0x0000001819197211 */ /* 0x000fc800078ec0ff */
[----:B------:R-:W4:Y:S01]  /*eb10*/  POPC R12, UR4 ;  /* 0x00000004000c7d09 */ /* 0x000f220008000000 */
[----:B0-----:R-:W-:Y:S02]  /*eb20*/  ISETP.EQ.U32.AND P0, PT, R13, R8, PT ;  /* 0x000000080d00720c */ /* 0x001fe40003f02070 */
[----:B--2---:R-:W-:-:S05]  /*eb30*/  LOP3.LUT R14, R14, UR4, RZ, 0xc0, !PT ;  /* 0x000000040e0e7c12 */ /* 0x004fca000f8ec0ff */
[----:B------:R-:W0:Y:S06]  /*eb40*/  POPC R15, R14 ;  /* 0x0000000e000f7309 */ /* 0x000e2c0000000000 */
[----:B----4-:R-:W2:Y:S04]  /*eb50*/  @P0 ATOMS.ADD R12, [R25], R12 ;  /* 0x0000000c190c038c */ /* 0x010ea80000000000 */
[----:B--2---:R-:W0:Y:S02]  /*eb60*/  SHFL.IDX PT, R8, R12, R13, 0x1f ;  /* 0x00001f0d0c087589 */ /* 0x004e2400000e0000 */
[----:B0-----:R-:W-:-:S04]  /*eb70*/  IMAD.IADD R8, R8, 0x1, R15 ;  /* 0x0000000108087824 */ /* 0x001fc800078e020f */
[----:B------:R-:W-:-:S05]  /*eb80*/  IMAD R8, R8, 0x4, R29 ;  /* 0x0000000408087824 */ /* 0x000fca00078e021d */
[----:B------:R0:W-:Y:S04]  /*eb90*/  STS [R8+0x2000], R21 ;  /* 0x0020001508007388 */ /* 0x0001e80000000800 */
[----:B------:R0:W-:Y:S02]  /*eba0*/  STS [R8], R27 ;  /* 0x0000001b08007388 */ /* 0x0001e40000000800 */
.L_x_1469:
[----:B------:R-:W-:Y:S05]  /*ebb0*/  BSYNC B0 ;  /* 0x0000000000007941 */ /* 0x000fea0003800000 */
.L_x_1467:
[----:B------:R-:W5:Y:S08]  /*ebc0*/  S2UR UR5, SR_CgaCtaId ;  /* 0x00000000000579c3 */ /* 0x000f700000008800 */
[----:B------:R-:W-:Y:S06]  /*ebd0*/  BAR.SYNC.DEFER_BLOCKING 0x0 ;  /* 0x0000000000007b1d */ /* 0x000fec0000010000 */
[----:B------:R-:W-:-:S02]  /*ebe0*/  UMOV UR4, 0x400 ;  /* 0x0000040000047882 */ /* 0x000fc40000000000 */
[----:B-----5:R-:W-:-:S06]  /*ebf0*/  ULEA UR4, UR5, UR4, 0x18 ;  /* 0x0000000405047291 */ /* 0x020fcc000f8ec03f */
[----:B0-----:R-:W-:-:S05]  /*ec00*/  IMAD.U32 R8, RZ, RZ, UR4 ;  /* 0x00000004ff087e24 */ /* 0x001fca000f8e00ff */
[----:B----4-:R-:W0:Y:S02]  /*ec10*/  LDS R12, [R8+0x4864] ;  /* 0x00486400080c7984 */ /* 0x010e240000000800 */
[----:B0-----:R-:W-:-:S13]  /*ec20*/  ISETP.GT.AND P0, PT, R12, 0x800, PT ;  /* 0x000008000c00780c */ /* 0x001fda0003f04270 */
[----:B------:R-:W-:Y:S05]  /*ec30*/  @P0 BRA `(.L_x_1520) ;  /* 0x0000001c00e80947 */ /* 0x000fea0003800000 */
.L_x_1347:
[----:B---3--:R-:W3:Y:S01]  /*ec40*/  LDS R13, [R8+0x4860] ;  /* 0x00486000080d7984 */ /* 0x008ee20000000800 */
[----:B0-2-4-:R-:W-:Y:S01]  /*ec50*/  IMAD.MOV.U32 R21, RZ, RZ, -0x800001 ;  /* 0xff7fffffff157424 */ /* 0x015fe200078e00ff */
[----:B------:R-:W-:Y:S01]  /*ec60*/  UBMSK UR6, URZ, 0x4 ;  /* 0x000000043f06789b */ /* 0x000fe20008000000 */
[C---:B------:R-:W-:Y:S01]  /*ec70*/  IMAD R10, R4.reuse, 0x4, R8 ;  /* 0x00000004040a7824 */ /* 0x040fe200078e0208 */
[----:B------:R-:W0:Y:S01]  /*ec80*/  S2R R20, SR_LANEID ;  /* 0x0000000000147919 */ /* 0x000e220000000000 */
[C---:B------:R-:W-:Y:S01]  /*ec90*/  VIADD R9, R4.reuse, 0x200 ;  /* 0x0000020004097836 */ /* 0x040fe20000000000 */
[----:B------:R-:W-:Y:S01]  /*eca0*/  BSSY B0, `(.L_x_1521) ;  /* 0x00000bc000007945 */ /* 0x000fe20003800000 */
[----:B------:R-:W-:Y:S02]  /*ecb0*/  IMAD.MOV.U32 R15, RZ, RZ, -0x1 ;  /* 0xffffffffff0f7424 */ /* 0x000fe400078e00ff */
[----:B------:R-:W-:Y:S02]  /*ecc0*/  IMAD.MOV.U32 R22, RZ, RZ, -0x800001 ;  /* 0xff7fffffff167424 */ /* 0x000fe400078e00ff */
[----:B------:R-:W-:-:S02]  /*ecd0*/  VIADD R11, R4, 0x400 ;  /* 0x00000400040b7836 */ /* 0x000fc40000000000 */
[----:B------:R-:W-:Y:S02]  /*ece0*/  IMAD.MOV.U32 R25, RZ, RZ, -0x800001 ;  /* 0xff7fffffff197424 */ /* 0x000fe400078e00ff */
[----:B------:R-:W-:Y:S01]  /*ecf0*/  IMAD.MOV.U32 R28, RZ, RZ, -0x800001 ;  /* 0xff7fffffff1c7424 */ /* 0x000fe200078e00ff */
[-C--:B---3--:R-:W-:Y:S02]  /*ed00*/  ISETP.GE.AND P0, PT, R4, R13.reuse, PT ;  /* 0x0000000d0400720c */ /* 0x088fe40003f06270 */
[----:B------:R-:W-:Y:S02]  /*ed10*/  ISETP.GE.AND P1, PT, R9, R13, PT ;  /* 0x0000000d0900720c */ /* 0x000fe40003f26270 */
[----:B------:R-:W2:Y:S09]  /*ed20*/  S2R R9, SR_TID.X ;  /* 0x0000000000097919 */ /* 0x000eb20000002100 */
[----:B------:R-:W3:Y:S04]  /*ed30*/  @!P0 LDS R21, [R10+0x2000] ;  /* 0x002000000a158984 */ /* 0x000ee80000000800 */
[----:B------:R-:W4:Y:S04]  /*ed40*/  @!P1 LDS R22, [R10+0x2800] ;  /* 0x002800000a169984 */ /* 0x000f280000000800 */
[----:B------:R-:W-:Y:S01]  /*ed50*/  @!P1 LDS R5, [R10+0x800] ;  /* 0x000800000a059984 */ /* 0x000fe20000000800 */
[----:B--2---:R-:W-:-:S02]  /*ed60*/  SHF.R.U32.HI R43, RZ, 0x5, R9 ;  /* 0x00000005ff2b7819 */ /* 0x004fc40000011609 */
[----:B---3--:R-:W-:-:S04]  /*ed70*/  ISETP.GE.AND P2, PT, R21, RZ, PT ;  /* 0x000000ff1500720c */ /* 0x008fc80003f46270 */
[----:B------:R-:W-:Y:S02]  /*ed80*/  SEL R12, R15, 0x80000000, !P2 ;  /* 0x800000000f0c7807 */ /* 0x000fe40005000000 */
[----:B------:R-:W-:Y:S02]  /*ed90*/  ISETP.GE.AND P2, PT, R11, R13, PT ;  /* 0x0000000d0b00720c */ /* 0x000fe40003f46270 */
[----:B------:R-:W-:Y:S01]  /*eda0*/  LOP3.LUT R21, R12, R21, RZ, 0x3c, !PT ;  /* 0x000000150c157212 */ /* 0x000fe200078e3cff */
[----:B------:R-:W-:Y:S02]  /*edb0*/  VIADD R12, R4, 0x600 ;  /* 0x00000600040c7836 */ /* 0x000fe40000000000 */
[----:B------:R-:W-:Y:S01]  /*edc0*/  @!P0 LDS R4, [R10] ;  /* 0x000000000a048984 */ /* 0x000fe20000000800 */
[----:B------:R-:W-:Y:S02]  /*edd0*/  ISETP.NE.AND P4, PT, R21, 0x7fffffff, PT ;  /* 0x7fffffff1500780c */ /* 0x000fe40003f85270 */
[----:B------:R-:W-:-:S02]  /*ede0*/  ISETP.GE.AND P3, PT, R12, R13, PT ;  /* 0x0000000d0c00720c */ /* 0x000fc40003f66270 */
[----:B------:R-:W-:Y:S02]  /*edf0*/  SEL R11, R21, 0x80000000, P4 ;  /* 0x80000000150b7807 */ /* 0x000fe40002000000 */
[----:B----4-:R-:W-:Y:S01]  /*ee00*/  ISETP.GE.AND P0, PT, R22, RZ, PT ;  /* 0x000000ff1600720c */ /* 0x010fe20003f06270 */
[----:B------:R-:W2:Y:S01]  /*ee10*/  @!P2 LDS R25, [R10+0x3000] ;  /* 0x003000000a19a984 */ /* 0x000ea20000000800 */
[----:B------:R-:W-:Y:S02]  /*ee20*/  LOP3.LUT R11, R11, UR6, RZ, 0xc0, !PT ;  /* 0x000000060b0b7c12 */ /* 0x000fe4000f8ec0ff */
[C---:B------:R-:W-:Y:S01]  /*ee30*/  ISETP.NE.AND P4, PT, R43.reuse, RZ, PT ;  /* 0x000000ff2b00720c */ /* 0x040fe20003f85270 */
[----:B------:R-:W-:Y:S01]  /*ee40*/  @!P2 LDS R6, [R10+0x1000] ;  /* 0x001000000a06a984 */ /* 0x000fe20000000800 */
[----:B------:R-:W-:Y:S01]  /*ee50*/  ISETP.NE.AND P2, PT, R43, 0xe, PT ;  /* 0x0000000e2b00780c */ /* 0x000fe20003f45270 */
[----:B------:R-:W-:Y:S01]  /*ee60*/  IMAD.SHL.U32 R12, R11, 0x800, RZ ;  /* 0x000008000b0c7824 */ /* 0x000fe200078e00ff */
[----:B------:R-:W-:Y:S01]  /*ee70*/  SHF.R.U32.HI R11, RZ, 0x3, R11 ;  /* 0x00000003ff0b7819 */ /* 0x000fe2000001160b */
[----:B------:R-:W3:Y:S03]  /*ee80*/  @!P3 LDS R28, [R10+0x3800] ;  /* 0x003800000a1cb984 */ /* 0x000ee60000000800 */
[----:B------:R-:W-:Y:S01]  /*ee90*/  LOP3.LUT R13, R12, 0x3800, RZ, 0xc, !PT ;  /* 0x000038000c0d7812 */ /* 0x000fe200078e0cff */
[----:B------:R-:W-:Y:S01]  /*eea0*/  @!P3 LDS R7, [R10+0x1800] ;  /* 0x001800000a07b984 */ /* 0x000fe20000000800 */
[----:B------:R-:W-:Y:S01]  /*eeb0*/  IADD3 R11, -R11, 0x1, RZ ;  /* 0x000000010b0b7810 */ /* 0x000fe20007ffe1ff */
[----:B------:R-:W-:Y:S02]  /*eec0*/  BAR.SYNC.DEFER_BLOCKING 0x0 ;  /* 0x0000000000007b1d */ /* 0x000fe40000010000 */
[----:B------:R-:W-:Y:S01]  /*eed0*/  IMAD.IADD R12, R13, 0x1, R8 ;  /* 0x000000010d0c7824 */ /* 0x000fe200078e0208 */
[----:B0-----:R-:W-:-:S03]  /*eee0*/  ISETP.NE.AND P3, PT, R20, RZ, PT ;  /* 0x000000ff1400720c */ /* 0x001fc60003f65270 */
[----:B------:R-:W-:-:S04]  /*eef0*/  IMAD R12, R9, 0x4, R12 ;  /* 0x00000004090c7824 */ /* 0x000fc800078e020c */
[----:B-1----:R-:W-:Y:S01]  /*ef00*/  IMAD R23, R11, 0x2, R12 ;  /* 0x000000020b177824 */ /* 0x002fe200078e020c */
[----:B------:R-:W-:-:S04]  /*ef10*/  SEL R11, R15, 0x80000000, !P0 ;  /* 0x800000000f0b7807 */ /* 0x000fc80004000000 */
[----:B------:R-:W-:-:S04]  /*ef20*/  LOP3.LUT R22, R11, R22, RZ, 0x3c, !PT ;  /* 0x000000160b167212 */ /* 0x000fc800078e3cff */
[----:B------:R-:W-:-:S04]  /*ef30*/  ISETP.NE.AND P0, PT, R22, 0x7fffffff, PT ;  /* 0x7fffffff1600780c */ /* 0x000fc80003f05270 */
[----:B------:R-:W-:Y:S01]  /*ef40*/  SEL R11, R22, 0x80000000, P0 ;  /* 0x80000000160b7807 */ /* 0x000fe20000000000 */
[----:B------:R-:W-:Y:S01]  /*ef50*/  STS [R10], RZ ;  /* 0x000000ff0a007388 */ /* 0x000fe20000000800 */
[----:B--2---:R-:W-:Y:S02]  /*ef60*/  ISETP.GE.AND P0, PT, R25, RZ, PT ;  /* 0x000000ff1900720c */ /* 0x004fe40003f06270 */
[----:B------:R-:W-:Y:S01]  /*ef70*/  LOP3.LUT R11, R11, UR6, RZ, 0xc0, !PT ;  /* 0x000000060b0b7c12 */ /* 0x000fe2000f8ec0ff */
[----:B------:R-:W-:Y:S04]  /*ef80*/  STS [R10+0x800], RZ ;  /* 0x000800ff0a007388 */ /* 0x000fe80000000800 */
[----:B------:R-:W-:Y:S01]  /*ef90*/  STS [R10+0x1000], RZ ;  /* 0x001000ff0a007388 */ /* 0x000fe20000000800 */
[----:B------:R-:W-:Y:S01]  /*efa0*/  IMAD.SHL.U32 R12, R11, 0x800, RZ ;  /* 0x000008000b0c7824 */ /* 0x000fe200078e00ff */
[----:B------:R-:W-:-:S02]  /*efb0*/  SHF.R.U32.HI R11, RZ, 0x3, R11 ;  /* 0x00000003ff0b7819 */ /* 0x000fc4000001160b */
[----:B------:R-:W-:Y:S02]  /*efc0*/  STS [R10+0x1800], RZ ;  /* 0x001800ff0a007388 */ /* 0x000fe40000000800 */
[----:B------:R-:W-:Y:S02]  /*efd0*/  LOP3.LUT R13, R12, 0x3800, RZ, 0xc, !PT ;  /* 0x000038000c0d7812 */ /* 0x000fe400078e0cff */
[----:B------:R-:W-:Y:S01]  /*efe0*/  STS [R10+0x2000], RZ ;  /* 0x002000ff0a007388 */ /* 0x000fe20000000800 */
[----:B------:R-:W-:Y:S02]  /*eff0*/  IADD3 R11, -R11, 0x1, RZ ;  /* 0x000000010b0b7810 */ /* 0x000fe40007ffe1ff */
[----:B------:R-:W-:Y:S01]  /*f000*/  IMAD.IADD R12, R13, 0x1, R8 ;  /* 0x000000010d0c7824 */ /* 0x000fe200078e0208 */
[----:B------:R-:W-:Y:S03]  /*f010*/  STS [R10+0x2800], RZ ;  /* 0x002800ff0a007388 */ /* 0x000fe60000000800 */
[----:B------:R-:W-:Y:S01]  /*f020*/  IMAD R12, R9, 0x4, R12 ;  /* 0x00000004090c7824 */ /* 0x000fe200078e020c */
[----:B------:R-:W-:Y:S03]  /*f030*/  STS [R10+0x3000], RZ ;  /* 0x003000ff0a007388 */ /* 0x000fe60000000800 */
[----:B------:R-:W-:Y:S01]  /*f040*/  IMAD R26, R11, 0x2, R12 ;  /* 0x000000020b1a7824 */ /* 0x000fe200078e020c */
[----:B------:R-:W-:Y:S01]  /*f050*/  STS [R10+0x3800], RZ ;  /* 0x003800ff0a007388 */ /* 0x000fe20000000800 */
[----:B------:R-:W-:-:S03]  /*f060*/  SEL R12, R15, 0x80000000, !P0 ;  /* 0x800000000f0c7807 */ /* 0x000fc60004000000 */
[----:B------:R-:W-:Y:S01]  /*f070*/  STS [R10+0x4000], RZ ;  /* 0x004000ff0a007388 */ /* 0x000fe20000000800 */
[----:B------:R-:W-:-:S03]  /*f080*/  LOP3.LUT R25, R12, R25, RZ, 0x3c, !PT ;  /* 0x000000190c197212 */ /* 0x000fc600078e3cff */
[----:B------:R-:W0:Y:S01]  /*f090*/  LDS.U16 R24, [R23] ;  /* 0x0000000017187984 */ /* 0x000e220000000400 */
[----:B------:R-:W-:-:S04]  /*f0a0*/  ISETP.NE.AND P0, PT, R25, 0x7fffffff, PT ;  /* 0x7fffffff1900780c */ /* 0x000fc80003f05270 */
[----:B------:R-:W-:Y:S02]  /*f0b0*/  SEL R11, R25, 0x80000000, P0 ;  /* 0x80000000190b7807 */ /* 0x000fe40000000000 */
[----:B---3--:R-:W-:Y:S02]  /*f0c0*/  ISETP.GE.AND P0, PT, R28, RZ, PT ;  /* 0x000000ff1c00720c */ /* 0x008fe40003f06270 */
[----:B------:R-:W-:-:S05]  /*f0d0*/  LOP3.LUT R11, R11, UR6, RZ, 0xc0, !PT ;  /* 0x000000060b0b7c12 */ /* 0x000fca000f8ec0ff */
[----:B------:R-:W-:Y:S01]  /*f0e0*/  IMAD.SHL.U32 R12, R11, 0x800, RZ ;  /* 0x000008000b0c7824 */ /* 0x000fe200078e00ff */
[----:B------:R-:W-:-:S04]  /*f0f0*/  SHF.R.U32.HI R11, RZ, 0x3, R11 ;  /* 0x00000003ff0b7819 */ /* 0x000fc8000001160b */
[----:B------:R-:W-:Y:S02]  /*f100*/  LOP3.LUT R13, R12, 0x3800, RZ, 0xc, !PT ;  /* 0x000038000c0d7812 */ /* 0x000fe400078e0cff */
[----:B------:R-:W-:-:S03]  /*f110*/  IADD3 R11, -R11, 0x1, RZ ;  /* 0x000000010b0b7810 */ /* 0x000fc60007ffe1ff */
[----:B------:R-:W-:-:S04]  /*f120*/  IMAD.IADD R12, R13, 0x1, R8 ;  /* 0x000000010d0c7824 */ /* 0x000fc800078e0208 */
[----:B------:R-:W-:-:S04]  /*f130*/  IMAD R12, R9, 0x4, R12 ;  /* 0x00000004090c7824 */ /* 0x000fc800078e020c */
[----:B------:R-:W-:Y:S01]  /*f140*/  IMAD R29, R11, 0x2, R12 ;  /* 0x000000020b1d7824 */ /* 0x000fe200078e020c */
[----:B------:R-:W-:-:S04]  /*f150*/  SEL R11, R15, 0x80000000, !P0 ;  /* 0x800000000f0b7807 */ /* 0x000fc80004000000 */
[----:B------:R-:W-:Y:S01]  /*f160*/  LOP3.LUT R28, R11, R28, RZ, 0x3c, !PT ;  /* 0x0000001c0b1c7212 */ /* 0x000fe200078e3cff */
[----:B0-----:R-:W-:-:S03]  /*f170*/  VIADD R14, R24, 0x1 ;  /* 0x00000001180e7836 */ /* 0x001fc60000000000 */
[C---:B------:R-:W-:Y:S02]  /*f180*/  ISETP.NE.AND P0, PT, R28.reuse, 0x7fffffff, PT ;  /* 0x7fffffff1c00780c */ /* 0x040fe40003f05270 */
[----:B------:R0:W-:Y:S02]  /*f190*/  STS.U16 [R23], R14 ;  /* 0x0000000e17007388 */ /* 0x0001e40000000400 */
[----:B------:R-:W-:Y:S02]  /*f1a0*/  SEL R11, R28, 0x80000000, P0 ;  /* 0x800000001c0b7807 */ /* 0x000fe40000000000 */
[----:B------:R-:W1:Y:S02]  /*f1b0*/  LDS.U16 R27, [R26] ;  /* 0x000000001a1b7984 */ /* 0x000e640000000400 */
[----:B------:R-:W-:-:S05]  /*f1c0*/  LOP3.LUT R11, R11, UR6, RZ, 0xc0, !PT ;  /* 0x000000060b0b7c12 */ /* 0x000fca000f8ec0ff */
[----:B------:R-:W-:Y:S01]  /*f1d0*/  IMAD.SHL.U32 R12, R11, 0x800, RZ ;  /* 0x000008000b0c7824 */ /* 0x000fe200078e00ff */
[----:B------:R-:W-:-:S04]  /*f1e0*/  SHF.R.U32.HI R11, RZ, 0x3, R11 ;  /* 0x00000003ff0b7819 */ /* 0x000fc8000001160b */
[----:B------:R-:W-:Y:S02]  /*f1f0*/  LOP3.LUT R15, R12, 0x3800, RZ, 0xc, !PT ;  /* 0x000038000c0f7812 */ /* 0x000fe400078e0cff */
[----:B------:R-:W-:-:S03]  /*f200*/  IADD3 R11, -R11, 0x1, RZ ;  /* 0x000000010b0b7810 */ /* 0x000fc60007ffe1ff */
[----:B------:R-:W-:-:S04]  /*f210*/  IMAD.IADD R12, R15, 0x1, R8 ;  /* 0x000000010f0c7824 */ /* 0x000fc800078e0208 */
[----:B0-----:R-:W-:-:S04]  /*f220*/  IMAD R14, R9, 0x4, R12 ;  /* 0x00000004090e7824 */ /* 0x001fc800078e020c */
[----:B------:R-:W-:Y:S02]  /*f230*/  IMAD R31, R11, 0x2, R14 ;  /* 0x000000020b1f7824 */ /* 0x000fe400078e020e */
        /* <DEDUP_REMOVED lines=98> */
.L_x_1522:
[----:B------:R-:W-:Y:S05]  /*f860*/  BSYNC B0 ;  /* 0x0000000000007941 */ /* 0x000fea0003800000 */
.L_x_1521:
        /* <DEDUP_REMOVED lines=24> */
[----:B------:R-:W4:Y:S01]  /*f9f0*/  LDS.U16 R31, [R31] ;  /* 0x000000001f1f7984 */ /* 0x000f220000000400 */
[----:B-1----:R-:W-:-:S02]  /*fa00*/  IMAD.IADD R17, R24, 0x1, R23 ;  /* 0x0000000118117824 */ /* 0x002fc400078e0217 */
[----:B------:R-:W-:Y:S02]  /*fa10*/  IMAD.MOV.U32 R24, RZ, RZ, 0x4 ;  /* 0x00000004ff187424 */ /* 0x000fe400078e00ff */
[----:B--2---:R-:W-:Y:S02]  /*fa20*/  IMAD.IADD R27, R27, 0x1, R26 ;  /* 0x000000011b1b7824 */ /* 0x004fe400078e021a */
[--C-:B------:R-:W-:Y:S01]  /*fa30*/  IMAD R17, R17, 0x4, R8.reuse ;  /* 0x0000000411117824 */ /* 0x100fe200078e0208 */
[----:B------:R-:W-:Y:S01]  /*fa40*/  BAR.SYNC.DEFER_BLOCKING 0x0 ;  /* 0x0000000000007b1d */ /* 0x000fe20000010000 */
[----:B---3--:R-:W-:Y:S02]  /*fa50*/  IMAD.IADD R19, R30, 0x1, R29 ;  /* 0x000000011e137824 */ /* 0x008fe400078e021d */
[----:B------:R-:W-:Y:S02]  /*fa60*/  IMAD R16, R27, 0x4, R8 ;  /* 0x000000041b107824 */ /* 0x000fe400078e0208 */
[----:B----4-:R-:W-:-:S02]  /*fa70*/  IMAD.IADD R13, R32, 0x1, R31 ;  /* 0x00000001200d7824 */ /* 0x010fc400078e021f */
[--C-:B------:R-:W-:Y:S02]  /*fa80*/  IMAD R19, R19, 0x4, R8.reuse ;  /* 0x0000000413137824 */ /* 0x100fe400078e0208 */
[--C-:B------:R-:W-:Y:S02]  /*fa90*/  IMAD R18, R13, 0x4, R8.reuse ;  /* 0x000000040d127824 */ /* 0x100fe400078e0208 */
[----:B------:R-:W-:Y:S01]  /*faa0*/  IMAD R23, R9, 0x10, R8 ;  /* 0x0000001009177824 */ /* 0x000fe200078e0208 */
[----:B------:R1:W-:Y:S04]  /*fab0*/  STS [R17], R21 ;  /* 0x0000001511007388 */ /* 0x0003e80000000800 */
[----:B------:R1:W-:Y:S04]  /*fac0*/  STS [R16], R22 ;  /* 0x0000001610007388 */ /* 0x0003e80000000800 */
[----:B------:R1:W-:Y:S04]  /*fad0*/  STS [R19], R25 ;  /* 0x0000001913007388 */ /* 0x0003e80000000800 */
[----:B------:R1:W-:Y:S02]  /*fae0*/  STS [R18], R28 ;  /* 0x0000001c12007388 */ /* 0x0003e40000000800 */
.L_x_1525:
[----:B------:R-:W-:Y:S01]  /*faf0*/  BAR.SYNC.DEFER_BLOCKING 0x0 ;  /* 0x0000000000007b1d */ /* 0x000fe20000010000 */
[----:B------:R-:W-:-:S07]  /*fb00*/  ISETP.NE.AND P4, PT, R20, RZ, PT ;  /* 0x000000ff1400720c */ /* 0x000fce0003f85270 */
[----:B--2---:R-:W2:Y:S01]  /*fb10*/  S2UR UR5, SR_CgaCtaId ;  /* 0x00000000000579c3 */ /* 0x004ea20000008800 */
[----:B------:R-:W-:Y:S01]  /*fb20*/  UMOV UR4, 0x400 ;  /* 0x0000040000047882 */ /* 0x000fe20000000000 */
[----:B------:R-:W-:Y:S01]  /*fb30*/  BSSY B0, `(.L_x_1523) ;  /* 0x00000a9000007945 */ /* 0x000fe20003800000 */
[----:B0-----:R-:W0:Y:S05]  /*fb40*/  LDS.128 R12, [R23] ;  /* 0x00000000170c7984 */ /* 0x001e2a0000000c00 */
[----:B------:R-:W-:Y:S01]  /*fb50*/  BAR.SYNC.DEFER_BLOCKING 0x0 ;  /* 0x0000000000007b1d */ /* 0x000fe20000010000 */
[----:B--2---:R-:W-:-:S05]  /*fb60*/  ULEA UR7, UR5, UR4, 0x18 ;  /* 0x0000000405077291 */ /* 0x004fca000f8ec03f */
[----:B------:R2:W-:Y:S04]  /*fb70*/  STS [R17], R4 ;  /* 0x0000000411007388 */ /* 0x0005e80000000800 */
[----:B------:R3:W-:Y:S04]  /*fb80*/  STS [R16], R5 ;  /* 0x0000000510007388 */ /* 0x0007e80000000800 */
[----:B------:R4:W-:Y:S04]  /*fb90*/  STS [R19], R6 ;  /* 0x0000000613007388 */ /* 0x0009e80000000800 */
[----:B------:R-:W-:Y:S01]  /*fba0*/  STS [R18], R7 ;  /* 0x0000000712007388 */ /* 0x000fe20000000800 */
[----:B------:R-:W-:Y:S01]  /*fbb0*/  BAR.SYNC.DEFER_BLOCKING 0x0 ;  /* 0x0000000000007b1d */ /* 0x000fe20000010000 */
[----:B0-----:R-:W-:-:S04]  /*fbc0*/  ISETP.NE.AND P1, PT, R12, 0x7fffffff, PT ;  /* 0x7fffffff0c00780c */ /* 0x001fc80003f25270 */
[----:B-1----:R-:W-:Y:S02]  /*fbd0*/  SEL R21, R12, 0x80000000, P1 ;  /* 0x800000000c157807 */ /* 0x002fe40000800000 */
[C---:B------:R-:W-:Y:S02]  /*fbe0*/  ISETP.NE.AND P1, PT, R13.reuse, 0x7fffffff, PT ;  /* 0x7fffffff0d00780c */ /* 0x040fe40003f25270 */
[-C--:B------:R-:W-:Y:S02]  /*fbf0*/  SHF.R.U32.HI R21, RZ, R24.reuse, R21 ;  /* 0x00000018ff157219 */ /* 0x080fe40000011615 */
[----:B--2---:R-:W-:Y:S02]  /*fc00*/  SEL R17, R13, 0x80000000, P1 ;  /* 0x800000000d117807 */ /* 0x004fe40000800000 */
        /* <DEDUP_REMOVED lines=155> */
.L_x_1524:
[----:B------:R-:W-:Y:S05]  /*105c0*/  BSYNC B0 ;  /* 0x0000000000007941 */ /* 0x000fea0003800000 */
.L_x_1523:
        /* <DEDUP_REMOVED lines=42> */
[----:B------:R-:W-:Y:S01]  /*10870*/  IMAD R20, R9, 0x4, R8 ;  /* 0x0000000409147824 */ /* 0x000fe200078e0208 */
[----:B------:R-:W-:-:S06]  /*10880*/  UIADD3 UR4, UR4, 0x4870, URZ ;  /* 0x0000487004047890 */ /* 0x000fcc000fffe03f */
[----:B------:R-:W0:Y:S01]  /*10890*/  LDC R21, c[0x0][0x230] ;  /* 0x00008c00ff157b82 */ /* 0x000e220000000800 */
[----:B------:R-:W-:Y:S01]  /*108a0*/  ULEA UR4, UR5, UR4, 0x18 ;  /* 0x0000000405047291 */ /* 0x000fe2000f8ec03f */
[----:B------:R-:W-:Y:S04]  /*108b0*/  LDS R10, [R20] ;  /* 0x00000000140a7984 */ /* 0x000fe80000000800 */
[----:B------:R-:W-:Y:S04]  /*108c0*/  LDS R11, [R20+0x800] ;  /* 0x00080000140b7984 */ /* 0x000fe80000000800 */
[----:B--2---:R-:W-:Y:S04]  /*108d0*/  LDS R12, [R20+0x1000] ;  /* 0x00100000140c7984 */ /* 0x004fe80000000800 */
[----:B------:R-:W-:Y:S01]  /*108e0*/  LDS R13, [R20+0x1800] ;  /* 0x00180000140d7984 */ /* 0x000fe20000000800 */
[----:B------:R-:W-:Y:S06]  /*108f0*/  BAR.SYNC.DEFER_BLOCKING 0x0 ;  /* 0x0000000000007b1d */ /* 0x000fec0000010000 */
[----:B------:R-:W-:Y:S04]  /*10900*/  STS [R17], R4 ;  /* 0x0000000411007388 */ /* 0x000fe80000000800 */
[----:B------:R-:W-:Y:S04]  /*10910*/  STS [R16], R5 ;  /* 0x0000000510007388 */ /* 0x000fe80000000800 */
[----:B------:R-:W-:Y:S04]  /*10920*/  STS [R19], R6 ;  /* 0x0000000613007388 */ /* 0x000fe80000000800 */
[----:B------:R-:W-:Y:S01]  /*10930*/  STS [R18], R7 ;  /* 0x0000000712007388 */ /* 0x000fe20000000800 */
[----:B------:R-:W-:Y:S06]  /*10940*/  BAR.SYNC.DEFER_BLOCKING 0x0 ;  /* 0x0000000000007b1d */ /* 0x000fec0000010000 */
[----:B------:R-:W1:Y:S04]  /*10950*/  LDS R8, [R8+0x4868] ;  /* 0x0048680008087984 */ /* 0x000e680000000800 */
[----:B------:R-:W-:Y:S04]  /*10960*/  LDS R4, [R20+0x1000] ;  /* 0x0010000014047984 */ /* 0x000fe80000000800 */
[----:B------:R-:W-:Y:S01]  /*10970*/  LDS R5, [R20+0x1800] ;  /* 0x0018000014057984 */ /* 0x000fe20000000800 */
[----:B-1----:R-:W-:-:S03]  /*10980*/  IMAD.IADD R14, R8, 0x1, R9 ;  /* 0x00000001080e7824 */ /* 0x002fc600078e0209 */
[----:B------:R-:W-:Y:S01]  /*10990*/  LDS R9, [R20+0x800] ;  /* 0x0008000014097984 */ /* 0x000fe20000000800 */
[C---:B------:R-:W-:Y:S01]  /*109a0*/  VIADD R6, R14.reuse, 0x200 ;  /* 0x000002000e067836 */ /* 0x040fe20000000000 */
[CC--:B0-----:R-:W-:Y:S01]  /*109b0*/  ISETP.GE.AND P3, PT, R14.reuse, R21.reuse, PT ;  /* 0x000000150e00720c */ /* 0x0c1fe20003f66270 */
[C---:B------:R-:W-:Y:S02]  /*109c0*/  VIADD R7, R14.reuse, 0x400 ;  /* 0x000004000e077836 */ /* 0x040fe40000000000 */
[----:B------:R-:W-:Y:S01]  /*109d0*/  VIADD R16, R14, 0x600 ;  /* 0x000006000e107836 */ /* 0x000fe20000000000 */
[-C--:B------:R-:W-:Y:S02]  /*109e0*/  ISETP.GE.AND P2, PT, R6, R21.reuse, PT ;  /* 0x000000150600720c */ /* 0x080fe40003f46270 */
[-C--:B------:R-:W-:Y:S02]  /*109f0*/  ISETP.GE.AND P1, PT, R7, R21.reuse, PT ;  /* 0x000000150700720c */ /* 0x080fe40003f26270 */
[----:B------:R-:W-:-:S02]  /*10a00*/  ISETP.GE.AND P0, PT, R16, R21, PT ;  /* 0x000000151000720c */ /* 0x000fc40003f06270 */
[----:B------:R-:W-:-:S03]  /*10a10*/  LEA R14, R14, UR4, 0x2 ;  /* 0x000000040e0e7c11 */ /* 0x000fc6000f8e10ff */
[----:B------:R-:W0:Y:S01]  /*10a20*/  @!P3 LDS R15, [R20] ;  /* 0x00000000140fb984 */ /* 0x000e220000000800 */
[----:B------:R-:W-:Y:S01]  /*10a30*/  @!P3 IMAD.MOV.U32 R7, RZ, RZ, -0x1 ;  /* 0xffffffffff07b424 */ /* 0x000fe200078e00ff */
[----:B------:R-:W-:Y:S01]  /*10a40*/  @!P3 ISETP.GE.AND P4, PT, R10, RZ, PT ;  /* 0x000000ff0a00b20c */ /* 0x000fe20003f86270 */
[----:B------:R-:W-:Y:S02]  /*10a50*/  IMAD R6, R21, 0x4, R14 ;  /* 0x0000000415067824 */ /* 0x000fe400078e020e */
[----:B------:R-:W-:Y:S01]  /*10a60*/  @!P2 IMAD.MOV.U32 R8, RZ, RZ, -0x1 ;  /* 0xffffffffff08a424 */ /* 0x000fe200078e00ff */
[----:B------:R-:W-:Y:S01]  /*10a70*/  @!P3 SEL R7, R7, 0x80000000, P4 ;  /* 0x800000000707b807 */ /* 0x000fe20002000000 */
[----:B------:R-:W-:Y:S01]  /*10a80*/  @!P1 IMAD.MOV.U32 R17, RZ, RZ, -0x1 ;  /* 0xffffffffff119424 */ /* 0x000fe200078e00ff */
[----:B------:R-:W-:Y:S02]  /*10a90*/  @!P2 ISETP.GE.AND P4, PT, R11, RZ, PT ;  /* 0x000000ff0b00a20c */ /* 0x000fe40003f86270 */
[----:B------:R-:W-:Y:S01]  /*10aa0*/  @!P3 LOP3.LUT R7, R7, R10, RZ, 0x3c, !PT ;  /* 0x0000000a0707b212 */ /* 0x000fe200078e3cff */
[----:B------:R-:W-:Y:S01]  /*10ab0*/  @!P0 IMAD.MOV.U32 R10, RZ, RZ, -0x1 ;  /* 0xffffffffff0a8424 */ /* 0x000fe200078e00ff */
[----:B------:R-:W-:-:S02]  /*10ac0*/  @!P1 ISETP.GE.AND P5, PT, R12, RZ, PT ;  /* 0x000000ff0c00920c */ /* 0x000fc40003fa6270 */
[----:B------:R-:W-:Y:S02]  /*10ad0*/  @!P0 ISETP.GE.AND P6, PT, R13, RZ, PT ;  /* 0x000000ff0d00820c */ /* 0x000fe40003fc6270 */
[----:B------:R-:W-:Y:S02]  /*10ae0*/  @!P2 SEL R8, R8, 0x80000000, P4 ;  /* 0x800000000808a807 */ /* 0x000fe40002000000 */
[----:B------:R-:W-:Y:S02]  /*10af0*/  @!P1 SEL R17, R17, 0x80000000, P5 ;  /* 0x8000000011119807 */ /* 0x000fe40002800000 */
[----:B------:R-:W-:Y:S02]  /*10b00*/  @!P0 SEL R10, R10, 0x80000000, P6 ;  /* 0x800000000a0a8807 */ /* 0x000fe40003000000 */
[----:B------:R-:W-:Y:S02]  /*10b10*/  @!P2 LOP3.LUT R11, R8, R11, RZ, 0x3c, !PT ;  /* 0x0000000b080ba212 */ /* 0x000fe400078e3cff */
[----:B------:R-:W-:-:S02]  /*10b20*/  @!P1 LOP3.LUT R17, R17, R12, RZ, 0x3c, !PT ;  /* 0x0000000c11119212 */ /* 0x000fc400078e3cff */
[----:B------:R-:W-:Y:S01]  /*10b30*/  @!P0 LOP3.LUT R13, R10, R13, RZ, 0x3c, !PT ;  /* 0x0000000d0a0d8212 */ /* 0x000fe200078e3cff */
[----:B0-----:R0:W-:Y:S04]  /*10b40*/  @!P3 STS [R14], R15 ;  /* 0x0000000f0e00b388 */ /* 0x0011e80000000800 */
[----:B------:R0:W-:Y:S04]  /*10b50*/  @!P3 STS [R6], R7 ;  /* 0x000000070600b388 */ /* 0x0001e80000000800 */
[----:B------:R0:W-:Y:S04]  /*10b60*/  @!P2 STS [R14+0x800], R9 ;  /* 0x000800090e00a388 */ /* 0x0001e80000000800 */
[----:B------:R0:W-:Y:S04]  /*10b70*/  @!P2 STS [R6+0x800], R11 ;  /* 0x0008000b0600a388 */ /* 0x0001e80000000800 */
[----:B------:R0:W-:Y:S04]  /*10b80*/  @!P1 STS [R14+0x1000], R4 ;  /* 0x001000040e009388 */ /* 0x0001e80000000800 */
[----:B------:R0:W-:Y:S04]  /*10b90*/  @!P1 STS [R6+0x1000], R17 ;  /* 0x0010001106009388 */ /* 0x0001e80000000800 */
[----:B------:R0:W-:Y:S04]  /*10ba0*/  @!P0 STS [R14+0x1800], R5 ;  /* 0x001800050e008388 */ /* 0x0001e80000000800 */
[----:B------:R0:W-:Y:S01]  /*10bb0*/  @!P0 STS [R6+0x1800], R13 ;  /* 0x0018000d06008388 */ /* 0x0001e20000000800 */
[----:B------:R-:W-:Y:S06]  /*10bc0*/  BAR.SYNC.DEFER_BLOCKING 0x0 ;  /* 0x0000000000007b1d */ /* 0x000fec0000010000 */
[----:B------:R-:W-:Y:S05]  /*10bd0*/  BRA `(.L_x_1526) ;  /* 0x0000004c00207947 */ /* 0x000fea0003800000 */
.L_x_1520:
        /* <DEDUP_REMOVED lines=14> */
.L_x_1531:
[----:B------:R-:W-:Y:S01]  /*10cc0*/  VIADD R12, R12, 0xffffffff ;  /* 0xffffffff0c0c7836 */ /* 0x000fe20000000000 */
[----:B------:R0:W-:Y:S01]  /*10cd0*/  STS [R14], RZ ;  /* 0x000000ff0e007388 */ /* 0x0001e20000000800 */
[----:B------:R-:W-:-:S03]  /*10ce0*/  VIADD R13, R13, 0x200 ;  /* 0x000002000d0d7836 */ /* 0x000fc60000000000 */
[----:B------:R-:W-:Y:S01]  /*10cf0*/  ISETP.NE.AND P0, PT, R12, RZ, PT ;  /* 0x000000ff0c00720c */ /* 0x000fe20003f05270 */
[----:B0-----:R-:W-:-:S12]  /*10d00*/  VIADD R14, R14, 0x800 ;  /* 0x000008000e0e7836 */ /* 0x001fd80000000000 */
[----:B------:R-:W-:Y:S05]  /*10d10*/  @P0 BRA `(.L_x_1531) ;  /* 0xfffffffc00e80947 */ /* 0x000fea000383ffff */
.L_x_1530:
[----:B------:R-:W-:Y:S05]  /*10d20*/  BSYNC B1 ;  /* 0x0000000000017941 */ /* 0x000fea0003800000 */
.L_x_1529:
[----:B------:R-:W-:Y:S05]  /*10d30*/  @!P1 BRA `(.L_x_1528) ;  /* 0x00000000002c9947 */ /* 0x000fea0003800000 */
[C---:B------:R-:W-:Y:S02]  /*10d40*/  IMAD R12, R13.reuse, 0x4, R8 ;  /* 0x000000040d0c7824 */ /* 0x040fe400078e0208 */
[----:B------:R-:W-:Y:S02]  /*10d50*/  VIADD R13, R13, 0xfffff800 ;  /* 0xfffff8000d0d7836 */ /* 0x000fe40000000000 */
[----:B------:R-:W-:-:S07]  /*10d60*/  VIADD R12, R12, 0x20a0 ;  /* 0x000020a00c0c7836 */ /* 0x000fce0000000000 */
.L_x_1532:
        /* <DEDUP_REMOVED lines=8> */
.L_x_1528:
[----:B------:R-:W-:Y:S05]  /*10df0*/  BSYNC B0 ;  /* 0x0000000000007941 */ /* 0x000fea0003800000 */
.L_x_1527:
[----:B------:R-:W-:Y:S01]  /*10e00*/  BAR.SYNC.DEFER_BLOCKING 0x0 ;  /* 0x0000000000007b1d */ /* 0x000fe20000010000 */
[----:B------:R-:W-:Y:S01]  /*10e10*/  ISETP.NE.AND P0, PT, R10, 0x1, PT ;  /* 0x000000010a00780c */ /* 0x000fe20003f05270 */
[----:B--2---:R-:W-:-:S04]  /*10e20*/  IMAD.SHL.U32 R19, R19, 0x400, RZ ;  /* 0x0000040013137824 */ /* 0x004fc800078e00ff */
[----:B------:R-:W-:Y:S01]  /*10e30*/  BSSY B0, `(.L_x_1533) ;  /* 0x0000103000007945 */ /* 0x000fe20003800000 */
[----:B------:R-:W-:-:S07]  /*10e40*/  LOP3.LUT R18, R18, 0x1ffc00, R19, 0xf8, !PT ;  /* 0x001ffc0012127812 */ /* 0x000fce00078ef813 */
        /* <DEDUP_REMOVED lines=13> */
.L_x_1540:
[----:B------:R-:W-:-:S05]  /*10f20*/  IMAD R14, R12, UR5, RZ ;  /* 0x000000050c0e7c24 */ /* 0x000fca000f8e02ff */
[----:B0-----:R-:W-:-:S03]  /*10f30*/  SHF.R.S32.HI R15, RZ, 0x1f, R14 ;  /* 0x0000001fff0f7819 */ /* 0x001fc6000001140e */
[----:B------:R-:W-:-:S03]  /*10f40*/  IMAD.WIDE R14, R11, UR4, R14 ;  /* 0x000000040b0e7c25 */ /* 0x000fc6000f8e020e */
[----:B------:R-:W-:-:S04]  /*10f50*/  LEA R20, P0, R14, UR6, 0x2 ;  /* 0x000000060e147c11 */ /* 0x000fc8000f8010ff */
[----:B---3--:R-:W-:-:S06]  /*10f60*/  LEA.HI.X R21, R14, UR7, R15, 0x2, P0 ;  /* 0x000000070e157c11 */ /* 0x008fcc00080f140f */
        /* <DEDUP_REMOVED lines=16> */
.L_x_1539:
[----:B------:R-:W-:Y:S05]  /*11070*/  BSYNC B2 ;  /* 0x0000000000027941 */ /* 0x000fea0003800000 */
.L_x_1538:
[----:B------:R-:W-:Y:S01]  /*11080*/  VIADD R12, R12, 0x200 ;  /* 0x000002000c0c7836 */ /* 0x000fe20000000000 */
[----:B------:R-:W-:Y:S06]  /*11090*/  @P2 BRA `(.L_x_1540) ;  /* 0xfffffffc00a02947 */ /* 0x000fec000383ffff */
.L_x_1537:
[----:B------:R-:W-:Y:S05]  /*110a0*/  BSYNC B1 ;  /* 0x0000000000017941 */ /* 0x000fea0003800000 */
.L_x_1536:
[----:B------:R-:W-:-:S13]  /*110b0*/  ISETP.GE.U32.AND P0, PT, R19, 0x600, PT ;  /* 0x000006001300780c */ /* 0x000fda0003f06070 */
[----:B------:R-:W-:Y:S05]  /*110c0*/  @!P0 BRA `(.L_x_1535) ;  /* 0x0000000c00648947 */ /* 0x000fea0003800000 */
[----:B---3--:R-:W2:Y:S01]  /*110d0*/  LDC.64 R20, c[0x0][0x228] ;  /* 0x00008a00ff147b82 */ /* 0x008ea20000000a00 */
[----:B------:R-:W-:Y:S01]  /*110e0*/  ULDC.64 UR10, c[0x0][0x210] ;  /* 0x00008400000a7ab9 */ /* 0x000fe20000000a00 */
[----:B------:R-:W-:Y:S01]  /*110f0*/  BSSY B1, `(.L_x_1541) ;  /* 0x000004c000017945 */ /* 0x000fe20003800000 */
[----:B--2---:R-:W-:Y:S02]  /*11100*/  IMAD R14, R12, R21, RZ ;  /* 0x000000150c0e7224 */ /* 0x004fe400078e02ff */
[----:B------:R-:W-:-:S03]  /*11110*/  IMAD.SHL.U32 R13, R21, 0x200, RZ ;  /* 0x00000200150d7824 */ /* 0x000fc600078e00ff */
[----:B0-----:R-:W-:-:S03]  /*11120*/  SHF.R.S32.HI R15, RZ, 0x1f, R14 ;  /* 0x0000001fff0f7819 */ /* 0x001fc6000001140e */
[----:B------:R-:W-:-:S03]  /*11130*/  IMAD.WIDE R14, R11, R20, R14 ;  /* 0x000000140b0e7225 */ /* 0x000fc600078e020e */
[----:B------:R-:W-:-:S04]  /*11140*/  LEA R20, P0, R14, UR10, 0x2 ;  /* 0x0000000a0e147c11 */ /* 0x000fc8000f8010ff */
[----:B------:R-:W-:-:S09]  /*11150*/  LEA.HI.X R21, R14, UR11, R15, 0x2, P0 ;  /* 0x0000000b0e157c11 */ /* 0x000fd200080f140f */
.L_x_1550:
[----:B--2---:R-:W2:Y:S01]  /*11160*/  LDG.E R28, desc[UR8][R20.64] ;  /* 0x00000008141c7981 */ /* 0x004ea2000c1e1900 */
[----:B-1----:R-:W-:-:S04]  /*11170*/  IMAD.WIDE R22, R13, 0x4, R20 ;  /* 0x000000040d167825 */ /* 0x002fc800078e0214 */
[C---:B------:R-:W-:Y:S02]  /*11180*/  IMAD.WIDE R24, R13.reuse, 0x4, R22 ;  /* 0x000000040d187825 */ /* 0x040fe400078e0216 */
[----:B---3--:R-:W3:Y:S02]  /*11190*/  LDG.E R23, desc[UR8][R22.64] ;  /* 0x0000000816177981 */ /* 0x008ee4000c1e1900 */
[----:B------:R-:W-:Y:S02]  /*111a0*/  IMAD.WIDE R14, R13, 0x4, R24 ;  /* 0x000000040d0e7825 */ /* 0x000fe400078e0218 */
[----:B------:R-:W4:Y:S04]  /*111b0*/  LDG.E R30, desc[UR8][R24.64] ;  /* 0x00000008181e7981 */ /* 0x000f28000c1e1900 */
[----:B------:R-:W5:Y:S01]  /*111c0*/  LDG.E R29, desc[UR8][R14.64] ;  /* 0x000000080e1d7981 */ /* 0x000f62000c1e1900 */
[----:B------:R-:W-:Y:S01]  /*111d0*/  BSSY B2, `(.L_x_1542) ;  /* 0x0000018000027945 */ /* 0x000fe20003800000 */
[----:B--2---:R-:W-:-:S02]  /*111e0*/  ISETP.GE.AND P5, PT, R28, RZ, PT ;  /* 0x000000ff1c00720c */ /* 0x004fc40003fa6270 */
[----:B0-----:R-:W-:-:S04]  /*111f0*/  LOP3.LUT R19, R28, 0x7ffffc00, RZ, 0xc, !PT ;  /* 0x7ffffc001c137812 */ /* 0x001fc800078e0cff */
        /* <DEDUP_REMOVED lines=21> */
.L_x_1543:
[----:B------:R-:W-:Y:S05]  /*11350*/  BSYNC B2 ;  /* 0x0000000000027941 */ /* 0x000fea0003800000 */
.L_x_1542:
        /* <DEDUP_REMOVED lines=11> */
.L_x_1545:
[----:B------:R-:W-:Y:S05]  /*11410*/  BSYNC B2 ;  /* 0x0000000000027941 */ /* 0x000fea0003800000 */
.L_x_1544:
        /* <DEDUP_REMOVED lines=9> */
.L_x_1547:
[----:B------:R-:W-:Y:S05]  /*114b0*/  BSYNC B2 ;  /* 0x0000000000027941 */ /* 0x000fea0003800000 */
.L_x_1546:
        /* <DEDUP_REMOVED lines=8> */
.L_x_1549:
[----:B------:R-:W-:Y:S05]  /*11540*/  BSYNC B2 ;  /* 0x0000000000027941 */ /* 0x000fea0003800000 */
.L_x_1548:
[----:B------:R-:W-:Y:S02]  /*11550*/  VIADD R12, R12, 0x800 ;  /* 0x000008000c0c7836 */ /* 0x000fe40000000000 */
[----:B------:R-:W-:-:S03]  /*11560*/  IMAD.WIDE R14, R13, 0x4, R14 ;  /* 0x000000040d0e7825 */ /* 0x000fc600078e020e */
[----:B------:R-:W-:Y:S01]  /*11570*/  ISETP.GE.AND P0, PT, R12, R9, PT ;  /* 0x000000090c00720c */ /* 0x000fe20003f06270 */
[----:B------:R-:W-:Y:S02]  /*11580*/  IMAD.MOV.U32 R20, RZ, RZ, R14 ;  /* 0x000000ffff147224 */ /* 0x000fe400078e000e */
[----:B------:R-:W-:-:S10]  /*11590*/  IMAD.MOV.U32 R21, RZ, RZ, R15 ;  /* 0x000000ffff157224 */ /* 0x000fd400078e000f */
[----:B------:R-:W-:Y:S05]  /*115a0*/  @!P0 BRA `(.L_x_1550) ;  /* 0xfffffff800ec8947 */ /* 0x000fea000383ffff */
[----:B------:R-:W-:Y:S05]  /*115b0*/  BSYNC B1 ;  /* 0x0000000000017941 */ /* 0x000fea0003800000 */
.L_x_1541:
[----:B------:R-:W-:Y:S05]  /*115c0*/  BRA `(.L_x_1535) ;  /* 0x0000000800247947 */ /* 0x000fea0003800000 */
.L_x_1534:
        /* <DEDUP_REMOVED lines=19> */
[----:B-1----:R-:W-:-:S04]  /*11700*/  SHF.R.S32.HI R23, RZ, 0x2, R13 ;  /* 0x00000002ff177819 */ /* 0x002fc8000001140d */
        /* <DEDUP_REMOVED lines=8> */
.L_x_1561:
        /* <DEDUP_REMOVED lines=28> */
.L_x_1554:
[----:B------:R-:W-:Y:S05]  /*11950*/  BSYNC B2 ;  /* 0x0000000000027941 */ /* 0x000fea0003800000 */
.L_x_1553:
        /* <DEDUP_REMOVED lines=11> */
.L_x_1556:
[----:B------:R-:W-:Y:S05]  /*11a10*/  BSYNC B2 ;  /* 0x0000000000027941 */ /* 0x000fea0003800000 */
.L_x_1555:
        /* <DEDUP_REMOVED lines=9> */
.L_x_1558:
[----:B------:R-:W-:Y:S05]  /*11ab0*/  BSYNC B2 ;  /* 0x0000000000027941 */ /* 0x000fea0003800000 */
.L_x_1557:
        /* <DEDUP_REMOVED lines=8> */
.L_x_1560:
[----:B------:R-:W-:Y:S05]  /*11b40*/  BSYNC B2 ;  /* 0x0000000000027941 */ /* 0x000fea0003800000 */
.L_x_1559:
[----:B------:R-:W-:-:S05]  /*11b50*/  VIADD R24, R24, 0x200 ;  /* 0x0000020018187836 */ /* 0x000fca0000000000 */
[----:B------:R-:W-:-:S13]  /*11b60*/  ISETP.GT.AND P0, PT, R23, R24, PT ;  /* 0x000000181700720c */ /* 0x000fda0003f04270 */
[----:B------:R-:W-:Y:S05]  /*11b70*/  @P0 BRA `(.L_x_1561) ;  /* 0xfffffffc00040947 */ /* 0x000fea000383ffff */
.L_x_1552:
[----:B------:R-:W-:Y:S05]  /*11b80*/  BSYNC B1 ;  /* 0x0000000000017941 */ /* 0x000fea0003800000 */
.L_x_1551:
        /* <DEDUP_REMOVED lines=25> */
.L_x_1563:
[----:B------:R-:W-:Y:S05]  /*11d20*/  BSYNC B1 ;  /* 0x0000000000017941 */ /* 0x000fea0003800000 */
.L_x_1562:
        /* <DEDUP_REMOVED lines=19> */
.L_x_1535:
[----:B------:R-:W-:Y:S05]  /*11e60*/  BSYNC B0 ;  /* 0x0000000000007941 */ /* 0x000fea0003800000 */
.L_x_1533:
[----:B------:R-:W5:Y:S08]  /*11e70*/  S2UR UR5, SR_CgaCtaId ;  /* 0x00000000000579c3 */ /* 0x000f700000008800 */
[----:B------:R-:W-:Y:S01]  /*11e80*/  BAR.SYNC.DEFER_BLOCKING 0x0 ;  /* 0x0000000000007b1d */ /* 0x000fe20000010000 */
[----:B---3--:R-:W-:-:S05]  /*11e90*/  IMAD.MOV.U32 R21, RZ, RZ, RZ ;  /* 0x000000ffff157224 */ /* 0x008fca00078e00ff */
[----:B------:R-:W-:Y:S01]  /*11ea0*/  UMOV UR4, 0x400 ;  /* 0x0000040000047882 */ /* 0x000fe20000000000 */
[----:B------:R-:W-:Y:S01]  /*11eb0*/  ULDC UR6, c[0x0][0x230] ;  /* 0x00008c0000067ab9 */ /* 0x000fe20000000800 */
[----:B-----5:R-:W-:-:S06]  /*11ec0*/  ULEA UR4, UR5, UR4, 0x18 ;  /* 0x0000000405047291 */ /* 0x020fcc000f8ec03f */
[----:B01--4-:R-:W-:-:S05]  /*11ed0*/  IMAD.U32 R13, RZ, RZ, UR4 ;  /* 0x00000004ff0d7e24 */ /* 0x013fca000f8e00ff */
[----:B--2---:R0:W1:Y:S02]  /*11ee0*/  LDS R19, [R13+0x4868] ;  /* 0x004868000d137984 */ /* 0x0040640000000800 */
.L_x_1568:
        /* <DEDUP_REMOVED lines=24> */
[----:B------:R-:W2:Y:S01]  /*12070*/  LDS R24, [R16+0x48] ;  /* 0x0000480010187984 */ /* 0x000ea20000000800 */
[----:B---3--:R-:W-:-:S03]  /*12080*/  IADD3 R8, R34, R8, R33 ;  /* 0x0000000822087210 */ /* 0x008fc60007ffe021 */
[----:B0-----:R-:W0:Y:S01]  /*12090*/  LDS R13, [R16+0x4c] ;  /* 0x00004c00100d7984 */ /* 0x001e220000000800 */
[----:B----4-:R-:W-:-:S04]  /*120a0*/  IADD3 R8, R36, R8, R35 ;  /* 0x0000000824087210 */ /* 0x010fc80007ffe023 */
[----:B-----5:R-:W-:-:S04]  /*120b0*/  IADD3 R8, R29, R8, R37 ;  /* 0x000000081d087210 */ /* 0x020fc80007ffe025 */
[----:B-1----:R-:W-:-:S04]  /*120c0*/  IADD3 R8, R23, R8, R28 ;  /* 0x0000000817087210 */ /* 0x002fc80007ffe01c */
[----:B------:R-:W-:-:S04]  /*120d0*/  IADD3 R8, R26, R8, R27 ;  /* 0x000000081a087210 */ /* 0x000fc80007ffe01b */
[----:B--2---:R-:W-:-:S05]  /*120e0*/  IADD3 R8, R24, R8, R25 ;  /* 0x0000000818087210 */ /* 0x004fca0007ffe019 */
        /* <DEDUP_REMOVED lines=11> */
.L_x_1653:
        /* <DEDUP_REMOVED lines=39> */
.L_x_1564:
        /* <DEDUP_REMOVED lines=24> */
.L_x_1567:
[----:B------:R-:W-:Y:S05]  /*12590*/  BSYNC B0 ;  /* 0x0000000000007941 */ /* 0x000fea0003800000 */
.L_x_1566:
        /* <DEDUP_REMOVED lines=18> */
[----:B------:R-:W-:Y:S01]  /*126c0*/  IADD3 R20, -R4, R9, R5 ;  /* 0x0000000904147210 */ /* 0x000fe20007ffe105 */
[----:B------:R-:W-:-:S03]  /*126d0*/  IMAD.MOV.U32 R5, RZ, RZ, R8 ;  /* 0x000000ffff057224 */ /* 0x000fc600078e0008 */
[----:B------:R-:W-:-:S04]  /*126e0*/  LEA.HI R4, R20, 0x1, RZ, 0x17 ;  /* 0x0000000114047811 */ /* 0x000fc800078fb8ff */
[----:B------:R-:W-:-:S13]  /*126f0*/  LOP3.LUT P0, R4, R4, 0x3, RZ, 0xc0, !PT ;  /* 0x0000000304047812 */ /* 0x000fda000780c0ff */
[----:B------:R-:W-:Y:S05]  /*12700*/  @!P0 BRA `(.L_x_1573) ;  /* 0x0000000400248947 */ /* 0x000fea0003800000 */
[----:B------:R-:W0:Y:S01]  /*12710*/  LDC R23, c[0x0][0x230] ;  /* 0x00008c00ff177b82 */ /* 0x000e220000000800 */
[----:B--2---:R-:W-:-:S07]  /*12720*/  IMAD R8, R12, 0x4, R13 ;  /* 0x000000040c087824 */ /* 0x004fce00078e020d */
.L_x_1578:
[----:B--23--:R-:W-:-:S05]  /*12730*/  IMAD R14, R5, UR13, RZ ;  /* 0x0000000d050e7c24 */ /* 0x00cfca000f8e02ff */
[----:B------:R-:W-:-:S03]  /*12740*/  SHF.R.S32.HI R15, RZ, 0x1f, R14 ;  /* 0x0000001fff0f7819 */ /* 0x000fc6000001140e */
[----:B------:R-:W-:-:S03]  /*12750*/  IMAD.WIDE R14, R11, UR12, R14 ;  /* 0x0000000c0b0e7c25 */ /* 0x000fc6000f8e020e */
        /* <DEDUP_REMOVED lines=26> */
[----:B------:R-:W-:Y:S01]  /*12900*/  UIADD3 UR4, UR4, 0x4870, URZ ;  /* 0x0000487004047890 */ /* 0x000fe2000fffe03f */
[----:B------:R-:W-:-:S04]  /*12910*/  IMAD.IADD R15, R6, 0x1, R5 ;  /* 0x00000001060f7824 */ /* 0x000fc800078e0205 */
[----:B------:R-:W5:Y:S01]  /*12920*/  POPC R16, UR7 ;  /* 0x0000000700107d09 */ /* 0x000f620008000000 */
[----:B---3--:R-:W-:Y:S02]  /*12930*/  ULEA UR5, UR6, UR5, 0x18 ;  /* 0x0000000506057291 */ /* 0x008fe4000f8ec03f */
[----:B------:R-:W-:Y:S01]  /*12940*/  ULEA UR4, UR6, UR4, 0x18 ;  /* 0x0000000406047291 */ /* 0x000fe2000f8ec03f */
[----:B--2---:R-:W-:Y:S02]  /*12950*/  ISETP.EQ.U32.AND P1, PT, R17, R10, PT ;  /* 0x0000000a1100720c */ /* 0x004fe40003f22070 */
[----:B----4-:R-:W-:-:S06]  /*12960*/  LOP3.LUT R19, R19, UR7, RZ, 0xc0, !PT ;  /* 0x0000000713137c12 */ /* 0x010fcc000f8ec0ff */
[----:B------:R-:W2:Y:S05]  /*12970*/  POPC R19, R19 ;  /* 0x0000001300137309 */ /* 0x000eaa0000000000 */
[----:B-----5:R-:W3:Y:S04]  /*12980*/  @P1 ATOMS.ADD R16, [UR5], R16 ;  /* 0x00000010ff10198c */ /* 0x020ee80008000005 */
[----:B---3--:R-:W2:Y:S02]  /*12990*/  SHFL.IDX PT, R10, R16, R17, 0x1f ;  /* 0x00001f11100a7589 */ /* 0x008ea400000e0000 */
[----:B--2---:R-:W-:-:S05]  /*129a0*/  IMAD.IADD R10, R10, 0x1, R19 ;  /* 0x000000010a0a7824 */ /* 0x004fca00078e0213 */
[----:B------:R-:W-:-:S05]  /*129b0*/  LEA R10, R10, UR4, 0x2 ;  /* 0x000000040a0a7c11 */ /* 0x000fca000f8e10ff */
[----:B0-----:R-:W-:Y:S01]  /*129c0*/  IMAD R14, R23, 0x4, R10 ;  /* 0x00000004170e7824 */ /* 0x001fe200078e020a */
[----:B------:R2:W-:Y:S04]  /*129d0*/  STS [R10], R15 ;  /* 0x0000000f0a007388 */ /* 0x0005e80000000800 */
[----:B------:R2:W-:Y:S02]  /*129e0*/  STS [R14], R21 ;  /* 0x000000150e007388 */ /* 0x0005e40000000800 */
.L_x_1577:
[----:B------:R-:W-:Y:S05]  /*129f0*/  BSYNC B3 ;  /* 0x0000000000037941 */ /* 0x000fea0003800000 */
.L_x_1576:
[----:B------:R-:W-:Y:S05]  /*12a00*/  @P2 BRA `(.L_x_1575) ;  /* 0x0000000000582947 */ /* 0x000fea0003800000 */
[----:B------:R-:W3:Y:S01]  /*12a10*/  S2R R17, SR_LANEID ;  /* 0x0000000000117919 */ /* 0x000ee20000000000 */
[----:B------:R-:W-:Y:S02]  /*12a20*/  VOTEU.ANY UR4, UPT, PT ;  /* 0x0000000000047886 */ /* 0x000fe400038e0100 */
[----:B--2---:R-:W3:Y:S01]  /*12a30*/  FLO.U32 R14, UR4 ;  /* 0x00000004000e7d00 */ /* 0x004ee200080e0000 */
[----:B------:R-:W2:Y:S07]  /*12a40*/  S2R R16, SR_LTMASK ;  /* 0x0000000000107919 */ /* 0x000eae0000003900 */
[----:B------:R-:W4:Y:S01]  /*12a50*/  POPC R15, UR4 ;  /* 0x00000004000f7d09 */ /* 0x000f220008000000 */
[----:B---3--:R-:W-:-:S02]  /*12a60*/  ISETP.EQ.U32.AND P1, PT, R14, R17, PT ;  /* 0x000000110e00720c */ /* 0x008fc40003f22070 */
[----:B--2---:R-:W-:-:S05]  /*12a70*/  LOP3.LUT R16, R16, UR4, RZ, 0xc0, !PT ;  /* 0x0000000410107c12 */ /* 0x004fca000f8ec0ff */
[----:B------:R-:W2:Y:S06]  /*12a80*/  POPC R17, R16 ;  /* 0x0000001000117309 */ /* 0x000eac0000000000 */
[----:B----4-:R-:W3:Y:S04]  /*12a90*/  @P1 ATOMS.ADD R15, [R8+0x8a0], R15 ;  /* 0x0008a00f080f138c */ /* 0x010ee80000000000 */
[----:B---3--:R-:W2:Y:S02]  /*12aa0*/  SHFL.IDX PT, R10, R15, R14, 0x1f ;  /* 0x00001f0e0f0a7589 */ /* 0x008ea400000e0000 */
[----:B--2---:R-:W-:-:S05]  /*12ab0*/  IMAD.IADD R10, R10, 0x1, R17 ;  /* 0x000000010a0a7824 */ /* 0x004fca00078e0211 */
[----:B0-----:R-:W-:-:S13]  /*12ac0*/  ISETP.GE.AND P1, PT, R10, R23, PT ;  /* 0x000000170a00720c */ /* 0x001fda0003f26270 */
[----:B------:R-:W-:Y:S05]  /*12ad0*/  @P1 BRA `(.L_x_1575) ;  /* 0x0000000000241947 */ /* 0x000fea0003800000 */
[----:B------:R-:W0:Y:S01]  /*12ae0*/  S2UR UR5, SR_CgaCtaId ;  /* 0x00000000000579c3 */ /* 0x000e220000008800 */
[----:B------:R-:W-:Y:S01]  /*12af0*/  UMOV UR4, 0x400 ;  /* 0x0000040000047882 */ /* 0x000fe20000000000 */
[----:B------:R-:W-:Y:S01]  /*12b00*/  IMAD.IADD R15, R6, 0x1, R5 ;  /* 0x00000001060f7824 */ /* 0x000fe200078e0205 */
[----:B------:R-:W-:-:S04]  /*12b10*/  UIADD3 UR4, UR4, 0x4870, URZ ;  /* 0x0000487004047890 */ /* 0x000fc8000fffe03f */
[----:B0-----:R-:W-:-:S06]  /*12b20*/  ULEA UR4, UR5, UR4, 0x18 ;  /* 0x0000000405047291 */ /* 0x001fcc000f8ec03f */
[----:B------:R-:W-:-:S05]  /*12b30*/  LEA R10, R10, UR4, 0x2 ;  /* 0x000000040a0a7c11 */ /* 0x000fca000f8e10ff */
[----:B------:R-:W-:Y:S01]  /*12b40*/  IMAD R14, R23, 0x4, R10 ;  /* 0x00000004170e7824 */ /* 0x000fe200078e020a */
[----:B------:R3:W-:Y:S04]  /*12b50*/  STS [R10], R15 ;  /* 0x0000000f0a007388 */ /* 0x0007e80000000800 */
[----:B------:R3:W-:Y:S02]  /*12b60*/  STS [R14], R21 ;  /* 0x000000150e007388 */ /* 0x0007e40000000800 */
.L_x_1575:
[----:B------:R-:W-:Y:S05]  /*12b70*/  BSYNC B2 ;  /* 0x0000000000027941 */ /* 0x000fea0003800000 */
.L_x_1574:
[----:B------:R-:W-:Y:S01]  /*12b80*/  VIADD R5, R5, 0x200 ;  /* 0x0000020005057836 */ /* 0x000fe20000000000 */
[----:B------:R-:W-:Y:S06]  /*12b90*/  @P0 BRA `(.L_x_1578) ;  /* 0xfffffff800e40947 */ /* 0x000fec000383ffff */
.L_x_1573:
[----:B------:R-:W-:Y:S05]  /*12ba0*/  BSYNC B1 ;  /* 0x0000000000017941 */ /* 0x000fea0003800000 */
.L_x_1572:
[----:B------:R-:W-:-:S13]  /*12bb0*/  ISETP.GE.U32.AND P0, PT, R20, 0x600, PT ;  /* 0x000006001400780c */ /* 0x000fda0003f06070 */
[----:B------:R-:W-:Y:S05]  /*12bc0*/  @!P0 BRA `(.L_x_1571) ;  /* 0x0000002c001c8947 */ /* 0x000fea0003800000 */
[----:B------:R-:W3:Y:S01]  /*12bd0*/  LDC.64 R16, c[0x0][0x228] ;  /* 0x00008a00ff107b82 */ /* 0x000ee20000000a00 */
[----:B------:R-:W-:Y:S01]  /*12be0*/  ULDC.64 UR4, c[0x0][0x210] ;  /* 0x0000840000047ab9 */ /* 0x000fe20000000a00 */
[----:B------:R-:W-:Y:S01]  /*12bf0*/  BSSY B1, `(.L_x_1579) ;  /* 0x000010b000017945 */ /* 0x000fe20003800000 */
[----:B-12---:R-:W-:-:S05]  /*12c00*/  IMAD R13, R12, 0x4, R13 ;  /* 0x000000040c0d7824 */ /* 0x006fca00078e020d */
[----:B------:R-:W1:Y:S01]  /*12c10*/  LDC R4, c[0x0][0x230] ;  /* 0x00008c00ff047b82 */ /* 0x000e620000000800 */
[----:B---3--:R-:W-:Y:S02]  /*12c20*/  IMAD R14, R5, R17, RZ ;  /* 0x00000011050e7224 */ /* 0x008fe400078e02ff */
[----:B------:R-:W-:-:S03]  /*12c30*/  IMAD.SHL.U32 R8, R17, 0x200, RZ ;  /* 0x0000020011087824 */ /* 0x000fc600078e00ff */
[----:B------:R-:W-:-:S03]  /*12c40*/  SHF.R.S32.HI R15, RZ, 0x1f, R14 ;  /* 0x0000001fff0f7819 */ /* 0x000fc6000001140e */
[----:B------:R-:W-:-:S03]  /*12c50*/  IMAD.WIDE R14, R11, R16, R14 ;  /* 0x000000100b0e7225 */ /* 0x000fc600078e020e */
[----:B------:R-:W-:-:S04]  /*12c60*/  LEA R10, P0, R14, UR4, 0x2 ;  /* 0x000000040e0a7c11 */ /* 0x000fc8000f8010ff */
[----:B-1----:R-:W-:-:S09]  /*12c70*/  LEA.HI.X R11, R14, UR5, R15, 0x2, P0 ;  /* 0x000000050e0b7c11 */ /* 0x002fd200080f140f */
.L_x_1596:
[----:B0-----:R-:W2:Y:S01]  /*12c80*/  LDG.E R23, desc[UR8][R10.64] ;  /* 0x000000080a177981 */ /* 0x001ea2000c1e1900 */
[----:B------:R-:W-:Y:S01]  /*12c90*/  BSSY B2, `(.L_x_1580) ;  /* 0x000003c000027945 */ /* 0x000fe20003800000 */
[C---:B--2---:R-:W-:Y:S02]  /*12ca0*/  ISETP.GE.AND P1, PT, R23.reuse, RZ, PT ;  /* 0x000000ff1700720c */ /* 0x044fe40003f26270 */
        /* <DEDUP_REMOVED lines=34> */
.L_x_1583:
[----:B------:R-:W-:Y:S05]  /*12ed0*/  BSYNC B3 ;  /* 0x0000000000037941 */ /* 0x000fea0003800000 */
.L_x_1582:
        /* <DEDUP_REMOVED lines=12> */
[----:B------:R-:W-:-:S13]  /*12fa0*/  ISETP.GE.AND P0, PT, R15, R4, PT ;  /* 0x000000040f00720c */ /* 0x000fda0003f06270 */
        /* <DEDUP_REMOVED lines=10> */
.L_x_1581:
[----:B------:R-:W-:Y:S05]  /*13050*/  BSYNC B2 ;  /* 0x0000000000027941 */ /* 0x000fea0003800000 */
.L_x_1580:
        /* <DEDUP_REMOVED lines=10> */
[----:B------:R-:W-:Y:S01]  /*13100*/  BSSY B3, `(.L_x_1586) ;  /* 0x000001d000037945 */ /* 0x000fe20003800000 */
[----:B------:R-:W-:Y:S02]  /*13110*/  VIADD R23, R5, 0x200 ;  /* 0x0000020005177836 */ /* 0x000fe40000000000 */
        /* <DEDUP_REMOVED lines=27> */
.L_x_1587:
[----:B------:R-:W-:Y:S05]  /*132d0*/  BSYNC B3 ;  /* 0x0000000000037941 */ /* 0x000fea0003800000 */
.L_x_1586:
        /* <DEDUP_REMOVED lines=23> */
.L_x_1585:
[----:B------:R-:W-:Y:S05]  /*13450*/  BSYNC B2 ;  /* 0x0000000000027941 */ /* 0x000fea0003800000 */
.L_x_1584:
[----:B------:R-:W-:-:S05]  /*13460*/  IMAD.WIDE R10, R8, 0x4, R10 ;  /* 0x00000004080a7825 */ /* 0x000fca00078e020a */
[----:B01----:R-:W2:Y:S01]  /*13470*/  LDG.E R25, desc[UR8][R10.64] ;  /* 0x000000080a197981 */ /* 0x003ea2000c1e1900 */
        /* <DEDUP_REMOVED lines=37> */
.L_x_1591:
[----:B------:R-:W-:Y:S05]  /*136d0*/  BSYNC B3 ;  /* 0x0000000000037941 */ /* 0x000fea0003800000 */
.L_x_1590:
        /* <DEDUP_REMOVED lines=23> */
.L_x_1589:
[----:B------:R-:W-:Y:S05]  /*13850*/  BSYNC B2 ;  /* 0x0000000000027941 */ /* 0x000fea0003800000 */
.L_x_1588:
        /* <DEDUP_REMOVED lines=39> */
.L_x_1595:
[----:B------:R-:W-:Y:S05]  /*13ad0*/  BSYNC B3 ;  /* 0x0000000000037941 */ /* 0x000fea0003800000 */
.L_x_1594:
        /* <DEDUP_REMOVED lines=23> */
.L_x_1593:
[----:B------:R-:W-:Y:S05]  /*13c50*/  BSYNC B2 ;  /* 0x0000000000027941 */ /* 0x000fea0003800000 */
.L_x_1592:
[----:B------:R-:W-:Y:S02]  /*13c60*/  VIADD R5, R5, 0x800 ;  /* 0x0000080005057836 */ /* 0x000fe40000000000 */
[----:B------:R-:W-:-:S03]  /*13c70*/  IMAD.WIDE R10, R8, 0x4, R10 ;  /* 0x00000004080a7825 */ /* 0x000fc600078e020a */
[----:B------:R-:W-:-:S13]  /*13c80*/  ISETP.GE.AND P0, PT, R5, R9, PT ;  /* 0x000000090500720c */ /* 0x000fda0003f06270 */
[----:B------:R-:W-:Y:S05]  /*13c90*/  @!P0 BRA `(.L_x_1596) ;  /* 0xffffffec00f88947 */ /* 0x000fea000383ffff */
[----:B------:R-:W-:Y:S05]  /*13ca0*/  BSYNC B1 ;  /* 0x0000000000017941 */ /* 0x000fea0003800000 */
.L_x_1579:
[----:B------:R-:W-:Y:S05]  /*13cb0*/  BRA `(.L_x_1571) ;  /* 0x0000001800e07947 */ /* 0x000fea0003800000 */
.L_x_1570:
[----:B------:R-:W3:Y:S01]  /*13cc0*/  LDC R23, c[0x0][0x210] ;  /* 0x00008400ff177b82 */ /* 0x000ee20000000800 */
[--C-:B------:R-:W-:Y:S01]  /*13cd0*/  SHF.R.S32.HI R15, RZ, 0x1f, R6.reuse ;  /* 0x0000001fff0f7819 */ /* 0x100fe20000011406 */
[----:B------:R-:W-:Y:S01]  /*13ce0*/  IMAD.MOV.U32 R14, RZ, RZ, R6 ;  /* 0x000000ffff0e7224 */ /* 0x000fe200078e0006 */
[----:B------:R-:W-:Y:S01]  /*13cf0*/  ULDC UR4, c[0x0][0x228] ;  /* 0x00008a0000047ab9 */ /* 0x000fe20000000800 */
[----:B------:R-:W-:Y:S02]  /*13d00*/  BSSY B1, `(.L_x_1597) ;  /* 0x0000122000017945 */ /* 0x000fe40003800000 */
[----:B------:R-:W-:-:S04]  /*13d10*/  IMAD.WIDE R14, R11, UR4, R14 ;  /* 0x000000040b0e7c25 */ /* 0x000fc8000f8e020e */
        /* <DEDUP_REMOVED lines=24> */
.L_x_1615:
[----:B0-----:R-:W-:-:S04]  /*13ea0*/  SHF.R.S64 R9, RZ, 0x1c, R23 ;  /* 0x0000001cff097819 */ /* 0x001fc80000001017 */
[----:B--2---:R-:W-:-:S04]  /*13eb0*/  IADD3 R8, P0, R9, R16, RZ ;  /* 0x0000001009087210 */ /* 0x004fc80007f1e0ff */
[----:B------:R-:W-:-:S06]  /*13ec0*/  LEA.HI.X.SX32 R9, R23, R22, 0x4, P0 ;  /* 0x0000001617097211 */ /* 0x000fcc00000f26ff */
[----:B------:R-:W2:Y:S01]  /*13ed0*/  LDG.E.128 R8, desc[UR8][R8.64] ;  /* 0x0000000808087981 */ /* 0x000ea2000c1e1d00 */
[----:B------:R-:W-:Y:S01]  /*13ee0*/  BSSY B2, `(.L_x_1599) ;  /* 0x000003f000027945 */ /* 0x000fe20003800000 */
[C---:B--2---:R-:W-:Y:S02]  /*13ef0*/  ISETP.GE.AND P1, PT, R8.reuse, RZ, PT ;  /* 0x000000ff0800720c */ /* 0x044fe40003f26270 */
[----:B------:R-:W-:-:S04]  /*13f00*/  LOP3.LUT R25, R8, 0x7ffffc00, RZ, 0xc, !PT ;  /* 0x7ffffc0008197812 */ /* 0x000fc800078e0cff */
[----:B------:R-:W-:-:S04]  /*13f10*/  SEL R25, R8, R25, !P1 ;  /* 0x0000001908197207 */ /* 0x000fc80004800000 */
[----:B------:R-:W-:-:S04]  /*13f20*/  LOP3.LUT R25, R25, 0xfffffc00, RZ, 0xc0, !PT ;  /* 0xfffffc0019197812 */ /* 0x000fc800078ec0ff */
[----:B------:R-:W-:Y:S01]  /*13f30*/  ISETP.NE.AND P0, PT, R25, R18, PT ;  /* 0x000000121900720c */ /* 0x000fe20003f05270 */
[----:B------:R-:W-:-:S12]  /*13f40*/  IMAD R25, R24, 0x4, R17 ;  /* 0x0000000418197824 */ /* 0x000fd800078e0211 */
        /* <DEDUP_REMOVED lines=31> */
.L_x_1602:
[----:B------:R-:W-:Y:S05]  /*14140*/  BSYNC B3 ;  /* 0x0000000000037941 */ /* 0x000fea0003800000 */
.L_x_1601:
[----:B------:R-:W-:Y:S05]  /*14150*/  @P1 BRA `(.L_x_1600) ;  /* 0x00000000005c1947 */ /* 0x000fea0003800000 */
[----:B0-----:R-:W0:Y:S01]  /*14160*/  S2R R29, SR_LANEID ;  /* 0x00000000001d7919 */ /* 0x001e220000000000 */
[----:B------:R-:W-:Y:S01]  /*14170*/  VOTEU.ANY UR4, UPT, PT ;  /* 0x0000000000047886 */ /* 0x000fe200038e0100 */
[----:B------:R-:W2:Y:S01]  /*14180*/  LDC R31, c[0x0][0x230] ;  /* 0x00008c00ff1f7b82 */ /* 0x000ea20000000800 */
[----:B------:R-:W0:Y:S01]  /*14190*/  FLO.U32 R26, UR4 ;  /* 0x00000004001a7d00 */ /* 0x000e2200080e0000 */
[----:B------:R-:W3:Y:S07]  /*141a0*/  S2R R28, SR_LTMASK ;  /* 0x00000000001c7919 */ /* 0x000eee0000003900 */
[----:B------:R-:W4:Y:S01]  /*141b0*/  POPC R27, UR4 ;  /* 0x00000004001b7d09 */ /* 0x000f220008000000 */
[----:B0-----:R-:W-:-:S02]  /*141c0*/  ISETP.EQ.U32.AND P0, PT, R26, R29, PT ;  /* 0x0000001d1a00720c */ /* 0x001fc40003f02070 */
[----:B---3--:R-:W-:-:S05]  /*141d0*/  LOP3.LUT R28, R28, UR4, RZ, 0xc0, !PT ;  /* 0x000000041c1c7c12 */ /* 0x008fca000f8ec0ff */
[----:B------:R-:W0:Y:S06]  /*141e0*/  POPC R29, R28 ;  /* 0x0000001c001d7309 */ /* 0x000e2c0000000000 */
[----:B----4-:R-:W3:Y:S04]  /*141f0*/  @P0 ATOMS.ADD R27, [R20+0x8a0], R27 ;  /* 0x0008a01b141b038c */ /* 0x010ee80000000000 */
[----:B---3--:R-:W0:Y:S02]  /*14200*/  SHFL.IDX PT, R24, R27, R26, 0x1f ;  /* 0x00001f1a1b187589 */ /* 0x008e2400000e0000 */
[----:B0-----:R-:W-:-:S05]  /*14210*/  IMAD.IADD R24, R24, 0x1, R29 ;  /* 0x0000000118187824 */ /* 0x001fca00078e021d */
[----:B--2---:R-:W-:-:S13]  /*14220*/  ISETP.GE.AND P0, PT, R24, R31, PT ;  /* 0x0000001f1800720c */ /* 0x004fda0003f06270 */
        /* <DEDUP_REMOVED lines=10> */
.L_x_1600:
[----:B------:R-:W-:Y:S05]  /*142d0*/  BSYNC B2 ;  /* 0x0000000000027941 */ /* 0x000fea0003800000 */
.L_x_1599:
[C---:B------:R-:W-:Y:S01]  /*142e0*/  ISETP.GE.AND P1, PT, R9.reuse, RZ, PT ;  /* 0x000000ff0900720c */ /* 0x040fe20003f26270 */
[----:B------:R-:W-:Y:S01]  /*142f0*/  BSSY B2, `(.L_x_1603) ;  /* 0x000003e000027945 */ /* 0x000fe20003800000 */
[----:B0-2---:R-:W-:-:S04]  /*14300*/  LOP3.LUT R8, R9, 0x7ffffc00, RZ, 0xc, !PT ;  /* 0x7ffffc0009087812 */ /* 0x005fc800078e0cff */
        /* <DEDUP_REMOVED lines=35> */
.L_x_1606:
[----:B------:R-:W-:Y:S05]  /*14540*/  BSYNC B3 ;  /* 0x0000000000037941 */ /* 0x000fea0003800000 */
.L_x_1605:
[----:B------:R-:W-:Y:S05]  /*14550*/  @P1 BRA `(.L_x_1604) ;  /* 0x00000000005c1947 */ /* 0x000fea0003800000 */
[----:B------:R-:W2:Y:S01]  /*14560*/  S2R R29, SR_LANEID ;  /* 0x00000000001d7919 */ /* 0x000ea20000000000 */
[----:B------:R-:W-:Y:S01]  /*14570*/  VOTEU.ANY UR4, UPT, PT ;  /* 0x0000000000047886 */ /* 0x000fe200038e0100 */
[----:B------:R-:W3:Y:S01]  /*14580*/  LDC R33, c[0x0][0x230] ;  /* 0x00008c00ff217b82 */ /* 0x000ee20000000800 */
[----:B0-----:R-:W2:Y:S01]  /*14590*/  FLO.U32 R24, UR4 ;  /* 0x0000000400187d00 */ /* 0x001ea200080e0000 */
[----:B------:R-:W0:Y:S07]  /*145a0*/  S2R R26, SR_LTMASK ;  /* 0x00000000001a7919 */ /* 0x000e2e0000003900 */
[----:B------:R-:W4:Y:S01]  /*145b0*/  POPC R27, UR4 ;  /* 0x00000004001b7d09 */ /* 0x000f220008000000 */
[----:B--2---:R-:W-:-:S02]  /*145c0*/  ISETP.EQ.U32.AND P0, PT, R24, R29, PT ;  /* 0x0000001d1800720c */ /* 0x004fc40003f02070 */
[----:B0-----:R-:W-:-:S05]  /*145d0*/  LOP3.LUT R26, R26, UR4, RZ, 0xc0, !PT ;  /* 0x000000041a1a7c12 */ /* 0x001fca000f8ec0ff */
[----:B------:R-:W0:Y:S06]  /*145e0*/  POPC R29, R26 ;  /* 0x0000001a001d7309 */ /* 0x000e2c0000000000 */
[----:B----4-:R-:W2:Y:S04]  /*145f0*/  @P0 ATOMS.ADD R27, [R20+0x8a0], R27 ;  /* 0x0008a01b141b038c */ /* 0x010ea80000000000 */
[----:B--2---:R-:W0:Y:S02]  /*14600*/  SHFL.IDX PT, R8, R27, R24, 0x1f ;  /* 0x00001f181b087589 */ /* 0x004e2400000e0000 */
[----:B0-----:R-:W-:-:S05]  /*14610*/  IMAD.IADD R8, R8, 0x1, R29 ;  /* 0x0000000108087824 */ /* 0x001fca00078e021d */
[----:B---3--:R-:W-:-:S13]  /*14620*/  ISETP.GE.AND P0, PT, R8, R33, PT ;  /* 0x000000210800720c */ /* 0x008fda0003f06270 */
        /* <DEDUP_REMOVED lines=10> */
.L_x_1604:
[----:B------:R-:W-:Y:S05]  /*146d0*/  BSYNC B2 ;  /* 0x0000000000027941 */ /* 0x000fea0003800000 */
.L_x_1603:
        /* <DEDUP_REMOVED lines=38> */
.L_x_1610:
[----:B------:R-:W-:Y:S05]  /*14940*/  BSYNC B3 ;  /* 0x0000000000037941 */ /* 0x000fea0003800000 */
.L_x_1609:
        /* <DEDUP_REMOVED lines=24> */
.L_x_1608:
[----:B------:R-:W-:Y:S05]  /*14ad0*/  BSYNC B2 ;  /* 0x0000000000027941 */ /* 0x000fea0003800000 */
.L_x_1607:
        /* <DEDUP_REMOVED lines=38> */
.L_x_1614:
[----:B------:R-:W-:Y:S05]  /*14d40*/  BSYNC B3 ;  /* 0x0000000000037941 */ /* 0x000fea0003800000 */
.L_x_1613:
        /* <DEDUP_REMOVED lines=24> */
.L_x_1612:
[----:B------:R-:W-:Y:S05]  /*14ed0*/  BSYNC B2 ;  /* 0x0000000000027941 */ /* 0x000fea0003800000 */
.L_x_1611:
[----:B------:R-:W-:-:S04]  /*14ee0*/  VIADD R24, R23, 0x200 ;  /* 0x0000020017187836 */ /* 0x000fc80000000000 */
[----:B------:R-:W-:Y:S01]  /*14ef0*/  IMAD.MOV.U32 R23, RZ, RZ, R24 ;  /* 0x000000ffff177224 */ /* 0x000fe200078e0018 */
[----:B------:R-:W-:-:S13]  /*14f00*/  ISETP.GT.AND P0, PT, R19, R24, PT ;  /* 0x000000181300720c */ /* 0x000fda0003f04270 */
[----:B------:R-:W-:Y:S05]  /*14f10*/  @P0 BRA `(.L_x_1615) ;  /* 0xffffffec00e00947 */ /* 0x000fea000383ffff */
.L_x_1598:
[----:B------:R-:W-:Y:S05]  /*14f20*/  BSYNC B1 ;  /* 0x0000000000017941 */ /* 0x000fea0003800000 */
.L_x_1597:
[----:B------:R-:W-:Y:S01]  /*14f30*/  ISETP.GT.U32.AND P0, PT, R17, R4, PT ;  /* 0x000000041100720c */ /* 0x000fe20003f04070 */
[----:B------:R-:W-:Y:S03]  /*14f40*/  BSSY B1, `(.L_x_1616) ;  /* 0x0000047000017945 */ /* 0x000fe60003800000 */
[----:B------:R-:W-:-:S13]  /*14f50*/  ISETP.GT.U32.AND.EX P0, PT, R21, RZ, PT, P0 ;  /* 0x000000ff1500720c */ /* 0x000fda0003f04100 */
[----:B------:R-:W-:Y:S05]  /*14f60*/  @!P0 BRA `(.L_x_1617) ;  /* 0x0000000400108947 */ /* 0x000fea0003800000 */
[----:B0-----:R-:W-:Y:S01]  /*14f70*/  IADD3 R9, P0, R14, R4, RZ ;  /* 0x000000040e097210 */ /* 0x001fe20007f1e0ff */
[----:B------:R-:W-:-:S04]  /*14f80*/  ULDC.64 UR4, c[0x0][0x210] ;  /* 0x0000840000047ab9 */ /* 0x000fc80000000a00 */
[----:B--2---:R-:W-:Y:S01]  /*14f90*/  IMAD.X R10, RZ, RZ, R15, P0 ;  /* 0x000000ffff0a7224 */ /* 0x004fe200000e060f */
        /* <DEDUP_REMOVED lines=23> */
[----:B------:R-:W-:Y:S01]  /*15110*/  UIADD3 UR4, UR4, 0x4870, URZ ;  /* 0x0000487004047890 */ /* 0x000fe2000fffe03f */
[----:B------:R-:W-:Y:S01]  /*15120*/  IMAD.IADD R21, R6, 0x1, R4 ;  /* 0x0000000106157824 */ /* 0x000fe200078e0204 */
        /* <DEDUP_REMOVED lines=9> */
[----:B0-----:R-:W-:-:S05]  /*151c0*/  IMAD.IADD R8, R8, 0x1, R9 ;  /* 0x0000000108087824 */ /* 0x001fca00078e0209 */
[----:B------:R-:W-:-:S05]  /*151d0*/  LEA R8, R8, UR4, 0x2 ;  /* 0x0000000408087c11 */ /* 0x000fca000f8e10ff */
[----:B----4-:R-:W-:Y:S01]  /*151e0*/  IMAD R9, R23, 0x4, R8 ;  /* 0x0000000417097824 */ /* 0x010fe200078e0208 */
[----:B------:R0:W-:Y:S04]  /*151f0*/  STS [R8], R21 ;  /* 0x0000001508007388 */ /* 0x0001e80000000800 */
[----:B------:R0:W-:Y:S02]  /*15200*/  STS [R9], R20 ;  /* 0x0000001409007388 */ /* 0x0001e40000000800 */
.L_x_1619:
[----:B------:R-:W-:Y:S05]  /*15210*/  BSYNC B2 ;  /* 0x0000000000027941 */ /* 0x000fea0003800000 */
.L_x_1618:
[----:B------:R-:W-:Y:S05]  /*15220*/  @P1 BRA `(.L_x_1617) ;  /* 0x0000000000601947 */ /* 0x000fea0003800000 */
[----:B------:R-:W2:Y:S01]  /*15230*/  S2R R11, SR_LANEID ;  /* 0x00000000000b7919 */ /* 0x000ea20000000000 */
[----:B------:R-:W-:Y:S01]  /*15240*/  VOTEU.ANY UR4, UPT, PT ;  /* 0x0000000000047886 */ /* 0x000fe200038e0100 */
[----:B------:R-:W-:Y:S01]  /*15250*/  IMAD R16, R12, 0x4, R13 ;  /* 0x000000040c107824 */ /* 0x000fe200078e020d */
[----:B------:R-:W2:Y:S01]  /*15260*/  FLO.U32 R10, UR4 ;  /* 0x00000004000a7d00 */ /* 0x000ea200080e0000 */
[----:B0-----:R-:W0:Y:S07]  /*15270*/  LDC R21, c[0x0][0x230] ;  /* 0x00008c00ff157b82 */ /* 0x001e2e0000000800 */
[----:B------:R-:W3:Y:S01]  /*15280*/  POPC R9, UR4 ;  /* 0x0000000400097d09 */ /* 0x000ee20008000000 */
[----:B--2---:R-:W-:-:S02]  /*15290*/  ISETP.EQ.U32.AND P0, PT, R10, R11, PT ;  /* 0x0000000b0a00720c */ /* 0x004fc40003f02070 */
[----:B------:R-:W2:Y:S11]  /*152a0*/  S2R R11, SR_LTMASK ;  /* 0x00000000000b7919 */ /* 0x000eb60000003900 */
[----:B---3--:R-:W3:Y:S01]  /*152b0*/  @P0 ATOMS.ADD R9, [R16+0x8a0], R9 ;  /* 0x0008a0091009038c */ /* 0x008ee20000000000 */
[----:B--2---:R-:W-:-:S03]  /*152c0*/  LOP3.LUT R11, R11, UR4, RZ, 0xc0, !PT ;  /* 0x000000040b0b7c12 */ /* 0x004fc6000f8ec0ff */
[----:B---3--:R-:W2:Y:S03]  /*152d0*/  SHFL.IDX PT, R8, R9, R10, 0x1f ;  /* 0x00001f0a09087589 */ /* 0x008ea600000e0000 */
[----:B------:R-:W2:Y:S02]  /*152e0*/  POPC R11, R11 ;  /* 0x0000000b000b7309 */ /* 0x000ea40000000000 */
        /* <DEDUP_REMOVED lines=12> */
.L_x_1617:
[----:B------:R-:W-:Y:S05]  /*153b0*/  BSYNC B1 ;  /* 0x0000000000017941 */ /* 0x000fea0003800000 */
.L_x_1616:
[----:B------:R-:W-:-:S04]  /*153c0*/  IMAD.IADD R4, R17, 0x1, R4 ;  /* 0x0000000111047824 */ /* 0x000fc800078e0204 */
        /* <DEDUP_REMOVED lines=8> */
[----:B------:R-:W4:Y:S02]  /*15450*/  LDG.E R15, desc[UR8][R4.64] ;  /* 0x00000008040f7981 */ /* 0x000f24000c1e1900 */
[C---:B----4-:R-:W-:Y:S02]  /*15460*/  ISETP.GE.AND P1, PT, R15.reuse, RZ, PT ;  /* 0x000000ff0f00720c */ /* 0x050fe40003f26270 */
[----:B0-23--:R-:W-:-:S04]  /*15470*/  LOP3.LUT R8, R15, 0x7ffffc00, RZ, 0xc, !PT ;  /* 0x7ffffc000f087812 */ /* 0x00dfc800078e0cff */
        /* <DEDUP_REMOVED lines=23> */
[----:B0-----:R-:W-:Y:S01]  /*155f0*/  ISETP.EQ.U32.AND P0, PT, R10, R5, PT ;  /* 0x000000050a00720c */ /* 0x001fe20003f02070 */
[----:B------:R-:W-:Y:S01]  /*15600*/  IMAD.IADD R5, R6, 0x1, R19 ;  /* 0x0000000106057824 */ /* 0x000fe200078e0213 */
[----:B---3--:R-:W-:-:S06]  /*15610*/  LOP3.LUT R11, R11, UR7, RZ, 0xc0, !PT ;  /* 0x000000070b0b7c12 */ /* 0x008fcc000f8ec0ff */
[----:B------:R-:W0:Y:S05]  /*15620*/  POPC R11, R11 ;  /* 0x0000000b000b7309 */ /* 0x000e2a0000000000 */
[----:B-----5:R-:W2:Y:S04]  /*15630*/  @P0 ATOMS.ADD R9, [UR5], R9 ;  /* 0x00000009ff09098c */ /* 0x020ea80008000005 */
[----:B--2---:R-:W0:Y:S02]  /*15640*/  SHFL.IDX PT, R4, R9, R10, 0x1f ;  /* 0x00001f0a09047589 */ /* 0x004e2400000e0000 */
[----:B0-----:R-:W-:-:S05]  /*15650*/  IMAD.IADD R4, R4, 0x1, R11 ;  /* 0x0000000104047824 */ /* 0x001fca00078e020b */
[----:B------:R-:W-:-:S05]  /*15660*/  LEA R4, R4, UR4, 0x2 ;  /* 0x0000000404047c11 */ /* 0x000fca000f8e10ff */
[----:B----4-:R-:W-:Y:S01]  /*15670*/  IMAD R8, R17, 0x4, R4 ;  /* 0x0000000411087824 */ /* 0x010fe200078e0204 */
[----:B------:R0:W-:Y:S04]  /*15680*/  STS [R4], R5 ;  /* 0x0000000504007388 */ /* 0x0001e80000000800 */
[----:B------:R0:W-:Y:S02]  /*15690*/  STS [R8], R15 ;  /* 0x0000000f08007388 */ /* 0x0001e40000000800 */
.L_x_1621:
[----:B------:R-:W-:Y:S05]  /*156a0*/  BSYNC B1 ;  /* 0x0000000000017941 */ /* 0x000fea0003800000 */
.L_x_1620:
[----:B------:R-:W-:Y:S05]  /*156b0*/  @P1 BRA `(.L_x_1571) ;  /* 0x0000000000601947 */ /* 0x000fea0003800000 */
[----:B------:R-:W2:Y:S01]  /*156c0*/  S2R R9, SR_LANEID ;  /* 0x0000000000097919 */ /* 0x000ea20000000000 */
[----:B------:R-:W-:Y:S01]  /*156d0*/  VOTEU.ANY UR4, UPT, PT ;  /* 0x0000000000047886 */ /* 0x000fe200038e0100 */
[----:B------:R-:W-:Y:S01]  /*156e0*/  IMAD R12, R12, 0x4, R13 ;  /* 0x000000040c0c7824 */ /* 0x000fe200078e020d */
[----:B0-----:R-:W2:Y:S01]  /*156f0*/  FLO.U32 R8, UR4 ;  /* 0x0000000400087d00 */ /* 0x001ea200080e0000 */
[----:B------:R-:W0:Y:S07]  /*15700*/  LDC R11, c[0x0][0x230] ;  /* 0x00008c00ff0b7b82 */ /* 0x000e2e0000000800 */
        /* <DEDUP_REMOVED lines=19> */
.L_x_1571:
[----:B------:R-:W-:Y:S05]  /*15840*/  BSYNC B0 ;  /* 0x0000000000007941 */ /* 0x000fea0003800000 */
.L_x_1569:
[----:B------:R-:W-:Y:S06]  /*15850*/  BAR.SYNC.DEFER_BLOCKING 0x0 ;  /* 0x0000000000007b1d */ /* 0x000fec0000010000 */
.L_x_1526:
[----:B0-23--:R-:W0:Y:S01]  /*15860*/  S2R R10, SR_TID.X ;  /* 0x00000000000a7919 */ /* 0x00de220000002100 */
[----:B----4-:R-:W0:Y:S02]  /*15870*/  LDC R4, c[0x0][0x230] ;  /* 0x00008c00ff047b82 */ /* 0x010e240000000800 */
[----:B0-----:R-:W-:-:S13]  /*15880*/  ISETP.GE.AND P0, PT, R10, R4, PT ;  /* 0x000000040a00720c */ /* 0x001fda0003f06270 */
[----:B------:R-:W-:Y:S05]  /*15890*/  @P0 EXIT ;  /* 0x000000000000094d */ /* 0x000fea0003800000 */
[----:B------:R-:W-:Y:S01]  /*158a0*/  IMAD.MOV.U32 R5, RZ, RZ, R10 ;  /* 0x000000ffff057224 */ /* 0x000fe200078e000a */
[----:B------:R-:W-:Y:S04]  /*158b0*/  BSSY B0, `(.L_x_1622) ;  /* 0x0000030000007945 */ /* 0x000fe80003800000 */
[----:B------:R-:W-:-:S05]  /*158c0*/  LOP3.LUT R7, RZ, R5, RZ, 0x33, !PT ;  /* 0x00000005ff077212 */ /* 0x000fca00078e33ff */
[----:B------:R-:W-:-:S05]  /*158d0*/  IMAD.IADD R7, R7, 0x1, R4 ;  /* 0x0000000107077824 */ /* 0x000fca00078e0204 */
[C---:B------:R-:W-:Y:S02]  /*158e0*/  LEA.HI R6, R7.reuse, 0x1, RZ, 0x17 ;  /* 0x0000000107067811 */ /* 0x040fe400078fb8ff */
[----:B------:R-:W-:Y:S02]  /*158f0*/  ISETP.GE.U32.AND P0, PT, R7, 0x600, PT ;  /* 0x000006000700780c */ /* 0x000fe40003f06070 */
[----:B------:R-:W-:-:S13]  /*15900*/  LOP3.LUT P1, R12, R6, 0x3, RZ, 0xc0, !PT ;  /* 0x00000003060c7812 */ /* 0x000fda000782c0ff */
[----:B------:R-:W-:Y:S05]  /*15910*/  @!P1 BRA `(.L_x_1623) ;  /* 0x0000000000a49947 */ /* 0x000fea0003800000 */
[----:B------:R-:W0:Y:S01]  /*15920*/  S2UR UR4, SR_CTAID.X ;  /* 0x00000000000479c3 */ /* 0x000e220000002500 */
[--C-:B------:R-:W-:Y:S01]  /*15930*/  SHF.R.S32.HI R11, RZ, 0x1f, R10.reuse ;  /* 0x0000001fff0b7819 */ /* 0x100fe2000001140a */
[----:B------:R-:W-:Y:S01]  /*15940*/  ULDC.64 UR6, c[0x0][0x240] ;  /* 0x0000900000067ab9 */ /* 0x000fe20000000a00 */
[----:B------:R-:W-:Y:S01]  /*15950*/  ULDC.64 UR10, c[0x0][0x220] ;  /* 0x00008800000a7ab9 */ /* 0x000fe20000000a00 */
[----:B------:R-:W-:-:S04]  /*15960*/  IMAD.MOV.U32 R5, RZ, RZ, R10 ;  /* 0x000000ffff057224 */ /* 0x000fc800078e000a */
[----:B------:R-:W2:Y:S01]  /*15970*/  S2UR UR5, SR_CgaCtaId ;  /* 0x00000000000579c3 */ /* 0x000ea20000008800 */
[----:B0-----:R-:W-:Y:S01]  /*15980*/  IMAD.WIDE R6, R4, UR4, RZ ;  /* 0x0000000404067c25 */ /* 0x001fe2000f8e02ff */
[----:B------:R-:W-:Y:S02]  /*15990*/  UMOV UR4, 0x400 ;  /* 0x0000040000047882 */ /* 0x000fe40000000000 */
[----:B------:R-:W-:Y:S01]  /*159a0*/  UIADD3 UR4, UR4, 0x4870, URZ ;  /* 0x0000487004047890 */ /* 0x000fe2000fffe03f */
[-C--:B------:R-:W-:Y:S02]  /*159b0*/  IMAD R7, R7, R0.reuse, RZ ;  /* 0x0000000007077224 */ /* 0x080fe400078e02ff */
[----:B------:R-:W-:Y:S01]  /*159c0*/  IMAD.WIDE.U32 R8, R6, R0, R10 ;  /* 0x0000000006087225 */ /* 0x000fe200078e000a */
[----:B--2---:R-:W-:-:S03]  /*159d0*/  ULEA UR4, UR5, UR4, 0x18 ;  /* 0x0000000405047291 */ /* 0x004fc6000f8ec03f */
[----:B------:R-:W-:Y:S01]  /*159e0*/  IMAD.IADD R6, R10, 0x1, R4 ;  /* 0x000000010a067824 */ /* 0x000fe200078e0204 */
[----:B------:R-:W-:Y:S02]  /*159f0*/  IADD3 R17, P1, R2, R8, RZ ;  /* 0x0000000802117210 */ /* 0x000fe40007f3e0ff */
[----:B------:R-:W-:-:S03]  /*15a00*/  LEA R10, R10, UR4, 0x2 ;  /* 0x000000040a0a7c11 */ /* 0x000fc6000f8e10ff */
[----:B------:R-:W-:Y:S01]  /*15a10*/  IMAD.X R8, R9, 0x1, R7, P1 ;  /* 0x0000000109087824 */ /* 0x000fe200008e0607 */
[----:B------:R-:W-:Y:S01]  /*15a20*/  LEA R11, R6, UR4, 0x2 ;  /* 0x00000004060b7c11 */ /* 0x000fe2000f8e10ff */
[----:B-1----:R-:W-:-:S03]  /*15a30*/  IMAD.SHL.U32 R14, R17, 0x4, RZ ;  /* 0x00000004110e7824 */ /* 0x002fc600078e00ff */
[----:B------:R-:W-:Y:S02]  /*15a40*/  SHF.L.U64.HI R17, R17, 0x2, R8 ;  /* 0x0000000211117819 */ /* 0x000fe40000010208 */
[C---:B------:R-:W-:Y:S02]  /*15a50*/  IADD3 R16, P1, R14.reuse, UR6, RZ ;  /* 0x000000060e107c10 */ /* 0x040fe4000ff3e0ff */
[----:B------:R-:W-:Y:S02]  /*15a60*/  IADD3 R14, P2, R14, UR10, RZ ;  /* 0x0000000a0e0e7c10 */ /* 0x000fe4000ff5e0ff */
[C---:B------:R-:W-:Y:S02]  /*15a70*/  IADD3.X R19, R17.reuse, UR7, RZ, P1, !PT ;  /* 0x0000000711137c10 */ /* 0x040fe40008ffe4ff */
[----:B------:R-:W-:-:S09]  /*15a80*/  IADD3.X R17, R17, UR11, RZ, P2, !PT ;  /* 0x0000000b11117c10 */ /* 0x000fd200097fe4ff */
.L_x_1624:
[----:B0-----:R0:W1:Y:S01]  /*15a90*/  LDS R13, [R10] ;  /* 0x000000000a0d7984 */ /* 0x0010620000000800 */
[----:B------:R-:W-:Y:S01]  /*15aa0*/  IMAD.MOV.U32 R6, RZ, RZ, R14 ;  /* 0x000000ffff067224 */ /* 0x000fe200078e000e */
[----:B------:R-:W-:Y:S01]  /*15ab0*/  IADD3 R14, P3, R14, 0x800, RZ ;  /* 0x000008000e0e7810 */ /* 0x000fe20007f7e0ff */
[----:B------:R-:W-:Y:S01]  /*15ac0*/  IMAD.MOV.U32 R7, RZ, RZ, R17 ;  /* 0x000000ffff077224 */ /* 0x000fe200078e0011 */
[----:B------:R2:W3:Y:S01]  /*15ad0*/  LDS R15, [R11] ;  /* 0x000000000b0f7984 */ /* 0x0004e20000000800 */
[----:B------:R-:W-:Y:S01]  /*15ae0*/  IMAD.MOV.U32 R8, RZ, RZ, R16 ;  /* 0x000000ffff087224 */ /* 0x000fe200078e0010 */
[----:B------:R-:W-:Y:S01]  /*15af0*/  IADD3 R16, P2, R16, 0x800, RZ ;  /* 0x0000080010107810 */ /* 0x000fe20007f5e0ff */
[----:B------:R-:W-:Y:S02]  /*15b00*/  IMAD.MOV.U32 R9, RZ, RZ, R19 ;  /* 0x000000ffff097224 */ /* 0x000fe400078e0013 */
[----:B------:R-:W-:Y:S02]  /*15b10*/  VIADD R12, R12, 0xffffffff ;  /* 0xffffffff0c0c7836 */ /* 0x000fe40000000000 */
[----:B------:R-:W-:-:S02]  /*15b20*/  VIADD R5, R5, 0x200 ;  /* 0x0000020005057836 */ /* 0x000fc40000000000 */
[----:B0-----:R-:W-:Y:S01]  /*15b30*/  VIADD R10, R10, 0x800 ;  /* 0x000008000a0a7836 */ /* 0x001fe20000000000 */
[----:B------:R-:W-:Y:S01]  /*15b40*/  ISETP.NE.AND P1, PT, R12, RZ, PT ;  /* 0x000000ff0c00720c */ /* 0x000fe20003f25270 */
[----:B--2---:R-:W-:Y:S02]  /*15b50*/  VIADD R11, R11, 0x800 ;  /* 0x000008000b0b7836 */ /* 0x004fe40000000000 */
[----:B------:R-:W-:Y:S02]  /*15b60*/  IMAD.X R19, RZ, RZ, R19, P2 ;  /* 0x000000ffff137224 */ /* 0x000fe400010e0613 */
[----:B------:R-:W-:Y:S01]  /*15b70*/  IMAD.X R17, RZ, RZ, R17, P3 ;  /* 0x000000ffff117224 */ /* 0x000fe200018e0611 */
[----:B-1----:R0:W-:Y:S04]  /*15b80*/  STG.E desc[UR8][R6.64], R13 ;  /* 0x0000000d06007986 */ /* 0x0021e8000c101908 */
[----:B---3--:R0:W-:Y:S03]  /*15b90*/  STG.E desc[UR8][R8.64], R15 ;  /* 0x0000000f08007986 */ /* 0x0081e6000c101908 */
[----:B------:R-:W-:Y:S05]  /*15ba0*/  @P1 BRA `(.L_x_1624) ;  /* 0xfffffffc00b81947 */ /* 0x000fea000383ffff */
.L_x_1623:
[----:B------:R-:W-:Y:S05]  /*15bb0*/  BSYNC B0 ;  /* 0x0000000000007941 */ /* 0x000fea0003800000 */
.L_x_1622:
[----:B------:R-:W-:Y:S05]  /*15bc0*/  @!P0 EXIT ;  /* 0x000000000000894d */ /* 0x000fea0003800000 */
[----:B------:R-:W2:Y:S01]  /*15bd0*/  S2UR UR4, SR_CTAID.X ;  /* 0x00000000000479c3 */ /* 0x000ea20000002500 */
[----:B01----:R-:W-:Y:S01]  /*15be0*/  IADD3 R13, P0, R2, R5, RZ ;  /* 0x00000005020d7210 */ /* 0x003fe20007f1e0ff */
[----:B------:R-:W-:Y:S01]  /*15bf0*/  IMAD.IADD R3, R4, 0x1, -R5 ;  /* 0x0000000104037824 */ /* 0x000fe200078e0a05 */
[----:B------:R-:W-:Y:S01]  /*15c00*/  ULDC.64 UR6, c[0x0][0x240] ;  /* 0x0000900000067ab9 */ /* 0x000fe20000000a00 */
[----:B------:R-:W-:Y:S01]  /*15c10*/  ULDC.64 UR10, c[0x0][0x220] ;  /* 0x00008800000a7ab9 */ /* 0x000fe20000000a00 */
[----:B------:R-:W-:Y:S01]  /*15c20*/  LEA.HI.X.SX32 R10, R5, RZ, 0x1, P0 ;  /* 0x000000ff050a7211 */ /* 0x000fe200000f0eff */
[----:B------:R-:W-:Y:S01]  /*15c30*/  BSSY B0, `(.L_x_1625) ;  /* 0x0000066000007945 */ /* 0x000fe20003800000 */
[----:B------:R-:W-:Y:S01]  /*15c40*/  ISETP.GT.AND P1, PT, R3, 0x1800, PT ;  /* 0x000018000300780c */ /* 0x000fe20003f24270 */
[----:B------:R-:W0:Y:S01]  /*15c50*/  S2UR UR5, SR_CgaCtaId ;  /* 0x00000000000579c3 */ /* 0x000e220000008800 */
[C---:B------:R-:W-:Y:S01]  /*15c60*/  SHF.L.U64.HI R10, R13.reuse, 0x2, R10 ;  /* 0x000000020d0a7819 */ /* 0x040fe2000001020a */
[----:B------:R-:W-:-:S05]  /*15c70*/  IMAD.SHL.U32 R13, R13, 0x4, RZ ;  /* 0x000000040d0d7824 */ /* 0x000fca00078e00ff */
[C---:B------:R-:W-:Y:S02]  /*15c80*/  IADD3 R9, P0, R13.reuse, UR6, RZ ;  /* 0x000000060d097c10 */ /* 0x040fe4000ff1e0ff */
[----:B------:R-:W-:Y:S02]  /*15c90*/  IADD3 R13, P2, R13, UR10, RZ ;  /* 0x0000000a0d0d7c10 */ /* 0x000fe4000ff5e0ff */
[C---:B------:R-:W-:Y:S02]  /*15ca0*/  IADD3.X R8, R10.reuse, UR7, RZ, P0, !PT ;  /* 0x000000070a087c10 */ /* 0x040fe400087fe4ff */
[----:B------:R-:W-:Y:S02]  /*15cb0*/  IADD3.X R10, R10, UR11, RZ, P2, !PT ;  /* 0x0000000b0a0a7c10 */ /* 0x000fe400097fe4ff */
[----:B------:R-:W-:Y:S01]  /*15cc0*/  PLOP3.LUT P0, PT, PT, PT, PT, 0x80, 0x0 ;  /* 0x000000000000781c */ /* 0x000fe20003f0f070 */
[----:B--2---:R-:W-:Y:S01]  /*15cd0*/  IMAD.WIDE R6, R4, UR4, RZ ;  /* 0x0000000404067c25 */ /* 0x004fe2000f8e02ff */
[----:B------:R-:W-:-:S02]  /*15ce0*/  UMOV UR4, 0x400 ;  /* 0x0000040000047882 */ /* 0x000fc40000000000 */
[----:B------:R-:W-:Y:S01]  /*15cf0*/  UIADD3 UR4, UR4, 0x4870, URZ ;  /* 0x0000487004047890 */ /* 0x000fe2000fffe03f */
[-C--:B------:R-:W-:Y:S02]  /*15d00*/  IMAD R11, R7, R0.reuse, RZ ;  /* 0x00000000070b7224 */ /* 0x080fe400078e02ff */
[----:B------:R-:W-:Y:S01]  /*15d10*/  IMAD.WIDE.U32 R2, R6, R0, RZ ;  /* 0x0000000006027225 */ /* 0x000fe200078e00ff */
[----:B0-----:R-:W-:-:S03]  /*15d20*/  ULEA UR4, UR5, UR4, 0x18 ;  /* 0x0000000405047291 */ /* 0x001fc6000f8ec03f */
[----:B------:R-:W-:Y:S02]  /*15d30*/  IMAD.IADD R6, R5, 0x1, R4 ;  /* 0x0000000105067824 */ /* 0x000fe400078e0204 */
[----:B------:R-:W-:Y:S01]  /*15d40*/  IMAD.IADD R11, R11, 0x1, R3 ;  /* 0x000000010b0b7824 */ /* 0x000fe200078e0203 */
[----:B------:R-:W-:Y:S01]  /*15d50*/  LEA R14, R5, UR4, 0x2 ;  /* 0x00000004050e7c11 */ /* 0x000fe2000f8e10ff */
[----:B------:R-:W-:Y:S01]  /*15d60*/  IMAD.SHL.U32 R0, R2, 0x4, RZ ;  /* 0x0000000402007824 */ /* 0x000fe200078e00ff */
[----:B------:R-:W-:Y:S02]  /*15d70*/  LEA R6, R6, UR4, 0x2 ;  /* 0x0000000406067c11 */ /* 0x000fe4000f8e10ff */
[----:B------:R-:W-:Y:S01]  /*15d80*/  SHF.L.U64.HI R11, R2, 0x2, R11 ;  /* 0x00000002020b7819 */ /* 0x000fe2000001020b */
[----:B------:R-:W-:Y:S02]  /*15d90*/  VIADD R14, R14, 0x1000 ;  /* 0x000010000e0e7836 */ /* 0x000fe40000000000 */
[----:B------:R-:W-:Y:S01]  /*15da0*/  VIADD R12, R6, 0x1000 ;  /* 0x00001000060c7836 */ /* 0x000fe20000000000 */
[----:B------:R-:W-:Y:S06]  /*15db0*/  @!P1 BRA `(.L_x_1626) ;  /* 0x0000000400349947 */ /* 0x000fec0003800000 */
[----:B------:R-:W-:Y:S01]  /*15dc0*/  PLOP3.LUT P0, PT, PT, PT, PT, 0x8, 0x0 ;  /* 0x000000000000781c */ /* 0x000fe20003f0e170 */
[----:B------:R-:W-:-:S12]  /*15dd0*/  VIADD R22, R4, 0xffffe800 ;  /* 0xffffe80004167836 */ /* 0x000fd80000000000 */
.L_x_1627:
[----:B0-----:R-:W0:Y:S01]  /*15de0*/  LDS R15, [R14+-0x1000] ;  /* 0xfff000000e0f7984 */ /* 0x001e220000000800 */
[C---:B------:R-:W-:Y:S01]  /*15df0*/  IADD3 R6, P1, R0.reuse, R13, RZ ;  /* 0x0000000d00067210 */ /* 0x040fe20007f3e0ff */
[----:B------:R-:W-:Y:S01]  /*15e00*/  VIADD R5, R5, 0x2000 ;  /* 0x0000200005057836 */ /* 0x000fe20000000000 */
[C---:B------:R-:W-:Y:S01]  /*15e10*/  IADD3 R2, P2, R0.reuse, R9, RZ ;  /* 0x0000000900027210 */ /* 0x040fe20007f5e0ff */
[----:B------:R-:W1:Y:S02]  /*15e20*/  LDS R17, [R12+-0x1000] ;  /* 0xfff000000c117984 */ /* 0x000e640000000800 */
[----:B------:R-:W-:Y:S01]  /*15e30*/  IMAD.X R7, R11, 0x1, R10, P1 ;  /* 0x000000010b077824 */ /* 0x000fe200008e060a */
[----:B------:R-:W-:Y:S01]  /*15e40*/  ISETP.GE.AND P1, PT, R5, R22, PT ;  /* 0x000000160500720c */ /* 0x000fe20003f26270 */
[----:B------:R-:W2:Y:S01]  /*15e50*/  LDS R19, [R14+-0x800] ;  /* 0xfff800000e137984 */ /* 0x000ea20000000800 */
[----:B------:R-:W-:Y:S01]  /*15e60*/  IMAD.X R3, R11, 0x1, R8, P2 ;  /* 0x000000010b037824 */ /* 0x000fe200010e0608 */
[----:B------:R-:W-:-:S02]  /*15e70*/  IADD3 R0, P2, R0, 0x8000, RZ ;  /* 0x0000800000007810 */ /* 0x000fc40007f5e0ff */
[----:B------:R-:W3:Y:S03]  /*15e80*/  LDS R21, [R12+-0x800] ;  /* 0xfff800000c157984 */ /* 0x000ee60000000800 */
[----:B------:R-:W-:Y:S01]  /*15e90*/  IMAD.X R11, RZ, RZ, R11, P2 ;  /* 0x000000ffff0b7224 */ /* 0x000fe200010e060b */
[----:B------:R-:W4:Y:S04]  /*15ea0*/  LDS R23, [R14] ;  /* 0x000000000e177984 */ /* 0x000f280000000800 */
[----:B------:R-:W5:Y:S04]  /*15eb0*/  LDS R25, [R12] ;  /* 0x000000000c197984 */ /* 0x000f680000000800 */
[----:B------:R-:W5:Y:S04]  /*15ec0*/  LDS R27, [R14+0x800] ;  /* 0x000800000e1b7984 */ /* 0x000f680000000800 */
[----:B------:R-:W5:Y:S04]  /*15ed0*/  LDS R29, [R12+0x800] ;  /* 0x000800000c1d7984 */ /* 0x000f680000000800 */
[----:B------:R-:W5:Y:S04]  /*15ee0*/  LDS R31, [R14+0x1000] ;  /* 0x001000000e1f7984 */ /* 0x000f680000000800 */
[----:B------:R-:W5:Y:S04]  /*15ef0*/  LDS R33, [R12+0x1000] ;  /* 0x001000000c217984 */ /* 0x000f680000000800 */
[----:B0-----:R-:W-:Y:S04]  /*15f00*/  STG.E desc[UR8][R6.64], R15 ;  /* 0x0000000f06007986 */ /* 0x001fe8000c101908 */
[----:B------:R-:W0:Y:S04]  /*15f10*/  LDS R35, [R14+0x1800] ;  /* 0x001800000e237984 */ /* 0x000e280000000800 */
[----:B-1----:R-:W-:Y:S04]  /*15f20*/  STG.E desc[UR8][R2.64], R17 ;  /* 0x0000001102007986 */ /* 0x002fe8000c101908 */
[----:B------:R-:W1:Y:S04]  /*15f30*/  LDS R15, [R12+0x1800] ;  /* 0x001800000c0f7984 */ /* 0x000e680000000800 */
[----:B--2---:R-:W-:Y:S04]  /*15f40*/  STG.E desc[UR8][R6.64+0x800], R19 ;  /* 0x0008001306007986 */ /* 0x004fe8000c101908 */
[----:B------:R-:W2:Y:S04]  /*15f50*/  LDS R17, [R14+0x2000] ;  /* 0x002000000e117984 */ /* 0x000ea80000000800 */
[----:B------:R-:W2:Y:S04]  /*15f60*/  LDS R19, [R12+0x2000] ;  /* 0x002000000c137984 */ /* 0x000ea80000000800 */
[----:B---3--:R-:W-:Y:S04]  /*15f70*/  STG.E desc[UR8][R2.64+0x800], R21 ;  /* 0x0008001502007986 */ /* 0x008fe8000c101908 */
[----:B------:R-:W3:Y:S04]  /*15f80*/  LDS R37, [R14+0x2800] ;  /* 0x002800000e257984 */ /* 0x000ee80000000800 */
[----:B------:R-:W3:Y:S04]  /*15f90*/  LDS R21, [R12+0x2800] ;  /* 0x002800000c157984 */ /* 0x000ee80000000800 */
[----:B----4-:R-:W-:Y:S04]  /*15fa0*/  STG.E desc[UR8][R6.64+0x1000], R23 ;  /* 0x0010001706007986 */ /* 0x010fe8000c101908 */
[----:B------:R-:W4:Y:S04]  /*15fb0*/  LDS R39, [R14+0x3000] ;  /* 0x003000000e277984 */ /* 0x000f280000000800 */
        /* <DEDUP_REMOVED lines=13> */
[----:B------:R0:W4:Y:S04]  /*16090*/  LDS R18, [R14+0x6800] ;  /* 0x006800000e127984 */ /* 0x0001280000000800 */
[----:B------:R1:W4:Y:S04]  /*160a0*/  LDS R20, [R12+0x6800] ;  /* 0x006800000c147984 */ /* 0x0003280000000800 */
[----:B-----5:R2:W-:Y:S01]  /*160b0*/  STG.E desc[UR8][R2.64+0x1000], R25 ;  /* 0x0010001902007986 */ /* 0x0205e2000c101908 */
[----:B0-----:R-:W-:-:S03]  /*160c0*/  VIADD R14, R14, 0x8000 ;  /* 0x000080000e0e7836 */ /* 0x001fc60000000000 */
[----:B------:R0:W-:Y:S01]  /*160d0*/  STG.E desc[UR8][R6.64+0x1800], R27 ;  /* 0x0018001b06007986 */ /* 0x0001e2000c101908 */
[----:B-1----:R-:W-:-:S03]  /*160e0*/  VIADD R12, R12, 0x8000 ;  /* 0x000080000c0c7836 */ /* 0x002fc60000000000 */
[----:B------:R0:W-:Y:S04]  /*160f0*/  STG.E desc[UR8][R2.64+0x1800], R29 ;  /* 0x0018001d02007986 */ /* 0x0001e8000c101908 */
[----:B------:R0:W-:Y:S04]  /*16100*/  STG.E desc[UR8][R6.64+0x2000], R31 ;  /* 0x0020001f06007986 */ /* 0x0001e8000c101908 */
[----:B------:R0:W-:Y:S04]  /*16110*/  STG.E desc[UR8][R2.64+0x2000], R33 ;  /* 0x0020002102007986 */ /* 0x0001e8000c101908 */
[----:B------:R0:W-:Y:S04]  /*16120*/  STG.E desc[UR8][R6.64+0x2800], R35 ;  /* 0x0028002306007986 */ /* 0x0001e8000c101908 */
[----:B------:R0:W-:Y:S04]  /*16130*/  STG.E desc[UR8][R2.64+0x2800], R15 ;  /* 0x0028000f02007986 */ /* 0x0001e8000c101908 */
[----:B--2---:R0:W-:Y:S04]  /*16140*/  STG.E desc[UR8][R6.64+0x3000], R17 ;  /* 0x0030001106007986 */ /* 0x0041e8000c101908 */
[----:B------:R0:W-:Y:S04]  /*16150*/  STG.E desc[UR8][R2.64+0x3000], R19 ;  /* 0x0030001302007986 */ /* 0x0001e8000c101908 */
[----:B---3--:R0:W-:Y:S04]  /*16160*/  STG.E desc[UR8][R6.64+0x3800], R37 ;  /* 0x0038002506007986 */ /* 0x0081e8000c101908 */
[----:B------:R0:W-:Y:S04]  /*16170*/  STG.E desc[UR8][R2.64+0x3800], R21 ;  /* 0x0038001502007986 */ /* 0x0001e8000c101908 */
[----:B----4-:R0:W-:Y:S04]  /*16180*/  STG.E desc[UR8][R6.64+0x4000], R39 ;  /* 0x0040002706007986 */ /* 0x0101e8000c101908 */
        /* <DEDUP_REMOVED lines=16> */
.L_x_1626:
[----:B------:R-:W-:Y:S05]  /*16290*/  BSYNC B0 ;  /* 0x0000000000007941 */ /* 0x000fea0003800000 */
.L_x_1625:
[----:B0-----:R-:W-:Y:S01]  /*162a0*/  IMAD.IADD R2, R4, 0x1, -R5 ;  /* 0x0000000104027824 */ /* 0x001fe200078e0a05 */
[----:B------:R-:W-:Y:S04]  /*162b0*/  BSSY B0, `(.L_x_1628) ;  /* 0x000002d000007945 */ /* 0x000fe80003800000 */
[----:B------:R-:W-:-:S13]  /*162c0*/  ISETP.GT.AND P1, PT, R2, 0x800, PT ;  /* 0x000008000200780c */ /* 0x000fda0003f24270 */
[----:B------:R-:W-:Y:S05]  /*162d0*/  @!P1 BRA `(.L_x_1629) ;  /* 0x0000000000a89947 */ /* 0x000fea0003800000 */
[----:B------:R-:W0:Y:S01]  /*162e0*/  LDS R15, [R14+-0x1000] ;  /* 0xfff000000e0f7984 */ /* 0x000e220000000800 */
[C---:B------:R-:W-:Y:S01]  /*162f0*/  IADD3 R2, P0, R0.reuse, R13, RZ ;  /* 0x0000000d00027210 */ /* 0x040fe20007f1e0ff */
[----:B------:R-:W-:Y:S01]  /*16300*/  VIADD R5, R5, 0x1000 ;  /* 0x0000100005057836 */ /* 0x000fe20000000000 */
[C---:B------:R-:W-:Y:S01]  /*16310*/  IADD3 R6, P1, R0.reuse, R9, RZ ;  /* 0x0000000900067210 */ /* 0x040fe20007f3e0ff */
[----:B------:R-:W1:Y:S02]  /*16320*/  LDS R17, [R12+-0x1000] ;  /* 0xfff000000c117984 */ /* 0x000e640000000800 */
[C---:B------:R-:W-:Y:S01]  /*16330*/  IMAD.X R3, R11.reuse, 0x1, R10, P0 ;  /* 0x000000010b037824 */ /* 0x040fe200000e060a */
[----:B------:R-:W-:Y:S01]  /*16340*/  PLOP3.LUT P0, PT, PT, PT, PT, 0x8, 0x0 ;  /* 0x000000000000781c */ /* 0x000fe20003f0e170 */
        /* <DEDUP_REMOVED lines=16> */
[----:B------:R2:W5:Y:S04]  /*16450*/  LDS R45, [R12+0x2800] ;  /* 0x002800000c2d7984 */ /* 0x0005680000000800 */
[----:B0-----:R0:W-:Y:S01]  /*16460*/  STG.E desc[UR8][R2.64], R15 ;  /* 0x0000000f02007986 */ /* 0x0011e2000c101908 */
[----:B-1----:R-:W-:-:S03]  /*16470*/  VIADD R14, R14, 0x4000 ;  /* 0x000040000e0e7836 */ /* 0x002fc60000000000 */
[----:B------:R0:W-:Y:S01]  /*16480*/  STG.E desc[UR8][R6.64], R17 ;  /* 0x0000001106007986 */ /* 0x0001e2000c101908 */
[----:B--2---:R-:W-:-:S03]  /*16490*/  VIADD R12, R12, 0x4000 ;  /* 0x000040000c0c7836 */ /* 0x004fc60000000000 */
[----:B------:R0:W-:Y:S04]  /*164a0*/  STG.E desc[UR8][R2.64+0x800], R19 ;  /* 0x0008001302007986 */ /* 0x0001e8000c101908 */
[----:B---3--:R0:W-:Y:S04]  /*164b0*/  STG.E desc[UR8][R6.64+0x800], R21 ;  /* 0x0008001506007986 */ /* 0x0081e8000c101908 */
[----:B----4-:R0:W-:Y:S04]  /*164c0*/  STG.E desc[UR8][R2.64+0x1000], R23 ;  /* 0x0010001702007986 */ /* 0x0101e8000c101908 */
[----:B-----5:R0:W-:Y:S04]  /*164d0*/  STG.E desc[UR8][R6.64+0x1000], R25 ;  /* 0x0010001906007986 */ /* 0x0201e8000c101908 */
        /* <DEDUP_REMOVED lines=10> */
.L_x_1629:
[----:B------:R-:W-:Y:S05]  /*16580*/  BSYNC B0 ;  /* 0x0000000000007941 */ /* 0x000fea0003800000 */
.L_x_1628:
[----:B------:R-:W-:-:S13]  /*16590*/  ISETP.LT.OR P0, PT, R5, R4, P0 ;  /* 0x000000040500720c */ /* 0x000fda0000701670 */
[----:B------:R-:W-:Y:S05]  /*165a0*/  @!P0 EXIT ;  /* 0x000000000000894d */ /* 0x000fea0003800000 */
[----:B0-----:R-:W0:Y:S01]  /*165b0*/  LDS R7, [R14+-0x1000] ;  /* 0xfff000000e077984 */ /* 0x001e220000000800 */
[C---:B------:R-:W-:Y:S02]  /*165c0*/  IADD3 R2, P0, R0.reuse, R13, RZ ;  /* 0x0000000d00027210 */ /* 0x040fe40007f1e0ff */
[----:B------:R-:W-:Y:S01]  /*165d0*/  IADD3 R4, P1, R0, R9, RZ ;  /* 0x0000000900047210 */ /* 0x000fe20007f3e0ff */
[----:B------:R-:W1:Y:S02]  /*165e0*/  LDS R15, [R12+-0x1000] ;  /* 0xfff000000c0f7984 */ /* 0x000e640000000800 */
[C---:B------:R-:W-:Y:S02]  /*165f0*/  IMAD.X R3, R11.reuse, 0x1, R10, P0 ;  /* 0x000000010b037824 */ /* 0x040fe400000e060a */
[----:B------:R-:W2:Y:S01]  /*16600*/  LDS R17, [R14+-0x800] ;  /* 0xfff800000e117984 */ /* 0x000ea20000000800 */
[----:B------:R-:W-:-:S03]  /*16610*/  IMAD.X R5, R11, 0x1, R8, P1 ;  /* 0x000000010b057824 */ /* 0x000fc600008e0608 */
[----:B------:R-:W3:Y:S04]  /*16620*/  LDS R19, [R12+-0x800] ;  /* 0xfff800000c137984 */ /* 0x000ee80000000800 */
[----:B------:R-:W4:Y:S04]  /*16630*/  LDS R21, [R14] ;  /* 0x000000000e157984 */ /* 0x000f280000000800 */
[----:B------:R-:W5:Y:S04]  /*16640*/  LDS R23, [R12] ;  /* 0x000000000c177984 */ /* 0x000f680000000800 */
[----:B------:R-:W5:Y:S04]  /*16650*/  LDS R25, [R14+0x800] ;  /* 0x000800000e197984 */ /* 0x000f680000000800 */
[----:B------:R-:W5:Y:S04]  /*16660*/  LDS R27, [R12+0x800] ;  /* 0x000800000c1b7984 */ /* 0x000f680000000800 */
[----:B0-----:R-:W-:Y:S04]  /*16670*/  STG.E desc[UR8][R2.64], R7 ;  /* 0x0000000702007986 */ /* 0x001fe8000c101908 */
[----:B-1----:R-:W-:Y:S04]  /*16680*/  STG.E desc[UR8][R4.64], R15 ;  /* 0x0000000f04007986 */ /* 0x002fe8000c101908 */
[----:B--2---:R-:W-:Y:S04]  /*16690*/  STG.E desc[UR8][R2.64+0x800], R17 ;  /* 0x0008001102007986 */ /* 0x004fe8000c101908 */
[----:B---3--:R-:W-:Y:S04]  /*166a0*/  STG.E desc[UR8][R4.64+0x800], R19 ;  /* 0x0008001304007986 */ /* 0x008fe8000c101908 */
[----:B----4-:R-:W-:Y:S04]  /*166b0*/  STG.E desc[UR8][R2.64+0x1000], R21 ;  /* 0x0010001502007986 */ /* 0x010fe8000c101908 */
[----:B-----5:R-:W-:Y:S04]  /*166c0*/  STG.E desc[UR8][R4.64+0x1000], R23 ;  /* 0x0010001704007986 */ /* 0x020fe8000c101908 */
[----:B------:R-:W-:Y:S04]  /*166d0*/  STG.E desc[UR8][R2.64+0x1800], R25 ;  /* 0x0018001902007986 */ /* 0x000fe8000c101908 */
[----:B------:R-:W-:Y:S01]  /*166e0*/  STG.E desc[UR8][R4.64+0x1800], R27 ;  /* 0x0018001b04007986 */ /* 0x000fe2000c101908 */
[----:B------:R-:W-:Y:S05]  /*166f0*/  EXIT ;  /* 0x000000000000794d */ /* 0x000fea0003800000 */
.L_x_1290:
[----:B------:R-:W-:Y:S02]  /*16700*/  IMAD.MOV.U32 R8, RZ, RZ, R37 ;  /* 0x000000ffff087224 */ /* 0x000fe400078e0025 */
[----:B------:R-:W-:Y:S02]  /*16710*/  IMAD.MOV.U32 R13, RZ, RZ, 0x1 ;  /* 0x00000001ff0d7424 */ /* 0x000fe400078e00ff */
[----:B------:R-:W-:Y:S02]  /*16720*/  IMAD.MOV.U32 R12, RZ, RZ, RZ ;  /* 0x000000ffff0c7224 */ /* 0x000fe400078e00ff */
[----:B------:R-:W-:-:S07]  /*16730*/  IMAD.MOV.U32 R15, RZ, RZ, -0x1 ;  /* 0xffffffffff0f7424 */ /* 0x000fce00078e00ff */
[----:B------:R-:W-:Y:S05]  /*16740*/  WARPSYNC.COLLECTIVE R15, `(.L_x_1630) ;  /* 0x000000000f087348 */ /* 0x000fea0003c00000 */
[----:B------:R0:W1:Y:S02]  /*16750*/  SHFL.UP P0, R14, R8, R13, R12 ;  /* 0x0400000d080e7389 */ /* 0x000064000000000c */
[----:B01----:R-:W-:Y:S01]  /*16760*/  ENDCOLLECTIVE ;  /* 0x000000000000791b */ /* 0x003fe20003800000 */
.L_x_1630:
[----:B------:R-:W-:Y:S02]  /*16770*/  IMAD.MOV.U32 R13, RZ, RZ, 0x2 ;  /* 0x00000002ff0d7424 */ /* 0x000fe400078e00ff */
[----:B------:R-:W-:-:S04]  /*16780*/  IMAD.MOV.U32 R38, RZ, RZ, R14 ;  /* 0x000000ffff267224 */ /* 0x000fc800078e000e */
[----:B------:R-:W-:-:S04]  /*16790*/  @P0 IMAD.IADD R38, R37, 0x1, R38 ;  /* 0x0000000125260824 */ /* 0x000fc800078e0226 */
[----:B------:R-:W-:-:S07]  /*167a0*/  IMAD.MOV.U32 R8, RZ, RZ, R38 ;  /* 0x000000ffff087224 */ /* 0x000fce00078e0026 */
[----:B------:R-:W-:Y:S05]  /*167b0*/  WARPSYNC.COLLECTIVE R15, `(.L_x_1631) ;  /* 0x000000000f087348 */ /* 0x000fea0003c00000 */
[----:B------:R0:W1:Y:S02]  /*167c0*/  SHFL.UP P0, R14, R8, R13, R12 ;  /* 0x0400000d080e7389 */ /* 0x000064000000000c */
[----:B01----:R-:W-:Y:S01]  /*167d0*/  ENDCOLLECTIVE ;  /* 0x000000000000791b */ /* 0x003fe20003800000 */
.L_x_1631:
[----:B------:R-:W-:Y:S02]  /*167e0*/  IMAD.MOV.U32 R13, RZ, RZ, 0x4 ;  /* 0x00000004ff0d7424 */ /* 0x000fe400078e00ff */
[----:B------:R-:W-:-:S04]  /*167f0*/  IMAD.MOV.U32 R39, RZ, RZ, R14 ;  /* 0x000000ffff277224 */ /* 0x000fc800078e000e */
[----:B------:R-:W-:-:S04]  /*16800*/  @P0 IMAD.IADD R39, R38, 0x1, R39 ;  /* 0x0000000126270824 */ /* 0x000fc800078e0227 */
[----:B------:R-:W-:-:S07]  /*16810*/  IMAD.MOV.U32 R8, RZ, RZ, R39 ;  /* 0x000000ffff087224 */ /* 0x000fce00078e0027 */
[----:B------:R-:W-:Y:S05]  /*16820*/  WARPSYNC.COLLECTIVE R15, `(.L_x_1632) ;  /* 0x000000000f087348 */ /* 0x000fea0003c00000 */
[----:B------:R0:W1:Y:S02]  /*16830*/  SHFL.UP P0, R14, R8, R13, R12 ;  /* 0x0400000d080e7389 */ /* 0x000064000000000c */
[----:B01----:R-:W-:Y:S01]  /*16840*/  ENDCOLLECTIVE ;  /* 0x000000000000791b */ /* 0x003fe20003800000 */
.L_x_1632:
[----:B------:R-:W-:Y:S02]  /*16850*/  IMAD.MOV.U32 R13, RZ, RZ, 0x8 ;  /* 0x00000008ff0d7424 */ /* 0x000fe400078e00ff */
[----:B------:R-:W-:-:S04]  /*16860*/  IMAD.MOV.U32 R40, RZ, RZ, R14 ;  /* 0x000000ffff287224 */ /* 0x000fc800078e000e */
[----:B------:R-:W-:-:S04]  /*16870*/  @P0 IMAD.IADD R40, R39, 0x1, R40 ;  /* 0x0000000127280824 */ /* 0x000fc800078e0228 */
[----:B------:R-:W-:-:S07]  /*16880*/  IMAD.MOV.U32 R8, RZ, RZ, R40 ;  /* 0x000000ffff087224 */ /* 0x000fce00078e0028 */
[----:B------:R-:W-:Y:S05]  /*16890*/  WARPSYNC.COLLECTIVE R15, `(.L_x_1633) ;  /* 0x000000000f087348 */ /* 0x000fea0003c00000 */
[----:B------:R0:W1:Y:S02]  /*168a0*/  SHFL.UP P0, R14, R8, R13, R12 ;  /* 0x0400000d080e7389 */ /* 0x000064000000000c */
[----:B01----:R-:W-:Y:S01]  /*168b0*/  ENDCOLLECTIVE ;  /* 0x000000000000791b */ /* 0x003fe20003800000 */
.L_x_1633:
[----:B------:R-:W-:Y:S02]  /*168c0*/  IMAD.MOV.U32 R13, RZ, RZ, 0x10 ;  /* 0x00000010ff0d7424 */ /* 0x000fe400078e00ff */
[----:B------:R-:W-:-:S04]  /*168d0*/  IMAD.MOV.U32 R41, RZ, RZ, R14 ;  /* 0x000000ffff297224 */ /* 0x000fc800078e000e */
[----:B------:R-:W-:-:S04]  /*168e0*/  @P0 IMAD.IADD R41, R40, 0x1, R41 ;  /* 0x0000000128290824 */ /* 0x000fc800078e0229 */
[----:B------:R-:W-:-:S07]  /*168f0*/  IMAD.MOV.U32 R8, RZ, RZ, R41 ;  /* 0x000000ffff087224 */ /* 0x000fce00078e0029 */
[----:B------:R-:W-:Y:S05]  /*16900*/  WARPSYNC.COLLECTIVE R15, `(.L_x_1634) ;  /* 0x000000000f087348 */ /* 0x000fea0003c00000 */
[----:B------:R0:W1:Y:S02]  /*16910*/  SHFL.UP P0, R14, R8, R13, R12 ;  /* 0x0400000d080e7389 */ /* 0x000064000000000c */
[----:B01----:R-:W-:Y:S01]  /*16920*/  ENDCOLLECTIVE ;  /* 0x000000000000791b */ /* 0x003fe20003800000 */
.L_x_1634:
[----:B------:R-:W-:Y:S05]  /*16930*/  BRA `(.L_x_1635) ;  /* 0xfffffec0001c7947 */ /* 0x000fea000383ffff */
.L_x_1368:
[----:B------:R-:W-:Y:S02]  /*16940*/  IMAD.MOV.U32 R8, RZ, RZ, R37 ;  /* 0x000000ffff087224 */ /* 0x000fe400078e0025 */
[----:B------:R-:W-:Y:S02]  /*16950*/  IMAD.MOV.U32 R13, RZ, RZ, 0x1 ;  /* 0x00000001ff0d7424 */ /* 0x000fe400078e00ff */
[----:B------:R-:W-:Y:S02]  /*16960*/  IMAD.MOV.U32 R12, RZ, RZ, RZ ;  /* 0x000000ffff0c7224 */ /* 0x000fe400078e00ff */
[----:B------:R-:W-:-:S07]  /*16970*/  IMAD.MOV.U32 R15, RZ, RZ, -0x1 ;  /* 0xffffffffff0f7424 */ /* 0x000fce00078e00ff */
[----:B------:R-:W-:Y:S05]  /*16980*/  WARPSYNC.COLLECTIVE R15, `(.L_x_1636) ;  /* 0x000000000f087348 */ /* 0x000fea0003c00000 */
[----:B------:R0:W1:Y:S02]  /*16990*/  SHFL.UP P0, R14, R8, R13, R12 ;  /* 0x0400000d080e7389 */ /* 0x000064000000000c */
[----:B01----:R-:W-:Y:S01]  /*169a0*/  ENDCOLLECTIVE ;  /* 0x000000000000791b */ /* 0x003fe20003800000 */
.L_x_1636:
[----:B------:R-:W-:Y:S02]  /*169b0*/  IMAD.MOV.U32 R13, RZ, RZ, 0x2 ;  /* 0x00000002ff0d7424 */ /* 0x000fe400078e00ff */
[----:B------:R-:W-:-:S04]  /*169c0*/  IMAD.MOV.U32 R38, RZ, RZ, R14 ;  /* 0x000000ffff267224 */ /* 0x000fc800078e000e */
[----:B------:R-:W-:-:S04]  /*169d0*/  @P0 IMAD.IADD R38, R37, 0x1, R38 ;  /* 0x0000000125260824 */ /* 0x000fc800078e0226 */
[----:B------:R-:W-:-:S07]  /*169e0*/  IMAD.MOV.U32 R8, RZ, RZ, R38 ;  /* 0x000000ffff087224 */ /* 0x000fce00078e0026 */
[----:B------:R-:W-:Y:S05]  /*169f0*/  WARPSYNC.COLLECTIVE R15, `(.L_x_1637) ;  /* 0x000000000f087348 */ /* 0x000fea0003c00000 */
[----:B------:R0:W1:Y:S02]  /*16a00*/  SHFL.UP P0, R14, R8, R13, R12 ;  /* 0x0400000d080e7389 */ /* 0x000064000000000c */
[----:B01----:R-:W-:Y:S01]  /*16a10*/  ENDCOLLECTIVE ;  /* 0x000000000000791b */ /* 0x003fe20003800000 */
.L_x_1637:
[----:B------:R-:W-:Y:S02]  /*16a20*/  IMAD.MOV.U32 R13, RZ, RZ, 0x4 ;  /* 0x00000004ff0d7424 */ /* 0x000fe400078e00ff */
[----:B------:R-:W-:-:S04]  /*16a30*/  IMAD.MOV.U32 R39, RZ, RZ, R14 ;  /* 0x000000ffff277224 */ /* 0x000fc800078e000e */
[----:B------:R-:W-:-:S04]  /*16a40*/  @P0 IMAD.IADD R39, R38, 0x1, R39 ;  /* 0x0000000126270824 */ /* 0x000fc800078e0227 */
[----:B------:R-:W-:-:S07]  /*16a50*/  IMAD.MOV.U32 R8, RZ, RZ, R39 ;  /* 0x000000ffff087224 */ /* 0x000fce00078e0027 */
[----:B------:R-:W-:Y:S05]  /*16a60*/  WARPSYNC.COLLECTIVE R15, `(.L_x_1638) ;  /* 0x000000000f087348 */ /* 0x000fea0003c00000 */
[----:B------:R0:W1:Y:S02]  /*16a70*/  SHFL.UP P0, R14, R8, R13, R12 ;  /* 0x0400000d080e7389 */ /* 0x000064000000000c */
[----:B01----:R-:W-:Y:S01]  /*16a80*/  ENDCOLLECTIVE ;  /* 0x000000000000791b */ /* 0x003fe20003800000 */
.L_x_1638:
[----:B------:R-:W-:Y:S02]  /*16a90*/  IMAD.MOV.U32 R13, RZ, RZ, 0x8 ;  /* 0x00000008ff0d7424 */ /* 0x000fe400078e00ff */
[----:B------:R-:W-:-:S04]  /*16aa0*/  IMAD.MOV.U32 R40, RZ, RZ, R14 ;  /* 0x000000ffff287224 */ /* 0x000fc800078e000e */
[----:B------:R-:W-:-:S04]  /*16ab0*/  @P0 IMAD.IADD R40, R39, 0x1, R40 ;  /* 0x0000000127280824 */ /* 0x000fc800078e0228 */
[----:B------:R-:W-:-:S07]  /*16ac0*/  IMAD.MOV.U32 R8, RZ, RZ, R40 ;  /* 0x000000ffff087224 */ /* 0x000fce00078e0028 */
[----:B------:R-:W-:Y:S05]  /*16ad0*/  WARPSYNC.COLLECTIVE R15, `(.L_x_1639) ;  /* 0x000000000f087348 */ /* 0x000fea0003c00000 */
[----:B------:R0:W1:Y:S02]  /*16ae0*/  SHFL.UP P0, R14, R8, R13, R12 ;  /* 0x0400000d080e7389 */ /* 0x000064000000000c */
[----:B01----:R-:W-:Y:S01]  /*16af0*/  ENDCOLLECTIVE ;  /* 0x000000000000791b */ /* 0x003fe20003800000 */
.L_x_1639:
[----:B------:R-:W-:Y:S02]  /*16b00*/  IMAD.MOV.U32 R13, RZ, RZ, 0x10 ;  /* 0x00000010ff0d7424 */ /* 0x000fe400078e00ff */
[----:B------:R-:W-:-:S04]  /*16b10*/  IMAD.MOV.U32 R41, RZ, RZ, R14 ;  /* 0x000000ffff297224 */ /* 0x000fc800078e000e */
[----:B------:R-:W-:-:S04]  /*16b20*/  @P0 IMAD.IADD R41, R40, 0x1, R41 ;  /* 0x0000000128290824 */ /* 0x000fc800078e0229 */
[----:B------:R-:W-:-:S07]  /*16b30*/  IMAD.MOV.U32 R8, RZ, RZ, R41 ;  /* 0x000000ffff087224 */ /* 0x000fce00078e0029 */
[----:B------:R-:W-:Y:S05]  /*16b40*/  WARPSYNC.COLLECTIVE R15, `(.L_x_1640) ;  /* 0x000000000f087348 */ /* 0x000fea0003c00000 */
[----:B------:R0:W1:Y:S02]  /*16b50*/  SHFL.UP P0, R14, R8, R13, R12 ;  /* 0x0400000d080e7389 */ /* 0x000064000000000c */
[----:B01----:R-:W-:Y:S01]  /*16b60*/  ENDCOLLECTIVE ;  /* 0x000000000000791b */ /* 0x003fe20003800000 */
.L_x_1640:
[----:B------:R-:W-:Y:S05]  /*16b70*/  BRA `(.L_x_1641) ;  /* 0xffffff00009c7947 */ /* 0x000fea000383ffff */
.L_x_1463:
[----:B------:R-:W-:Y:S02]  /*16b80*/  IMAD.MOV.U32 R8, RZ, RZ, R38 ;  /* 0x000000ffff087224 */ /* 0x000fe400078e0026 */
[----:B------:R-:W-:Y:S02]  /*16b90*/  IMAD.MOV.U32 R13, RZ, RZ, 0x1 ;  /* 0x00000001ff0d7424 */ /* 0x000fe400078e00ff */
[----:B------:R-:W-:Y:S02]  /*16ba0*/  IMAD.MOV.U32 R12, RZ, RZ, RZ ;  /* 0x000000ffff0c7224 */ /* 0x000fe400078e00ff */
[----:B------:R-:W-:-:S07]  /*16bb0*/  IMAD.MOV.U32 R15, RZ, RZ, -0x1 ;  /* 0xffffffffff0f7424 */ /* 0x000fce00078e00ff */
[----:B------:R-:W-:Y:S05]  /*16bc0*/  WARPSYNC.COLLECTIVE R15, `(.L_x_1642) ;  /* 0x000000000f087348 */ /* 0x000fea0003c00000 */
[----:B------:R0:W1:Y:S02]  /*16bd0*/  SHFL.UP P0, R14, R8, R13, R12 ;  /* 0x0400000d080e7389 */ /* 0x000064000000000c */
[----:B01----:R-:W-:Y:S01]  /*16be0*/  ENDCOLLECTIVE ;  /* 0x000000000000791b */ /* 0x003fe20003800000 */
.L_x_1642:
[----:B------:R-:W-:Y:S02]  /*16bf0*/  IMAD.MOV.U32 R13, RZ, RZ, 0x2 ;  /* 0x00000002ff0d7424 */ /* 0x000fe400078e00ff */
[----:B------:R-:W-:-:S04]  /*16c00*/  IMAD.MOV.U32 R39, RZ, RZ, R14 ;  /* 0x000000ffff277224 */ /* 0x000fc800078e000e */
[----:B------:R-:W-:-:S04]  /*16c10*/  @P0 IMAD.IADD R39, R38, 0x1, R39 ;  /* 0x0000000126270824 */ /* 0x000fc800078e0227 */
[----:B------:R-:W-:-:S07]  /*16c20*/  IMAD.MOV.U32 R8, RZ, RZ, R39 ;  /* 0x000000ffff087224 */ /* 0x000fce00078e0027 */
[----:B------:R-:W-:Y:S05]  /*16c30*/  WARPSYNC.COLLECTIVE R15, `(.L_x_1643) ;  /* 0x000000000f087348 */ /* 0x000fea0003c00000 */
[----:B------:R0:W1:Y:S02]  /*16c40*/  SHFL.UP P0, R14, R8, R13, R12 ;  /* 0x0400000d080e7389 */ /* 0x000064000000000c */
[----:B01----:R-:W-:Y:S01]  /*16c50*/  ENDCOLLECTIVE ;  /* 0x000000000000791b */ /* 0x003fe20003800000 */
.L_x_1643:
[----:B------:R-:W-:Y:S02]  /*16c60*/  IMAD.MOV.U32 R13, RZ, RZ, 0x4 ;  /* 0x00000004ff0d7424 */ /* 0x000fe400078e00ff */
[----:B------:R-:W-:-:S04]  /*16c70*/  IMAD.MOV.U32 R40, RZ, RZ, R14 ;  /* 0x000000ffff287224 */ /* 0x000fc800078e000e */
[----:B------:R-:W-:-:S04]  /*16c80*/  @P0 IMAD.IADD R40, R39, 0x1, R40 ;  /* 0x0000000127280824 */ /* 0x000fc800078e0228 */
[----:B------:R-:W-:-:S07]  /*16c90*/  IMAD.MOV.U32 R8, RZ, RZ, R40 ;  /* 0x000000ffff087224 */ /* 0x000fce00078e0028 */
[----:B------:R-:W-:Y:S05]  /*16ca0*/  WARPSYNC.COLLECTIVE R15, `(.L_x_1644) ;  /* 0x000000000f087348 */ /* 0x000fea0003c00000 */
[----:B------:R0:W1:Y:S02]  /*16cb0*/  SHFL.UP P0, R14, R8, R13, R12 ;  /* 0x0400000d080e7389 */ /* 0x000064000000000c */
[----:B01----:R-:W-:Y:S01]  /*16cc0*/  ENDCOLLECTIVE ;  /* 0x000000000000791b */ /* 0x003fe20003800000 */
.L_x_1644:
[----:B------:R-:W-:Y:S02]  /*16cd0*/  IMAD.MOV.U32 R13, RZ, RZ, 0x8 ;  /* 0x00000008ff0d7424 */ /* 0x000fe400078e00ff */
[----:B------:R-:W-:-:S04]  /*16ce0*/  IMAD.MOV.U32 R41, RZ, RZ, R14 ;  /* 0x000000ffff297224 */ /* 0x000fc800078e000e */
[----:B------:R-:W-:-:S04]  /*16cf0*/  @P0 IMAD.IADD R41, R40, 0x1, R41 ;  /* 0x0000000128290824 */ /* 0x000fc800078e0229 */
[----:B------:R-:W-:-:S07]  /*16d00*/  IMAD.MOV.U32 R8, RZ, RZ, R41 ;  /* 0x000000ffff087224 */ /* 0x000fce00078e0029 */
[----:B------:R-:W-:Y:S05]  /*16d10*/  WARPSYNC.COLLECTIVE R15, `(.L_x_1645) ;  /* 0x000000000f087348 */ /* 0x000fea0003c00000 */
[----:B------:R0:W1:Y:S02]  /*16d20*/  SHFL.UP P0, R14, R8, R13, R12 ;  /* 0x0400000d080e7389 */ /* 0x000064000000000c */
[----:B01----:R-:W-:Y:S01]  /*16d30*/  ENDCOLLECTIVE ;  /* 0x000000000000791b */ /* 0x003fe20003800000 */
.L_x_1645:
[----:B------:R-:W-:Y:S02]  /*16d40*/  IMAD.MOV.U32 R13, RZ, RZ, 0x10 ;  /* 0x00000010ff0d7424 */ /* 0x000fe400078e00ff */
[----:B------:R-:W-:-:S04]  /*16d50*/  IMAD.MOV.U32 R42, RZ, RZ, R14 ;  /* 0x000000ffff2a7224 */ /* 0x000fc800078e000e */
[----:B------:R-:W-:-:S04]  /*16d60*/  @P0 IMAD.IADD R42, R41, 0x1, R42 ;  /* 0x00000001292a0824 */ /* 0x000fc800078e022a */
[----:B------:R-:W-:-:S07]  /*16d70*/  IMAD.MOV.U32 R8, RZ, RZ, R42 ;  /* 0x000000ffff087224 */ /* 0x000fce00078e002a */
[----:B------:R-:W-:Y:S05]  /*16d80*/  WARPSYNC.COLLECTIVE R15, `(.L_x_1646) ;  /* 0x000000000f087348 */ /* 0x000fea0003c00000 */
[----:B------:R0:W1:Y:S02]  /*16d90*/  SHFL.UP P0, R14, R8, R13, R12 ;  /* 0x0400000d080e7389 */ /* 0x000064000000000c */
[----:B01----:R-:W-:Y:S01]  /*16da0*/  ENDCOLLECTIVE ;  /* 0x000000000000791b */ /* 0x003fe20003800000 */
.L_x_1646:
[----:B------:R-:W-:Y:S05]  /*16db0*/  BRA `(.L_x_1647) ;  /* 0xffffff4400f47947 */ /* 0x000fea000383ffff */
.L_x_1565:
[----:B------:R-:W-:Y:S02]  /*16dc0*/  IMAD.MOV.U32 R8, RZ, RZ, R38 ;  /* 0x000000ffff087224 */ /* 0x000fe400078e0026 */
[----:B------:R-:W-:Y:S02]  /*16dd0*/  IMAD.MOV.U32 R13, RZ, RZ, 0x1 ;  /* 0x00000001ff0d7424 */ /* 0x000fe400078e00ff */
[----:B------:R-:W-:Y:S02]  /*16de0*/  IMAD.MOV.U32 R12, RZ, RZ, RZ ;  /* 0x000000ffff0c7224 */ /* 0x000fe400078e00ff */
[----:B------:R-:W-:-:S07]  /*16df0*/  IMAD.MOV.U32 R15, RZ, RZ, -0x1 ;  /* 0xffffffffff0f7424 */ /* 0x000fce00078e00ff */
[----:B------:R-:W-:Y:S05]  /*16e00*/  WARPSYNC.COLLECTIVE R15, `(.L_x_1648) ;  /* 0x000000000f087348 */ /* 0x000fea0003c00000 */
[----:B------:R0:W1:Y:S02]  /*16e10*/  SHFL.UP P0, R14, R8, R13, R12 ;  /* 0x0400000d080e7389 */ /* 0x000064000000000c */
[----:B01----:R-:W-:Y:S01]  /*16e20*/  ENDCOLLECTIVE ;  /* 0x000000000000791b */ /* 0x003fe20003800000 */
.L_x_1648:
[----:B------:R-:W-:Y:S02]  /*16e30*/  IMAD.MOV.U32 R13, RZ, RZ, 0x2 ;  /* 0x00000002ff0d7424 */ /* 0x000fe400078e00ff */
[----:B------:R-:W-:-:S04]  /*16e40*/  IMAD.MOV.U32 R39, RZ, RZ, R14 ;  /* 0x000000ffff277224 */ /* 0x000fc800078e000e */
[----:B------:R-:W-:-:S04]  /*16e50*/  @P0 IMAD.IADD R39, R38, 0x1, R39 ;  /* 0x0000000126270824 */ /* 0x000fc800078e0227 */
[----:B------:R-:W-:-:S07]  /*16e60*/  IMAD.MOV.U32 R8, RZ, RZ, R39 ;  /* 0x000000ffff087224 */ /* 0x000fce00078e0027 */
[----:B------:R-:W-:Y:S05]  /*16e70*/  WARPSYNC.COLLECTIVE R15, `(.L_x_1649) ;  /* 0x000000000f087348 */ /* 0x000fea0003c00000 */
[----:B------:R0:W1:Y:S02]  /*16e80*/  SHFL.UP P0, R14, R8, R13, R12 ;  /* 0x0400000d080e7389 */ /* 0x000064000000000c */
[----:B01----:R-:W-:Y:S01]  /*16e90*/  ENDCOLLECTIVE ;  /* 0x000000000000791b */ /* 0x003fe20003800000 */
.L_x_1649:
[----:B------:R-:W-:Y:S02]  /*16ea0*/  IMAD.MOV.U32 R13, RZ, RZ, 0x4 ;  /* 0x00000004ff0d7424 */ /* 0x000fe400078e00ff */
[----:B------:R-:W-:-:S04]  /*16eb0*/  IMAD.MOV.U32 R40, RZ, RZ, R14 ;  /* 0x000000ffff287224 */ /* 0x000fc800078e000e */
[----:B------:R-:W-:-:S04]  /*16ec0*/  @P0 IMAD.IADD R40, R39, 0x1, R40 ;  /* 0x0000000127280824 */ /* 0x000fc800078e0228 */
[----:B------:R-:W-:-:S07]  /*16ed0*/  IMAD.MOV.U32 R8, RZ, RZ, R40 ;  /* 0x000000ffff087224 */ /* 0x000fce00078e0028 */
[----:B------:R-:W-:Y:S05]  /*16ee0*/  WARPSYNC.COLLECTIVE R15, `(.L_x_1650) ;  /* 0x000000000f087348 */ /* 0x000fea0003c00000 */
[----:B------:R0:W1:Y:S02]  /*16ef0*/  SHFL.UP P0, R14, R8, R13, R12 ;  /* 0x0400000d080e7389 */ /* 0x000064000000000c */
[----:B01----:R-:W-:Y:S01]  /*16f00*/  ENDCOLLECTIVE ;  /* 0x000000000000791b */ /* 0x003fe20003800000 */
.L_x_1650:
[----:B------:R-:W-:Y:S02]  /*16f10*/  IMAD.MOV.U32 R13, RZ, RZ, 0x8 ;  /* 0x00000008ff0d7424 */ /* 0x000fe400078e00ff */
[----:B------:R-:W-:-:S04]  /*16f20*/  IMAD.MOV.U32 R41, RZ, RZ, R14 ;  /* 0x000000ffff297224 */ /* 0x000fc800078e000e */
[----:B------:R-:W-:-:S04]  /*16f30*/  @P0 IMAD.IADD R41, R40, 0x1, R41 ;  /* 0x0000000128290824 */ /* 0x000fc800078e0229 */
[----:B------:R-:W-:-:S07]  /*16f40*/  IMAD.MOV.U32 R8, RZ, RZ, R41 ;  /* 0x000000ffff087224 */ /* 0x000fce00078e0029 */
[----:B------:R-:W-:Y:S05]  /*16f50*/  WARPSYNC.COLLECTIVE R15, `(.L_x_1651) ;  /* 0x000000000f087348 */ /* 0x000fea0003c00000 */
[----:B------:R0:W1:Y:S02]  /*16f60*/  SHFL.UP P0, R14, R8, R13, R12 ;  /* 0x0400000d080e7389 */ /* 0x000064000000000c */
[----:B01----:R-:W-:Y:S01]  /*16f70*/  ENDCOLLECTIVE ;  /* 0x000000000000791b */ /* 0x003fe20003800000 */
.L_x_1651:
[----:B------:R-:W-:Y:S02]  /*16f80*/  IMAD.MOV.U32 R13, RZ, RZ, 0x10 ;  /* 0x00000010ff0d7424 */ /* 0x000fe400078e00ff */
[----:B------:R-:W-:-:S04]  /*16f90*/  IMAD.MOV.U32 R42, RZ, RZ, R14 ;  /* 0x000000ffff2a7224 */ /* 0x000fc800078e000e */
[----:B------:R-:W-:-:S04]  /*16fa0*/  @P0 IMAD.IADD R42, R41, 0x1, R42 ;  /* 0x00000001292a0824 */ /* 0x000fc800078e022a */
[----:B------:R-:W-:-:S07]  /*16fb0*/  IMAD.MOV.U32 R8, RZ, RZ, R42 ;  /* 0x000000ffff087224 */ /* 0x000fce00078e002a */
[----:B------:R-:W-:Y:S05]  /*16fc0*/  WARPSYNC.COLLECTIVE R15, `(.L_x_1652) ;  /* 0x000000000f087348 */ /* 0x000fea0003c00000 */
[----:B------:R0:W1:Y:S02]  /*16fd0*/  SHFL.UP P0, R14, R8, R13, R12 ;  /* 0x0400000d080e7389 */ /* 0x000064000000000c */
[----:B01----:R-:W-:Y:S01]  /*16fe0*/  ENDCOLLECTIVE ;  /* 0x000000000000791b */ /* 0x003fe20003800000 */
.L_x_1652:
[----:B------:R-:W-:Y:S05]  /*16ff0*/  BRA `(.L_x_1653) ;  /* 0xffffffb000687947 */ /* 0x000fea000383ffff */
.L_x_1654:
        /* <DEDUP_REMOVED lines=16> */
.L_x_2507:


//--------------------- .text._ZN4vllm16topKPerRowDecodeILi512ELb1ELb0ELb0EEEvPKfPKiPiiiiiiPfiS4_ --------------------------
	.section	.text._ZN4vllm16topKPerRowDecodeILi512ELb1ELb0ELb0EEEvPKfPKiPiiiiiiPfiS4_,"ax",@progbits
	.align	128
.text._ZN4vllm16topKPerRowDecodeILi512ELb1ELb0ELb0EEEvPKfPKiPiiiiiiPfiS4_:
        .type           _ZN4vllm16topKPerRowDecodeILi512ELb1ELb0ELb0EEEvPKfPKiPiiiiiiPfiS4_,@function
        .size           _ZN4vllm16topKPerRowDecodeILi512ELb1ELb0ELb0EEEvPKfPKiPiiiiiiPfiS4_,(.L_x_2508 - _ZN4vllm16topKPerRowDecodeILi512ELb1ELb0ELb0EEEvPKfPKiPiiiiiiPfiS4_)
        .other          _ZN4vllm16topKPerRowDecodeILi512ELb1ELb0ELb0EEEvPKfPKiPiiiiiiPfiS4_,@"STO_CUDA_ENTRY STV_DEFAULT"
_ZN4vllm16topKPerRowDecodeILi512ELb1ELb0ELb0EEEvPKfPKiPiiiiiiPfiS4_:
[----:B------:R-:W-:Y:S08]  /*0000*/  LDC R1, c[0x0][0x28] ;  /* 0x00000a00ff017b82 */ /* 0x000ff00000000800 */
[----:B------:R-:W0:Y:S01]  /*0010*/  LDC R11, c[0x0][0x234] ;  /* 0x00008d00ff0b7b82 */ /* 0x000e220000000800 */
[----:B------:R-:W1:Y:S01]  /*0020*/  S2R R0, SR_CTAID.X ;  /* 0x0000000000007919 */ /* 0x000e620000002500 */
[----:B------:R-:W-:Y:S01]  /*0030*/  ULDC UR4, c[0x0][0x238] ;  /* 0x00008e0000047ab9 */ /* 0x000fe20000000800 */
[----:B------:R-:W-:Y:S01]  /*0040*/  ULDC.64 UR8, c[0x0][0x208] ;  /* 0x0000820000087ab9 */ /* 0x000fe20000000a00 */
[----:B0-----:R-:W-:-:S04]  /*0050*/  IABS R9, R11 ;  /* 0x0000000b00097213 */ /* 0x001fc80000000000 */
[----:B------:R-:W0:Y:S08]  /*0060*/  I2F.RP R4, R9 ;  /* 0x0000000900047306 */ /* 0x000e300000209400 */
[----:B0-----:R-:W0:Y:S02]  /*0070*/  MUFU.RCP R4, R4 ;  /* 0x0000000400047308 */ /* 0x001e240000001000 */
[----:B0-----:R-:W-:-:S06]  /*0080*/  VIADD R2, R4, 0xffffffe ;  /* 0x0ffffffe04027836 */ /* 0x001fcc0000000000 */
[----:B------:R0:W2:Y:S02]  /*0090*/  F2I.FTZ.U32.TRUNC.NTZ R3, R2 ;  /* 0x0000000200037305 */ /* 0x0000a4000021f000 */
[----:B0-----:R-:W-:Y:S02]  /*00a0*/  IMAD.MOV.U32 R2, RZ, RZ, RZ ;  /* 0x000000ffff027224 */ /* 0x001fe400078e00ff */
[----:B--2---:R-:W-:-:S04]  /*00b0*/  IMAD.MOV R6, RZ, RZ, -R3 ;  /* 0x000000ffff067224 */ /* 0x004fc800078e0a03 */
[----:B------:R-:W-:Y:S01]  /*00c0*/  IMAD R5, R6, R9, RZ ;  /* 0x0000000906057224 */ /* 0x000fe200078e02ff */
[----:B-1----:R-:W-:-:S03]  /*00d0*/  IABS R6, R0 ;  /* 0x0000000000067213 */ /* 0x002fc60000000000 */
[----:B------:R-:W-:Y:S01]  /*00e0*/  IMAD.HI.U32 R3, R3, R5, R2 ;  /* 0x0000000503037227 */ /* 0x000fe200078e0002 */
[-C--:B------:R-:W-:Y:S01]  /*00f0*/  LOP3.LUT R2, R0, R11.reuse, RZ, 0x3c, !PT ;  /* 0x0000000b00027212 */ /* 0x080fe200078e3cff */
[----:B------:R-:W0:Y:S03]  /*0100*/  LDC R5, c[0x0][0x230] ;  /* 0x00008c00ff057b82 */ /* 0x000e260000000800 */
[----:B------:R-:W-:Y:S01]  /*0110*/  ISETP.GE.AND P2, PT, R2, RZ, PT ;  /* 0x000000ff0200720c */ /* 0x000fe20003f46270 */
[----:B------:R-:W-:Y:S01]  /*0120*/  IMAD.HI.U32 R3, R3, R6, RZ ;  /* 0x0000000603037227 */ /* 0x000fe200078e00ff */
[----:B------:R-:W-:-:S03]  /*0130*/  LOP3.LUT R2, RZ, R11, RZ, 0x33, !PT ;  /* 0x0000000bff027212 */ /* 0x000fc600078e33ff */
[----:B------:R-:W-:-:S04]  /*0140*/  IMAD.MOV R4, RZ, RZ, -R3 ;  /* 0x000000ffff047224 */ /* 0x000fc800078e0a03 */
[C---:B------:R-:W-:Y:S02]  /*0150*/  IMAD R4, R9.reuse, R4, R6 ;  /* 0x0000000409047224 */ /* 0x040fe400078e0206 */
[----:B------:R-:W1:Y:S03]  /*0160*/  LDC.64 R6, c[0x0][0x218] ;  /* 0x00008600ff067b82 */ /* 0x000e660000000a00 */
        /* <DEDUP_REMOVED lines=10> */
[----:B-1----:R-:W-:-:S05]  /*0210*/  IMAD.WIDE R6, R3, 0x4, R6 ;  /* 0x0000000403067825 */ /* 0x002fca00078e0206 */
[----:B------:R-:W2:Y:S01]  /*0220*/  LDG.E R13, desc[UR8][R6.64] ;  /* 0x00000008060d7981 */ /* 0x000ea2000c1e1900 */
[----:B------:R-:W1:Y:S01]  /*0230*/  S2R R3, SR_TID.X ;  /* 0x0000000000037919 */ /* 0x000e620000002100 */
[----:B--2---:R-:W-:Y:S01]  /*0240*/  @P1 VIMNMX R10, RZ, R13, !PT ;  /* 0x0000000dff0a1248 */ /* 0x004fe20007fe0100 */
[----:B01----:R-:W-:Y:S06]  /*0250*/  @P1 BRA `(.L_x_1655) ;  /* 0x0000000000201947 */ /* 0x003fec0003800000 */
        /* <DEDUP_REMOVED lines=8> */
.L_x_1655:
[----:B------:R-:W-:Y:S01]  /*02e0*/  ISETP.GT.AND P0, PT, R10, R5, PT ;  /* 0x000000050a00720c */ /* 0x000fe20003f04270 */
[----:B------:R-:W-:Y:S02]  /*02f0*/  ULDC UR4, c[0x0][0x228] ;  /* 0x00008a0000047ab9 */ /* 0x000fe40000000800 */
[----:B------:R-:W-:-:S10]  /*0300*/  IMAD.WIDE R6, R0, UR4, RZ ;  /* 0x0000000400067c25 */ /* 0x000fd4000f8e02ff */
[----:B------:R-:W-:Y:S05]  /*0310*/  @P0 BRA `(.L_x_1656) ;  /* 0x0000000c00800947 */ /* 0x000fea0003800000 */
[----:B------:R-:W-:Y:S01]  /*0320*/  ISETP.GE.AND P0, PT, R3, R10, PT ;  /* 0x0000000a0300720c */ /* 0x000fe20003f06270 */
[----:B------:R-:W-:Y:S01]  /*0330*/  BSSY B0, `(.L_x_1657) ;  /* 0x000007a000007945 */ /* 0x000fe20003800000 */
[----:B------:R-:W-:Y:S02]  /*0340*/  SHF.R.S32.HI R2, RZ, 0x1f, R0 ;  /* 0x0000001fff027819 */ /* 0x000fe40000011400 */
[----:B------:R-:W-:-:S09]  /*0350*/  SHF.R.S32.HI R9, RZ, 0x1f, R5 ;  /* 0x0000001fff097819 */ /* 0x000fd20000011405 */
        /* <DEDUP_REMOVED lines=13> */
[C---:B------:R-:W-:Y:S02]  /*0430*/  IMAD R13, R0.reuse, R9, R8 ;  /* 0x00000009000d7224 */ /* 0x040fe400078e0208 */
[----:B------:R-:W-:-:S04]  /*0440*/  IMAD.WIDE.U32 R6, R0, R5, R6 ;  /* 0x0000000500067225 */ /* 0x000fc800078e0006 */
[----:B------:R-:W-:Y:S01]  /*0450*/  IMAD.IADD R13, R7, 0x1, R13 ;  /* 0x00000001070d7824 */ /* 0x000fe200078e020d */
[----:B------:R-:W-:Y:S01]  /*0460*/  LEA R8, P0, R6, UR4, 0x2 ;  /* 0x0000000406087c11 */ /* 0x000fe2000f8010ff */
[----:B------:R-:W-:-:S03]  /*0470*/  IMAD.MOV.U32 R11, RZ, RZ, R3 ;  /* 0x000000ffff0b7224 */ /* 0x000fc600078e0003 */
[----:B------:R-:W-:-:S09]  /*0480*/  LEA.HI.X R13, R6, UR5, R13, 0x2, P0 ;  /* 0x00000005060d7c11 */ /* 0x000fd200080f140d */
.L_x_1661:
        /* <DEDUP_REMOVED lines=9> */
.L_x_1660:
[----:B------:R-:W-:Y:S05]  /*0520*/  BSYNC B1 ;  /* 0x0000000000017941 */ /* 0x000fea0003800000 */
.L_x_1659:
[----:B------:R-:W-:Y:S05]  /*0530*/  @!P1 BRA `(.L_x_1658) ;  /* 0x0000000400649947 */ /* 0x000fea0003800000 */
[----:B------:R-:W-:Y:S01]  /*0540*/  IMAD R4, R2, R5, RZ ;  /* 0x0000000502047224 */ /* 0x000fe200078e02ff */
[--C-:B------:R-:W-:Y:S01]  /*0550*/  SHF.R.S32.HI R7, RZ, 0x1f, R11.reuse ;  /* 0x0000001fff077819 */ /* 0x100fe2000001140b */
[--C-:B------:R-:W-:Y:S01]  /*0560*/  IMAD.MOV.U32 R6, RZ, RZ, R11.reuse ;  /* 0x000000ffff067224 */ /* 0x100fe200078e000b */
[----:B------:R-:W-:Y:S01]  /*0570*/  ULDC.64 UR4, c[0x0][0x220] ;  /* 0x0000880000047ab9 */ /* 0x000fe20000000a00 */
[----:B------:R-:W-:Y:S01]  /*0580*/  IMAD R15, R0, R9, R4 ;  /* 0x00000009000f7224 */ /* 0x000fe200078e0204 */
        /* <DEDUP_REMOVED lines=11> */
.L_x_1664:
        /* <DEDUP_REMOVED lines=38> */
.L_x_1663:
[----:B------:R-:W-:Y:S05]  /*08a0*/  BSYNC B1 ;  /* 0x0000000000017941 */ /* 0x000fea0003800000 */
.L_x_1662:
        /* <DEDUP_REMOVED lines=25> */
.L_x_1666:
[----:B------:R-:W-:Y:S05]  /*0a40*/  BSYNC B1 ;  /* 0x0000000000017941 */ /* 0x000fea0003800000 */
.L_x_1665:
        /* <DEDUP_REMOVED lines=8> */
.L_x_1658:
[----:B------:R-:W-:Y:S05]  /*0ad0*/  BSYNC B0 ;  /* 0x0000000000007941 */ /* 0x000fea0003800000 */
.L_x_1657:
[----:B------:R-:W-:-:S05]  /*0ae0*/  IMAD.IADD R4, R3, 0x1, R10 ;  /* 0x0000000103047824 */ /* 0x000fca00078e020a */
[----:B------:R-:W-:-:S13]  /*0af0*/  ISETP.GE.AND P0, PT, R4, R5, PT ;  /* 0x000000050400720c */ /* 0x000fda0003f06270 */
[----:B------:R-:W-:Y:S05]  /*0b00*/  @P0 EXIT ;  /* 0x000000000000094d */ /* 0x000fea0003800000 */
[----:B------:R-:W-:Y:S01]  /*0b10*/  LOP3.LUT R10, RZ, R10, RZ, 0x33, !PT ;  /* 0x0000000aff0a7212 */ /* 0x000fe200078e33ff */
[----:B------:R-:W-:Y:S03]  /*0b20*/  BSSY B0, `(.L_x_1667) ;  /* 0x0000019000007945 */ /* 0x000fe60003800000 */
[----:B------:R-:W-:-:S04]  /*0b30*/  IADD3 R10, -R3, R5, R10 ;  /* 0x00000005030a7210 */ /* 0x000fc80007ffe10a */
[C---:B------:R-:W-:Y:S02]  /*0b40*/  LEA.HI R3, R10.reuse, 0x1, RZ, 0x17 ;  /* 0x000000010a037811 */ /* 0x040fe400078fb8ff */
[----:B------:R-:W-:Y:S02]  /*0b50*/  ISETP.GE.U32.AND P1, PT, R10, 0x600, PT ;  /* 0x000006000a00780c */ /* 0x000fe40003f26070 */
[----:B------:R-:W-:-:S13]  /*0b60*/  LOP3.LUT P0, R3, R3, 0x3, RZ, 0xc0, !PT ;  /* 0x0000000303037812 */ /* 0x000fda000780c0ff */
[----:B------:R-:W-:Y:S05]  /*0b70*/  @!P0 BRA `(.L_x_1668) ;  /* 0x00000000004c8947 */ /* 0x000fea0003800000 */
[--C-:B0-----:R-:W-:Y:S01]  /*0b80*/  SHF.R.S32.HI R7, RZ, 0x1f, R4.reuse ;  /* 0x0000001fff077819 */ /* 0x101fe20000011404 */
[----:B------:R-:W-:Y:S01]  /*0b90*/  IMAD R8, R2, R5, RZ ;  /* 0x0000000502087224 */ /* 0x000fe200078e02ff */
[----:B------:R-:W-:Y:S01]  /*0ba0*/  ULDC.64 UR4, c[0x0][0x220] ;  /* 0x0000880000047ab9 */ /* 0x000fe20000000a00 */
[----:B------:R-:W-:Y:S02]  /*0bb0*/  IMAD.MOV.U32 R6, RZ, RZ, R4 ;  /* 0x000000ffff067224 */ /* 0x000fe400078e0004 */
[C---:B------:R-:W-:Y:S02]  /*0bc0*/  IMAD R11, R0.reuse, R9, R8 ;  /* 0x00000009000b7224 */ /* 0x040fe400078e0208 */
[----:B------:R-:W-:-:S04]  /*0bd0*/  IMAD.WIDE.U32 R6, R0, R5, R6 ;  /* 0x0000000500067225 */ /* 0x000fc800078e0006 */
[----:B------:R-:W-:Y:S01]  /*0be0*/  IMAD.IADD R11, R11, 0x1, R7 ;  /* 0x000000010b0b7824 */ /* 0x000fe200078e0207 */
[----:B------:R-:W-:Y:S01]  /*0bf0*/  LEA R8, P0, R6, UR4, 0x2 ;  /* 0x0000000406087c11 */ /* 0x000fe2000f8010ff */
[----:B------:R-:W-:-:S03]  /*0c00*/  IMAD.MOV.U32 R13, RZ, RZ, -0x1 ;  /* 0xffffffffff0d7424 */ /* 0x000fc600078e00ff */
[----:B------:R-:W-:-:S09]  /*0c10*/  LEA.HI.X R11, R6, UR5, R11, 0x2, P0 ;  /* 0x00000005060b7c11 */ /* 0x000fd200080f140b */
.L_x_1669:
        /* <DEDUP_REMOVED lines=9> */
.L_x_1668:
[----:B------:R-:W-:Y:S05]  /*0cb0*/  BSYNC B0 ;  /* 0x0000000000007941 */ /* 0x000fea0003800000 */
.L_x_1667:
[----:B------:R-:W-:Y:S05]  /*0cc0*/  @!P1 EXIT ;  /* 0x000000000000994d */ /* 0x000fea0003800000 */
[----:B------:R-:W-:Y:S01]  /*0cd0*/  IMAD R2, R2, R5, RZ ;  /* 0x0000000502027224 */ /* 0x000fe200078e02ff */
[----:B------:R-:W-:Y:S01]  /*0ce0*/  SHF.R.S32.HI R3, RZ, 0x1f, R4 ;  /* 0x0000001fff037819 */ /* 0x000fe20000011404 */
[----:B------:R-:W-:Y:S01]  /*0cf0*/  ULDC.64 UR4, c[0x0][0x220] ;  /* 0x0000880000047ab9 */ /* 0x000fe20000000a00 */
[----:B------:R-:W-:Y:S01]  /*0d00*/  BSSY B0, `(.L_x_1670) ;  /* 0x0000025000007945 */ /* 0x000fe20003800000 */
[----:B------:R-:W-:Y:S02]  /*0d10*/  IMAD R9, R0, R9, R2 ;  /* 0x0000000900097224 */ /* 0x000fe400078e0202 */
[----:B------:R-:W-:-:S04]  /*0d20*/  IMAD.MOV.U32 R2, RZ, RZ, R4 ;  /* 0x000000ffff027224 */ /* 0x000fc800078e0004 */
[----:B0-----:R-:W-:-:S04]  /*0d30*/  IMAD.WIDE.U32 R6, R0, R5, R2 ;  /* 0x0000000500067225 */ /* 0x001fc800078e0002 */
[----:B------:R-:W-:Y:S01]  /*0d40*/  IMAD.IADD R0, R5, 0x1, -R4 ;  /* 0x0000000105007824 */ /* 0x000fe200078e0a04 */
[----:B------:R-:W-:Y:S01]  /*0d50*/  LEA R2, P0, R6, UR4, 0x2 ;  /* 0x0000000406027c11 */ /* 0x000fe2000f8010ff */
[----:B------:R-:W-:-:S03]  /*0d60*/  IMAD.IADD R9, R9, 0x1, R7 ;  /* 0x0000000109097824 */ /* 0x000fc600078e0207 */
[----:B------:R-:W-:Y:S02]  /*0d70*/  ISETP.GT.AND P1, PT, R0, 0x1800, PT ;  /* 0x000018000000780c */ /* 0x000fe40003f24270 */
[----:B------:R-:W-:Y:S02]  /*0d80*/  LEA.HI.X R3, R6, UR5, R9, 0x2, P0 ;  /* 0x0000000506037c11 */ /* 0x000fe400080f1409 */
[----:B------:R-:W-:-:S09]  /*0d90*/  PLOP3.LUT P0, PT, PT, PT, PT, 0x80, 0x0 ;  /* 0x000000000000781c */ /* 0x000fd20003f0f070 */
[----:B------:R-:W-:Y:S05]  /*0da0*/  @!P1 BRA `(.L_x_1671) ;  /* 0x0000000000689947 */ /* 0x000fea0003800000 */
[----:B------:R-:W-:Y:S01]  /*0db0*/  PLOP3.LUT P0, PT, PT, PT, PT, 0x8, 0x0 ;  /* 0x000000000000781c */ /* 0x000fe20003f0e170 */
[----:B------:R-:W-:Y:S02]  /*0dc0*/  VIADD R7, R5, 0xffffe800 ;  /* 0xffffe80005077836 */ /* 0x000fe40000000000 */
[----:B------:R-:W-:-:S10]  /*0dd0*/  IMAD.MOV.U32 R11, RZ, RZ, -0x1 ;  /* 0xffffffffff0b7424 */ /* 0x000fd400078e00ff */
.L_x_1672:
        /* <DEDUP_REMOVED lines=23> */
.L_x_1671:
[----:B------:R-:W-:Y:S05]  /*0f50*/  BSYNC B0 ;  /* 0x0000000000007941 */ /* 0x000fea0003800000 */
.L_x_1670:
        /* <DEDUP_REMOVED lines=19> */
.L_x_1674:
[----:B------:R-:W-:Y:S05]  /*1090*/  BSYNC B0 ;  /* 0x0000000000007941 */ /* 0x000fea0003800000 */
.L_x_1673:
        /* <DEDUP_REMOVED lines=8> */
.L_x_1656:
        /* <DEDUP_REMOVED lines=24> */
.L_x_1679:
[----:B------:R-:W-:Y:S01]  /*12a0*/  VIADD R2, R2, 0xffffffff ;  /* 0xffffffff02027836 */ /* 0x000fe20000000000 */
[----:B------:R0:W-:Y:S01]  /*12b0*/  STS [R5], RZ ;  /* 0x000000ff05007388 */ /* 0x0001e20000000800 */
[----:B------:R-:W-:-:S03]  /*12c0*/  VIADD R4, R4, 0x200 ;  /* 0x0000020004047836 */ /* 0x000fc60000000000 */
[----:B------:R-:W-:Y:S01]  /*12d0*/  ISETP.NE.AND P0, PT, R2, RZ, PT ;  /* 0x000000ff0200720c */ /* 0x000fe20003f05270 */
[----:B0-----:R-:W-:-:S12]  /*12e0*/  VIADD R5, R5, 0x800 ;  /* 0x0000080005057836 */ /* 0x001fd80000000000 */
[----:B------:R-:W-:Y:S05]  /*12f0*/  @P0 BRA `(.L_x_1679) ;  /* 0xfffffffc00e80947 */ /* 0x000fea000383ffff */
.L_x_1678:
[----:B------:R-:W-:Y:S05]  /*1300*/  BSYNC B1 ;  /* 0x0000000000017941 */ /* 0x000fea0003800000 */
.L_x_1677:
[----:B------:R-:W-:Y:S05]  /*1310*/  @!P1 BRA `(.L_x_1676) ;  /* 0x0000000000389947 */ /* 0x000fea0003800000 */
[----:B------:R-:W0:Y:S01]  /*1320*/  S2UR UR5, SR_CgaCtaId ;  /* 0x00000000000579c3 */ /* 0x000e220000008800 */
[----:B------:R-:W-:Y:S02]  /*1330*/  UMOV UR4, 0x400 ;  /* 0x0000040000047882 */ /* 0x000fe40000000000 */
[----:B0-----:R-:W-:-:S06]  /*1340*/  ULEA UR4, UR5, UR4, 0x18 ;  /* 0x0000000405047291 */ /* 0x001fcc000f8ec03f */
[C---:B------:R-:W-:Y:S01]  /*1350*/  LEA R2, R4.reuse, UR4, 0x2 ;  /* 0x0000000404027c11 */ /* 0x040fe2000f8e10ff */
[----:B------:R-:W-:-:S04]  /*1360*/  VIADD R4, R4, 0xfffff800 ;  /* 0xfffff80004047836 */ /* 0x000fc80000000000 */
[----:B------:R-:W-:-:S07]  /*1370*/  VIADD R2, R2, 0x20a0 ;  /* 0x000020a002027836 */ /* 0x000fce0000000000 */
.L_x_1680:
        /* <DEDUP_REMOVED lines=8> */
.L_x_1676:
[----:B------:R-:W-:Y:S05]  /*1400*/  BSYNC B0 ;  /* 0x0000000000007941 */ /* 0x000fea0003800000 */
.L_x_1675:
[----:B------:R-:W1:Y:S08]  /*1410*/  LDC R12, c[0x0][0x22c] ;  /* 0x00008b00ff0c7b82 */ /* 0x000e700000000800 */
[----:B------:R-:W-:Y:S01]  /*1420*/  BAR.SYNC.DEFER_BLOCKING 0x0 ;  /* 0x0000000000007b1d */ /* 0x000fe20000010000 */
[----:B0-----:R-:W-:Y:S01]  /*1430*/  IADD3 R2, P0, R6, R3, RZ ;  /* 0x0000000306027210 */ /* 0x001fe20007f1e0ff */
[----:B------:R-:W-:-:S04]  /*1440*/  IMAD.MOV.U32 R8, RZ, RZ, R3 ;  /* 0x000000ffff087224 */ /* 0x000fc800078e0003 */
[----:B------:R-:W-:Y:S02]  /*1450*/  IMAD.X R5, RZ, RZ, R7, P0 ;  /* 0x000000ffff057224 */ /* 0x000fe400000e0607 */
[----:B------:R-:W0:Y:S01]  /*1460*/  LDC R11, c[0x0][0x210] ;  /* 0x00008400ff0b7b82 */ /* 0x000e220000000800 */
[----:B------:R-:W-:Y:S01]  /*1470*/  ULDC UR6, c[0x0][0x214] ;  /* 0x0000850000067ab9 */ /* 0x000fe20000000800 */
[----:B------:R-:W-:Y:S01]  /*1480*/  BSSY B0, `(.L_x_1681) ;  /* 0x00000d3000007945 */ /* 0x000fe20003800000 */
[----:B-1----:R-:W-:Y:S02]  /*1490*/  ISETP.NE.AND P1, PT, R12, 0x1, PT ;  /* 0x000000010c00780c */ /* 0x002fe40003f25270 */
[----:B0-----:R-:W-:Y:S01]  /*14a0*/  LEA R4, P0, R2, R11, 0x2 ;  /* 0x0000000b02047211 */ /* 0x001fe200078010ff */
[----:B------:R-:W-:-:S03]  /*14b0*/  IMAD.U32 R9, R6, 0x4, R11 ;  /* 0x0000000406097824 */ /* 0x000fc600078e000b */
[----:B------:R-:W-:Y:S02]  /*14c0*/  LEA.HI.X R5, R2, UR6, R5, 0x2, P0 ;  /* 0x0000000602057c11 */ /* 0x000fe400080f1405 */
[----:B------:R-:W-:-:S05]  /*14d0*/  P2R R2, PR, RZ, 0x2 ;  /* 0x00000002ff027803 */ /* 0x000fca0000000000 */
[----:B------:R-:W-:Y:S05]  /*14e0*/  @!P1 BRA `(.L_x_1682) ;  /* 0x0000000400889947 */ /* 0x000fea0003800000 */
[----:B------:R-:W-:-:S13]  /*14f0*/  ISETP.GE.AND P0, PT, R3, R10, PT ;  /* 0x0000000a0300720c */ /* 0x000fda0003f06270 */
[----:B------:R-:W-:Y:S05]  /*1500*/  @P0 BRA `(.L_x_1683) ;  /* 0x0000000c00280947 */ /* 0x000fea0003800000 */
[----:B------:R-:W-:Y:S01]  /*1510*/  LOP3.LUT R13, RZ, R3, RZ, 0x33, !PT ;  /* 0x00000003ff0d7212 */ /* 0x000fe200078e33ff */
[----:B------:R-:W-:Y:S01]  /*1520*/  BSSY B1, `(.L_x_1684) ;  /* 0x0000020000017945 */ /* 0x000fe20003800000 */
[----:B------:R-:W-:-:S03]  /*1530*/  IMAD.MOV.U32 R17, RZ, RZ, R3 ;  /* 0x000000ffff117224 */ /* 0x000fc600078e0003 */
[----:B------:R-:W-:-:S05]  /*1540*/  IMAD.IADD R13, R13, 0x1, R10 ;  /* 0x000000010d0d7824 */ /* 0x000fca00078e020a */
[C---:B------:R-:W-:Y:S02]  /*1550*/  LEA.HI R2, R13.reuse, 0x1, RZ, 0x17 ;  /* 0x000000010d027811 */ /* 0x040fe400078fb8ff */
[----:B------:R-:W-:Y:S01]  /*1560*/  ISETP.GE.U32.AND P0, PT, R13, 0x600, PT ;  /* 0x000006000d00780c */ /* 0x000fe20003f06070 */
[----:B------:R-:W-:Y:S01]  /*1570*/  IMAD.SHL.U32 R13, R12, 0x200, RZ ;  /* 0x000002000c0d7824 */ /* 0x000fe200078e00ff */
[----:B------:R-:W-:-:S13]  /*1580*/  LOP3.LUT P1, R2, R2, 0x3, RZ, 0xc0, !PT ;  /* 0x0000000302027812 */ /* 0x000fda000782c0ff */
[----:B------:R-:W-:Y:S05]  /*1590*/  @!P1 BRA `(.L_x_1685) ;  /* 0x0000000000609947 */ /* 0x000fea0003800000 */
[----:B------:R-:W0:Y:S01]  /*15a0*/  S2R R18, SR_CgaCtaId ;  /* 0x0000000000127919 */ /* 0x000e220000008800 */
[----:B------:R-:W-:Y:S01]  /*15b0*/  IMAD R15, R3, R12, RZ ;  /* 0x0000000c030f7224 */ /* 0x000fe200078e02ff */
[----:B------:R-:W-:-:S04]  /*15c0*/  MOV R17, 0x400 ;  /* 0x0000040000117802 */ /* 0x000fc80000000f00 */
[----:B------:R-:W-:-:S04]  /*15d0*/  IADD3 R16, P1, R6, R15, RZ ;  /* 0x0000000f06107210 */ /* 0x000fc80007f3e0ff */
[----:B------:R-:W-:Y:S02]  /*15e0*/  LEA R14, P2, R16, R11, 0x2 ;  /* 0x0000000b100e7211 */ /* 0x000fe400078410ff */
[----:B------:R-:W-:-:S04]  /*15f0*/  LEA.HI.X.SX32 R15, R15, R7, 0x1, P1 ;  /* 0x000000070f0f7211 */ /* 0x000fc800008f0eff */
[----:B------:R-:W-:Y:S02]  /*1600*/  LEA.HI.X R15, R16, UR6, R15, 0x2, P2 ;  /* 0x00000006100f7c11 */ /* 0x000fe400090f140f */
[----:B0-----:R-:W-:Y:S01]  /*1610*/  LEA R21, R18, R17, 0x18 ;  /* 0x0000001112157211 */ /* 0x001fe200078ec0ff */
[----:B------:R-:W-:-:S07]  /*1620*/  IMAD.MOV.U32 R17, RZ, RZ, R3 ;  /* 0x000000ffff117224 */ /* 0x000fce00078e0003 */
.L_x_1686:
[----:B0-----:R0:W2:Y:S01]  /*1630*/  LDG.E R16, desc[UR8][R14.64] ;  /* 0x000000080e107981 */ /* 0x0010a2000c1e1900 */
[----:B------:R-:W-:Y:S02]  /*1640*/  VIADD R2, R2, 0xffffffff ;  /* 0xffffffff02027836 */ /* 0x000fe40000000000 */
[----:B------:R-:W-:Y:S02]  /*1650*/  VIADD R17, R17, 0x200 ;  /* 0x0000020011117836 */ /* 0x000fe40000000000 */
[----:B0-----:R-:W-:Y:S01]  /*1660*/  IMAD.WIDE R14, R13, 0x4, R14 ;  /* 0x000000040d0e7825 */ /* 0x001fe200078e020e */
        /* <DEDUP_REMOVED lines=11> */
.L_x_1685:
[----:B------:R-:W-:Y:S05]  /*1720*/  BSYNC B1 ;  /* 0x0000000000017941 */ /* 0x000fea0003800000 */
.L_x_1684:
[----:B------:R-:W-:Y:S05]  /*1730*/  @!P0 BRA `(.L_x_1683) ;  /* 0x00000008009c8947 */ /* 0x000fea0003800000 */
[----:B------:R-:W1:Y:S01]  /*1740*/  S2R R19, SR_CgaCtaId ;  /* 0x0000000000137919 */ /* 0x000e620000008800 */
[----:B------:R-:W-:Y:S01]  /*1750*/  IMAD R15, R17, R12, RZ ;  /* 0x0000000c110f7224 */ /* 0x000fe200078e02ff */
[----:B------:R-:W-:Y:S01]  /*1760*/  MOV R2, 0x400 ;  /* 0x0000040000027802 */ /* 0x000fe20000000f00 */
[----:B------:R-:W-:Y:S03]  /*1770*/  BSSY B1, `(.L_x_1687) ;  /* 0x0000038000017945 */ /* 0x000fe60003800000 */
[----:B------:R-:W-:-:S04]  /*1780*/  IADD3 R14, P0, R6, R15, RZ ;  /* 0x0000000f060e7210 */ /* 0x000fc80007f1e0ff */
[----:B------:R-:W-:Y:S02]  /*1790*/  LEA R22, P1, R14, R11, 0x2 ;  /* 0x0000000b0e167211 */ /* 0x000fe400078210ff */
[----:B------:R-:W-:-:S04]  /*17a0*/  LEA.HI.X.SX32 R15, R15, R7, 0x1, P0 ;  /* 0x000000070f0f7211 */ /* 0x000fc800000f0eff */
[----:B------:R-:W-:Y:S02]  /*17b0*/  LEA.HI.X R23, R14, UR6, R15, 0x2, P1 ;  /* 0x000000060e177c11 */ /* 0x000fe400088f140f */
[----:B-1----:R-:W-:-:S05]  /*17c0*/  LEA R2, R19, R2, 0x18 ;  /* 0x0000000213027211 */ /* 0x002fca00078ec0ff */
[----:B------:R-:W-:-:S07]  /*17d0*/  VIADD R2, R2, 0x8a0 ;  /* 0x000008a002027836 */ /* 0x000fce0000000000 */
.L_x_1688:
[C---:B01----:R-:W-:Y:S02]  /*17e0*/  IMAD.WIDE R18, R13.reuse, 0x4, R22 ;  /* 0x000000040d127825 */ /* 0x043fe400078e0216 */
        /* <DEDUP_REMOVED lines=49> */
.L_x_1687:
[----:B------:R-:W-:Y:S05]  /*1b00*/  BRA `(.L_x_1683) ;  /* 0x0000000400a87947 */ /* 0x000fea0003800000 */
.L_x_1682:
[----:B------:R-:W-:Y:S01]  /*1b10*/  LOP3.LUT R2, R9, 0xf, RZ, 0xc0, !PT ;  /* 0x0000000f09027812 */ /* 0x000fe200078ec0ff */
[----:B------:R-:W-:Y:S03]  /*1b20*/  BSSY B1, `(.L_x_1689) ;  /* 0x0000046000017945 */ /* 0x000fe60003800000 */
[C---:B------:R-:W-:Y:S02]  /*1b30*/  IADD3 R13, P1, -R2.reuse, 0x10, RZ ;  /* 0x00000010020d7810 */ /* 0x040fe40007f3e1ff */
[----:B------:R-:W-:-:S03]  /*1b40*/  ISETP.NE.U32.AND P0, PT, R2, RZ, PT ;  /* 0x000000ff0200720c */ /* 0x000fc60003f05070 */
[----:B------:R-:W-:Y:S01]  /*1b50*/  IMAD.X R2, RZ, RZ, -0x1, P1 ;  /* 0xffffffffff027424 */ /* 0x000fe200008e06ff */
[----:B------:R-:W-:-:S04]  /*1b60*/  ISETP.NE.AND.EX P0, PT, RZ, RZ, PT, P0 ;  /* 0x000000ffff00720c */ /* 0x000fc80003f05300 */
[----:B------:R-:W-:-:S04]  /*1b70*/  SHF.R.U64 R13, R13, 0x2, R2 ;  /* 0x000000020d0d7819 */ /* 0x000fc80000001202 */
[----:B------:R-:W-:-:S04]  /*1b80*/  SEL R13, R13, RZ, P0 ;  /* 0x000000ff0d0d7207 */ /* 0x000fc80000000000 */
[----:B------:R-:W-:-:S04]  /*1b90*/  VIMNMX.U32 R14, R13, R10, PT ;  /* 0x0000000a0d0e7248 */ /* 0x000fc80003fe0000 */
[----:B------:R-:W-:Y:S01]  /*1ba0*/  ISETP.GT.U32.AND P1, PT, R14, R3, PT ;  /* 0x000000030e00720c */ /* 0x000fe20003f24070 */
[----:B------:R-:W-:-:S05]  /*1bb0*/  IMAD.IADD R2, R10, 0x1, -R14 ;  /* 0x000000010a027824 */ /* 0x000fca00078e0a0e */
[----:B------:R-:W-:-:S04]  /*1bc0*/  SHF.R.S32.HI R13, RZ, 0x1f, R2 ;  /* 0x0000001fff0d7819 */ /* 0x000fc80000011402 */
[----:B------:R-:W-:Y:S01]  /*1bd0*/  LEA.HI R13, R13, R2, RZ, 0x2 ;  /* 0x000000020d0d7211 */ /* 0x000fe200078f10ff */
[----:B------:R-:W-:-:S03]  /*1be0*/  IMAD.IADD R2, R3, 0x1, R14 ;  /* 0x0000000103027824 */ /* 0x000fc600078e020e */
[----:B------:R-:W-:-:S04]  /*1bf0*/  SHF.R.S32.HI R22, RZ, 0x2, R13 ;  /* 0x00000002ff167819 */ /* 0x000fc8000001140d */
[C---:B------:R-:W-:Y:S01]  /*1c00*/  ISETP.GT.AND P2, PT, R22.reuse, R3, PT ;  /* 0x000000031600720c */ /* 0x040fe20003f44270 */
[----:B------:R-:W-:-:S05]  /*1c10*/  IMAD R13, R22, 0x4, R2 ;  /* 0x00000004160d7824 */ /* 0x000fca00078e0202 */
[----:B------:R-:W-:-:S07]  /*1c20*/  ISETP.GE.AND P0, PT, R13, R10, PT ;  /* 0x0000000a0d00720c */ /* 0x000fce0003f06270 */
[----:B------:R-:W-:Y:S06]  /*1c30*/  @!P2 BRA `(.L_x_1690) ;  /* 0x0000000000d0a947 */ /* 0x000fec0003800000 */
[----:B------:R-:W0:Y:S01]  /*1c40*/  S2R R17, SR_CgaCtaId ;  /* 0x0000000000117919 */ /* 0x000e220000008800 */
[----:B------:R-:W-:Y:S01]  /*1c50*/  IADD3 R2, P2, R6, R14, RZ ;  /* 0x0000000e06027210 */ /* 0x000fe20007f5e0ff */
[----:B------:R-:W-:Y:S01]  /*1c60*/  IMAD.MOV.U32 R21, RZ, RZ, R3 ;  /* 0x000000ffff157224 */ /* 0x000fe200078e0003 */
[----:B------:R-:W-:Y:S02]  /*1c70*/  MOV R14, 0x400 ;  /* 0x00000400000e7802 */ /* 0x000fe40000000f00 */
[----:B------:R-:W-:Y:S01]  /*1c80*/  LEA R23, P5, R2, R11, 0x2 ;  /* 0x0000000b02177211 */ /* 0x000fe200078a10ff */
[----:B------:R-:W-:-:S05]  /*1c90*/  IMAD.X R15, RZ, RZ, R7, P2 ;  /* 0x000000ffff0f7224 */ /* 0x000fca00010e0607 */
[----:B------:R-:W-:Y:S02]  /*1ca0*/  LEA.HI.X R24, R2, UR6, R15, 0x2, P5 ;  /* 0x0000000602187c11 */ /* 0x000fe4000a8f140f */
[----:B0-----:R-:W-:-:S05]  /*1cb0*/  LEA R14, R17, R14, 0x18 ;  /* 0x0000000e110e7211 */ /* 0x001fca00078ec0ff */
[----:B------:R-:W-:-:S07]  /*1cc0*/  VIADD R25, R14, 0x8a0 ;  /* 0x000008a00e197836 */ /* 0x000fce0000000000 */
.L_x_1691:
        /* <DEDUP_REMOVED lines=43> */
.L_x_1690:
[----:B------:R-:W-:Y:S05]  /*1f80*/  BSYNC B1 ;  /* 0x0000000000017941 */ /* 0x000fea0003800000 */
.L_x_1689:
[----:B------:R-:W-:Y:S04]  /*1f90*/  BSSY B1, `(.L_x_1692) ;  /* 0x000000f000017945 */ /* 0x000fe80003800000 */
[----:B------:R-:W-:Y:S05]  /*1fa0*/  @!P1 BRA `(.L_x_1693) ;  /* 0x0000000000349947 */ /* 0x000fea0003800000 */
[----:B0-----:R-:W2:Y:S01]  /*1fb0*/  LDG.E R2, desc[UR8][R4.64] ;  /* 0x0000000804027981 */ /* 0x001ea2000c1e1900 */
        /* <DEDUP_REMOVED lines=12> */
.L_x_1693:
[----:B------:R-:W-:Y:S05]  /*2080*/  BSYNC B1 ;  /* 0x0000000000017941 */ /* 0x000fea0003800000 */
.L_x_1692:
[----:B------:R-:W-:Y:S05]  /*2090*/  @P0 BRA `(.L_x_1683) ;  /* 0x0000000000440947 */ /* 0x000fea0003800000 */
[----:B01----:R-:W-:-:S04]  /*20a0*/  IADD3 R2, P0, R6, R13, RZ ;  /* 0x0000000d06027210 */ /* 0x003fc80007f1e0ff */
        /* <DEDUP_REMOVED lines=16> */
.L_x_1683:
[----:B------:R-:W-:Y:S05]  /*21b0*/  BSYNC B0 ;  /* 0x0000000000007941 */ /* 0x000fea0003800000 */
.L_x_1681:
[----:B------:R-:W3:Y:S08]  /*21c0*/  S2UR UR5, SR_CgaCtaId ;  /* 0x00000000000579c3 */ /* 0x000ef00000008800 */
[----:B------:R-:W-:Y:S01]  /*21d0*/  BAR.SYNC.DEFER_BLOCKING 0x0 ;  /* 0x0000000000007b1d */ /* 0x000fe20000010000 */
[----:B012---:R-:W-:Y:S01]  /*21e0*/  LEA.HI R2, R3, R3, RZ, 0x1c ;  /* 0x0000000303027211 */ /* 0x007fe200078fe0ff */
[----:B------:R-:W-:-:S04]  /*21f0*/  IMAD.MOV.U32 R16, RZ, RZ, RZ ;  /* 0x000000ffff107224 */ /* 0x000fc800078e00ff */
[----:B------:R-:W-:Y:S01]  /*2200*/  UMOV UR4, 0x400 ;  /* 0x0000040000047882 */ /* 0x000fe20000000000 */
[----:B------:R-:W-:Y:S01]  /*2210*/  ULDC UR6, c[0x0][0x230] ;  /* 0x00008c0000067ab9 */ /* 0x000fe20000000800 */
[----:B---3--:R-:W-:-:S06]  /*2220*/  ULEA UR4, UR5, UR4, 0x18 ;  /* 0x0000000405047291 */ /* 0x008fcc000f8ec03f */
[----:B------:R-:W-:-:S04]  /*2230*/  IMAD.U32 R15, RZ, RZ, UR4 ;  /* 0x00000004ff0f7e24 */ /* 0x000fc8000f8e00ff */
[--C-:B------:R-:W-:Y:S01]  /*2240*/  IMAD R13, R2, 0x4, R15.reuse ;  /* 0x00000004020d7824 */ /* 0x100fe200078e020f */
[----:B------:R0:W1:Y:S01]  /*2250*/  LDS R14, [R15+0x4868] ;  /* 0x004868000f0e7984 */ /* 0x0000620000000800 */
[----:B------:R-:W-:-:S07]  /*2260*/  IMAD R11, R3, 0x44, R15 ;  /* 0x00000044030b7824 */ /* 0x000fce00078e020f */
.L_x_1698:
[----:B0-----:R-:W-:Y:S01]  /*2270*/  IMAD R20, R16, 0x200, R3 ;  /* 0x0000020010147824 */ /* 0x001fe200078e0203 */
[----:B------:R-:W-:Y:S05]  /*2280*/  WARPSYNC.ALL ;  /* 0x0000000000007948 */ /* 0x000fea0003800000 */
[----:B------:R-:W-:Y:S01]  /*2290*/  IMAD R21, R20, 0x4, R15 ;  /* 0x0000000414157824 */ /* 0x000fe200078e020f */
[----:B------:R-:W-:-:S04]  /*22a0*/  ISETP.GT.U32.AND P2, PT, R3, 0x1f, PT ;  /* 0x0000001f0300780c */ /* 0x000fc80003f44070 */
        /* <DEDUP_REMOVED lines=14> */
[----:B------:R-:W0:Y:S04]  /*2390*/  LDS R34, [R11+0x30] ;  /* 0x000030000b227984 */ /* 0x000e280000000800 */
[----:B------:R-:W-:Y:S04]  /*23a0*/  LDS R36, [R11+0x34] ;  /* 0x000034000b247984 */ /* 0x000fe80000000800 */
[----:B------:R-:W5:Y:S04]  /*23b0*/  LDS R22, [R11+0x38] ;  /* 0x000038000b167984 */ /* 0x000f680000000800 */
        /* <DEDUP_REMOVED lines=8> */
[----:B0-----:R-:W-:-:S04]  /*2440*/  IADD3 R15, R34, R2, R35 ;  /* 0x00000002220f7210 */ /* 0x001fc80007ffe023 */
[----:B-----5:R-:W-:-:S04]  /*2450*/  IADD3 R15, R22, R15, R36 ;  /* 0x0000000f160f7210 */ /* 0x020fc80007ffe024 */
        /* <DEDUP_REMOVED lines=13> */
.L_x_2046:
        /* <DEDUP_REMOVED lines=39> */
.L_x_1694:
[----:B------:R-:W-:Y:S05]  /*27a0*/  WARPSYNC.ALL ;  /* 0x0000000000007948 */ /* 0x000fea0003800000 */
[----:B------:R-:W-:Y:S01]  /*27b0*/  BAR.SYNC.DEFER_BLOCKING 0x0 ;  /* 0x0000000000007b1d */ /* 0x000fe20000010000 */
[----:B------:R-:W-:-:S07]  /*27c0*/  PLOP3.LUT P0, PT, PT, PT, PT, 0x8, 0x0 ;  /* 0x000000000000781c */ /* 0x000fce0003f0e170 */
[----:B------:R-:W3:Y:S01]  /*27d0*/  S2UR UR5, SR_CgaCtaId ;  /* 0x00000000000579c3 */ /* 0x000ee20000008800 */
[----:B------:R-:W-:Y:S01]  /*27e0*/  UMOV UR4, 0x400 ;  /* 0x0000040000047882 */ /* 0x000fe20000000000 */
[----:B------:R-:W-:Y:S01]  /*27f0*/  BSSY B0, `(.L_x_1696) ;  /* 0x0000013000007945 */ /* 0x000fe20003800000 */
[----:B------:R-:W1:Y:S01]  /*2800*/  LDS R17, [R13+0x10] ;  /* 0x000010000d117984 */ /* 0x000e620000000800 */
[----:B---3--:R-:W-:-:S06]  /*2810*/  ULEA UR4, UR5, UR4, 0x18 ;  /* 0x0000000405047291 */ /* 0x008fcc000f8ec03f */
[----:B0-----:R-:W-:-:S05]  /*2820*/  IMAD.U32 R15, RZ, RZ, UR4 ;  /* 0x00000004ff0f7e24 */ /* 0x001fca000f8e00ff */
[----:B----4-:R-:W0:Y:S01]  /*2830*/  LDS R19, [R15+0x890] ;  /* 0x000890000f137984 */ /* 0x010e220000000800 */
        /* <DEDUP_REMOVED lines=14> */
.L_x_1697:
[----:B------:R-:W-:Y:S05]  /*2920*/  BSYNC B0 ;  /* 0x0000000000007941 */ /* 0x000fea0003800000 */
.L_x_1696:
        /* <DEDUP_REMOVED lines=11> */
[----:B------:R-:W-:Y:S01]  /*29e0*/  ISETP.GE.AND P0, PT, R3, R10, PT ;  /* 0x0000000a0300720c */ /* 0x000fe20003f06270 */
[----:B------:R-:W-:-:S12]  /*29f0*/  BSSY B1, `(.L_x_1701) ;  /* 0x0000141000017945 */ /* 0x000fd80003800000 */
[----:B------:R-:W-:Y:S05]  /*2a00*/  @P0 BRA `(.L_x_1702) ;  /* 0x0000001000fc0947 */ /* 0x000fea0003800000 */
[----:B------:R-:W-:Y:S01]  /*2a10*/  LOP3.LUT R17, RZ, R3, RZ, 0x33, !PT ;  /* 0x00000003ff117212 */ /* 0x000fe200078e33ff */
[----:B------:R-:W-:Y:S04]  /*2a20*/  BSSY B2, `(.L_x_1703) ;  /* 0x000004b000027945 */ /* 0x000fe80003800000 */
[----:B------:R-:W-:Y:S02]  /*2a30*/  IMAD.IADD R24, R17, 0x1, R10 ;  /* 0x0000000111187824 */ /* 0x000fe400078e020a */
[----:B------:R-:W-:-:S03]  /*2a40*/  IMAD.MOV.U32 R17, RZ, RZ, R3 ;  /* 0x000000ffff117224 */ /* 0x000fc600078e0003 */
[----:B------:R-:W-:-:S04]  /*2a50*/  LEA.HI R14, R24, 0x1, RZ, 0x17 ;  /* 0x00000001180e7811 */ /* 0x000fc800078fb8ff */
[----:B------:R-:W-:-:S13]  /*2a60*/  LOP3.LUT P0, R14, R14, 0x3, RZ, 0xc0, !PT ;  /* 0x000000030e0e7812 */ /* 0x000fda000780c0ff */
[----:B------:R-:W-:Y:S05]  /*2a70*/  @!P0 BRA `(.L_x_1704) ;  /* 0x0000000400148947 */ /* 0x000fea0003800000 */
[----:B------:R-:W2:Y:S01]  /*2a80*/  LDS R18, [R15+0x4864] ;  /* 0x004864000f127984 */ /* 0x000ea20000000800 */
[----:B------:R-:W3:Y:S01]  /*2a90*/  LDC R16, c[0x0][0x22c] ;  /* 0x00008b00ff107b82 */ /* 0x000ee20000000800 */
[----:B------:R-:W-:Y:S01]  /*2aa0*/  ULDC.64 UR4, c[0x0][0x210] ;  /* 0x0000840000047ab9 */ /* 0x000fe20000000a00 */
[----:B---3--:R-:W-:Y:S02]  /*2ab0*/  IMAD R17, R3, R16, RZ ;  /* 0x0000001003117224 */ /* 0x008fe400078e02ff */
[----:B------:R-:W-:-:S03]  /*2ac0*/  IMAD.SHL.U32 R29, R16, 0x200, RZ ;  /* 0x00000200101d7824 */ /* 0x000fc600078e00ff */
[----:B------:R-:W-:-:S04]  /*2ad0*/  IADD3 R19, P1, R6, R17, RZ ;  /* 0x0000001106137210 */ /* 0x000fc80007f3e0ff */
[----:B------:R-:W-:Y:S01]  /*2ae0*/  LEA.HI.X.SX32 R20, R17, R7, 0x1, P1 ;  /* 0x0000000711147211 */ /* 0x000fe200008f0eff */
[----:B------:R-:W-:Y:S01]  /*2af0*/  IMAD.MOV.U32 R17, RZ, RZ, R3 ;  /* 0x000000ffff117224 */ /* 0x000fe200078e0003 */
[----:B--2---:R-:W-:Y:S02]  /*2b00*/  ISETP.GT.AND P0, PT, R18, 0x800, PT ;  /* 0x000008001200780c */ /* 0x004fe40003f04270 */
[----:B------:R-:W-:-:S04]  /*2b10*/  LEA R18, P1, R19, UR4, 0x2 ;  /* 0x0000000413127c11 */ /* 0x000fc8000f8210ff */
[----:B------:R-:W-:-:S09]  /*2b20*/  LEA.HI.X R19, R19, UR5, R20, 0x2, P1 ;  /* 0x0000000513137c11 */ /* 0x000fd200088f1414 */
.L_x_1709:
        /* <DEDUP_REMOVED lines=32> */
.L_x_1706:
[----:B------:R-:W-:Y:S05]  /*2d30*/  BSYNC B3 ;  /* 0x0000000000037941 */ /* 0x000fea0003800000 */
.L_x_1705:
[----:B------:R-:W-:Y:S01]  /*2d40*/  ISETP.NE.OR P5, PT, R2, R27, P0 ;  /* 0x0000001b0200720c */ /* 0x000fe200007a5670 */
[----:B------:R-:W-:-:S12]  /*2d50*/  BSSY B3, `(.L_x_1707) ;  /* 0x0000014000037945 */ /* 0x000fd80003800000 */
        /* <DEDUP_REMOVED lines=19> */
.L_x_1708:
[----:B------:R-:W-:Y:S05]  /*2e90*/  BSYNC B3 ;  /* 0x0000000000037941 */ /* 0x000fea0003800000 */
.L_x_1707:
[----:B------:R-:W-:-:S04]  /*2ea0*/  IMAD.WIDE R18, R29, 0x4, R18 ;  /* 0x000000041d127825 */ /* 0x000fc800078e0212 */
[----:B-12---:R-:W-:Y:S01]  /*2eb0*/  VIADD R17, R17, 0x200 ;  /* 0x0000020011117836 */ /* 0x006fe20000000000 */
[----:B------:R-:W-:Y:S06]  /*2ec0*/  @P1 BRA `(.L_x_1709) ;  /* 0xfffffffc00181947 */ /* 0x000fec000383ffff */
.L_x_1704:
[----:B------:R-:W-:Y:S05]  /*2ed0*/  BSYNC B2 ;  /* 0x0000000000027941 */ /* 0x000fea0003800000 */
.L_x_1703:
[----:B------:R-:W-:-:S13]  /*2ee0*/  ISETP.GE.U32.AND P0, PT, R24, 0x600, PT ;  /* 0x000006001800780c */ /* 0x000fda0003f06070 */
[----:B------:R-:W-:Y:S05]  /*2ef0*/  @!P0 BRA `(.L_x_1702) ;  /* 0x0000000c00c08947 */ /* 0x000fea0003800000 */
[----:B0-----:R-:W0:Y:S01]  /*2f00*/  S2R R15, SR_CgaCtaId ;  /* 0x00000000000f7919 */ /* 0x001e220000008800 */
[----:B------:R-:W-:Y:S01]  /*2f10*/  MOV R16, 0x400 ;  /* 0x0000040000107802 */ /* 0x000fe20000000f00 */
[----:B------:R-:W2:Y:S01]  /*2f20*/  LDC R18, c[0x0][0x22c] ;  /* 0x00008b00ff127b82 */ /* 0x000ea20000000800 */
[----:B------:R-:W-:Y:S01]  /*2f30*/  ULDC.64 UR4, c[0x0][0x210] ;  /* 0x0000840000047ab9 */ /* 0x000fe20000000a00 */
[----:B--2---:R-:W-:Y:S01]  /*2f40*/  IMAD.SHL.U32 R19, R18, 0x200, RZ ;  /* 0x0000020012137824 */ /* 0x004fe200078e00ff */
[----:B0-----:R-:W-:Y:S01]  /*2f50*/  LEA R16, R15, R16, 0x18 ;  /* 0x000000100f107211 */ /* 0x001fe200078ec0ff */
[----:B------:R-:W-:-:S04]  /*2f60*/  IMAD R15, R17, R18, RZ ;  /* 0x00000012110f7224 */ /* 0x000fc800078e02ff */
[----:B------:R-:W0:Y:S01]  /*2f70*/  LDS R14, [R16+0x4864] ;  /* 0x00486400100e7984 */ /* 0x000e220000000800 */
[----:B------:R-:W-:-:S04]  /*2f80*/  IADD3 R25, P0, R6, R15, RZ ;  /* 0x0000000f06197210 */ /* 0x000fc80007f1e0ff */
[----:B------:R-:W-:Y:S02]  /*2f90*/  LEA R24, P5, R25, UR4, 0x2 ;  /* 0x0000000419187c11 */ /* 0x000fe4000f8a10ff */
[----:B0-----:R-:W-:Y:S02]  /*2fa0*/  ISETP.GT.AND P1, PT, R14, 0x800, PT ;  /* 0x000008000e00780c */ /* 0x001fe40003f24270 */
[----:B------:R-:W-:-:S04]  /*2fb0*/  LEA.HI.X.SX32 R14, R15, R7, 0x1, P0 ;  /* 0x000000070f0e7211 */ /* 0x000fc800000f0eff */
[----:B------:R-:W-:-:S07]  /*2fc0*/  LEA.HI.X R25, R25, UR5, R14, 0x2, P5 ;  /* 0x0000000519197c11 */ /* 0x000fce000a8f140e */
.L_x_1726:
[----:B--2---:R-:W2:Y:S01]  /*2fd0*/  LDG.E R23, desc[UR8][R24.64] ;  /* 0x0000000818177981 */ /* 0x004ea2000c1e1900 */
[----:B-1-3--:R-:W-:-:S05]  /*2fe0*/  IMAD.WIDE R26, R19, 0x4, R24 ;  /* 0x00000004131a7825 */ /* 0x00afca00078e0218 */
[----:B0-----:R-:W3:Y:S01]  /*2ff0*/  LDG.E R21, desc[UR8][R26.64] ;  /* 0x000000081a157981 */ /* 0x001ee2000c1e1900 */
        /* <DEDUP_REMOVED lines=45> */
.L_x_1711:
[----:B------:R-:W-:Y:S05]  /*32d0*/  BSYNC B2 ;  /* 0x0000000000027941 */ /* 0x000fea0003800000 */
.L_x_1710:
        /* <DEDUP_REMOVED lines=23> */
.L_x_1713:
[----:B------:R-:W-:Y:S05]  /*3450*/  BSYNC B2 ;  /* 0x0000000000027941 */ /* 0x000fea0003800000 */
.L_x_1712:
[----:B------:R-:W-:Y:S01]  /*3460*/  @P5 LOP3.LUT R22, R22, 0x7fe0, RZ, 0xc, !PT ;  /* 0x00007fe016165812 */ /* 0x000fe200078e0cff */
[----:B------:R-:W-:Y:S01]  /*3470*/  BSSY B2, `(.L_x_1714) ;  /* 0x000001b000027945 */ /* 0x000fe20003800000 */
[-C--:B------:R-:W-:Y:S02]  /*3480*/  ISETP.GT.U32.AND P5, PT, R2, R29.reuse, PT ;  /* 0x0000001d0200720c */ /* 0x080fe40003fa4070 */
[----:B0-----:R-:W-:Y:S02]  /*3490*/  LOP3.LUT R23, R32, 0xffff, RZ, 0xc0, !PT ;  /* 0x0000ffff20177812 */ /* 0x001fe400078ec0ff */
[----:B------:R-:W-:Y:S02]  /*34a0*/  ISETP.NE.OR P0, PT, R2, R29, P1 ;  /* 0x0000001d0200720c */ /* 0x000fe40000f05670 */
        /* <DEDUP_REMOVED lines=23> */
.L_x_1715:
[----:B------:R-:W-:Y:S05]  /*3620*/  BSYNC B2 ;  /* 0x0000000000027941 */ /* 0x000fea0003800000 */
.L_x_1714:
        /* <DEDUP_REMOVED lines=23> */
.L_x_1717:
[----:B------:R-:W-:Y:S05]  /*37a0*/  BSYNC B2 ;  /* 0x0000000000027941 */ /* 0x000fea0003800000 */
.L_x_1716:
[----:B0-----:R-:W-:Y:S01]  /*37b0*/  SHF.R.U32.HI R21, RZ, 0x5, R24 ;  /* 0x00000005ff157819 */ /* 0x001fe20000011618 */
[----:B------:R-:W-:Y:S01]  /*37c0*/  BSSY B2, `(.L_x_1718) ;  /* 0x0000018000027945 */ /* 0x000fe20003800000 */
[----:B------:R-:W-:Y:S02]  /*37d0*/  ISETP.NE.OR P0, PT, R2, R29, P1 ;  /* 0x0000001d0200720c */ /* 0x000fe40000f05670 */
        /* <DEDUP_REMOVED lines=22> */
.L_x_1719:
[----:B------:R-:W-:Y:S05]  /*3940*/  BSYNC B2 ;  /* 0x0000000000027941 */ /* 0x000fea0003800000 */
.L_x_1718:
[----:B------:R-:W-:Y:S01]  /*3950*/  BSSY B2, `(.L_x_1720) ;  /* 0x0000016000027945 */ /* 0x000fe20003800000 */
[----:B------:R-:W-:-:S03]  /*3960*/  ISETP.GT.U32.AND P5, PT, R2, R27, PT ;  /* 0x0000001b0200720c */ /* 0x000fc60003fa4070 */
[----:B------:R-:W-:Y:S10]  /*3970*/  @P0 BRA `(.L_x_1721) ;  /* 0x00000000004c0947 */ /* 0x000ff40003800000 */
        /* <DEDUP_REMOVED lines=19> */
.L_x_1721:
[----:B------:R-:W-:Y:S05]  /*3ab0*/  BSYNC B2 ;  /* 0x0000000000027941 */ /* 0x000fea0003800000 */
.L_x_1720:
[----:B------:R-:W-:Y:S01]  /*3ac0*/  BSSY B2, `(.L_x_1722) ;  /* 0x0000017000027945 */ /* 0x000fe20003800000 */
[----:B------:R-:W-:-:S03]  /*3ad0*/  ISETP.NE.OR P0, PT, R2, R27, P1 ;  /* 0x0000001b0200720c */ /* 0x000fc60000f05670 */
[----:B------:R-:W-:Y:S10]  /*3ae0*/  @!P5 BRA `(.L_x_1723) ;  /* 0x000000000050d947 */ /* 0x000ff40003800000 */
        /* <DEDUP_REMOVED lines=20> */
.L_x_1723:
[----:B------:R-:W-:Y:S05]  /*3c30*/  BSYNC B2 ;  /* 0x0000000000027941 */ /* 0x000fea0003800000 */
.L_x_1722:
[----:B------:R-:W-:Y:S04]  /*3c40*/  BSSY B2, `(.L_x_1724) ;  /* 0x0000015000027945 */ /* 0x000fe80003800000 */
[----:B------:R-:W-:Y:S05]  /*3c50*/  @P0 BRA `(.L_x_1725) ;  /* 0x00000000004c0947 */ /* 0x000fea0003800000 */
[----:B012---:R-:W0:Y:S01]  /*3c60*/  S2R R21, SR_LANEID ;  /* 0x0000000000157919 */ /* 0x007e220000000000 */
[----:B------:R-:W1:Y:S01]  /*3c70*/  S2UR UR5, SR_CgaCtaId ;  /* 0x00000000000579c3 */ /* 0x000e620000008800 */
[----:B------:R-:W-:Y:S01]  /*3c80*/  VOTEU.ANY UR6, UPT, PT ;  /* 0x0000000000067886 */ /* 0x000fe200038e0100 */
[----:B------:R-:W-:Y:S01]  /*3c90*/  UMOV UR4, 0x400 ;  /* 0x0000040000047882 */ /* 0x000fe20000000000 */
[----:B------:R-:W0:Y:S01]  /*3ca0*/  FLO.U32 R22, UR6 ;  /* 0x0000000600167d00 */ /* 0x000e2200080e0000 */
[----:B------:R-:W-:Y:S01]  /*3cb0*/  UIADD3 UR4, UR4, 0x4860, URZ ;  /* 0x0000486004047890 */ /* 0x000fe2000fffe03f */
[----:B------:R-:W2:Y:S01]  /*3cc0*/  S2R R24, SR_LTMASK ;  /* 0x0000000000187919 */ /* 0x000ea20000003900 */
[----:B------:R-:W-:-:S05]  /*3cd0*/  VIADD R26, R17, 0x600 ;  /* 0x00000600111a7836 */ /* 0x000fca0000000000 */
        /* <DEDUP_REMOVED lines=11> */
.L_x_1725:
[----:B------:R-:W-:Y:S05]  /*3d90*/  BSYNC B2 ;  /* 0x0000000000027941 */ /* 0x000fea0003800000 */
.L_x_1724:
[----:B------:R-:W-:Y:S02]  /*3da0*/  VIADD R17, R17, 0x800 ;  /* 0x0000080011117836 */ /* 0x000fe40000000000 */
[----:B------:R-:W-:-:S03]  /*3db0*/  IMAD.WIDE R14, R19, 0x4, R14 ;  /* 0x00000004130e7825 */ /* 0x000fc600078e020e */
[----:B------:R-:W-:Y:S01]  /*3dc0*/  ISETP.GE.AND P0, PT, R17, R10, PT ;  /* 0x0000000a1100720c */ /* 0x000fe20003f06270 */
[----:B------:R-:W-:Y:S02]  /*3dd0*/  IMAD.MOV.U32 R24, RZ, RZ, R14 ;  /* 0x000000ffff187224 */ /* 0x000fe400078e000e */
[----:B------:R-:W-:-:S10]  /*3de0*/  IMAD.MOV.U32 R25, RZ, RZ, R15 ;  /* 0x000000ffff197224 */ /* 0x000fd400078e000f */
[----:B------:R-:W-:Y:S05]  /*3df0*/  @!P0 BRA `(.L_x_1726) ;  /* 0xfffffff000748947 */ /* 0x000fea000383ffff */
.L_x_1702:
[----:B------:R-:W-:Y:S05]  /*3e00*/  BSYNC B1 ;  /* 0x0000000000017941 */ /* 0x000fea0003800000 */
.L_x_1701:
[----:B------:R-:W-:Y:S05]  /*3e10*/  BRA `(.L_x_1727) ;  /* 0x0000001400c47947 */ /* 0x000fea0003800000 */
.L_x_1700:
        /* <DEDUP_REMOVED lines=8> */
[----:B------:R-:W-:-:S05]  /*3ea0*/  VIMNMX.U32 R14, R17, R10, PT ;  /* 0x0000000a110e7248 */ /* 0x000fca0003fe0000 */
        /* <DEDUP_REMOVED lines=8> */
[----:B------:R-:W-:Y:S01]  /*3f30*/  ULDC.64 UR4, c[0x0][0x210] ;  /* 0x0000840000047ab9 */ /* 0x000fe20000000a00 */
[--C-:B------:R-:W-:Y:S02]  /*3f40*/  IMAD.MOV.U32 R22, RZ, RZ, R3.reuse ;  /* 0x000000ffff167224 */ /* 0x100fe400078e0003 */
[----:B------:R-:W-:Y:S01]  /*3f50*/  LEA R23, P5, R21, UR4, 0x2 ;  /* 0x0000000415177c11 */ /* 0x000fe2000f8a10ff */
[----:B------:R-:W-:Y:S01]  /*3f60*/  IMAD.MOV.U32 R27, RZ, RZ, R3 ;  /* 0x000000ffff1b7224 */ /* 0x000fe200078e0003 */
[----:B--2---:R-:W-:Y:S01]  /*3f70*/  ISETP.GT.AND P1, PT, R16, 0x800, PT ;  /* 0x000008001000780c */ /* 0x004fe20003f24270 */
[----:B------:R-:W-:-:S05]  /*3f80*/  IMAD.X R16, RZ, RZ, R7, P0 ;  /* 0x000000ffff107224 */ /* 0x000fca00000e0607 */
[----:B------:R-:W-:-:S07]  /*3f90*/  LEA.HI.X R21, R21, UR5, R16, 0x2, P5 ;  /* 0x0000000515157c11 */ /* 0x000fce000a8f1410 */
.L_x_1746:
[----:B-123--:R-:W-:-:S04]  /*3fa0*/  SHF.R.S64 R16, RZ, 0x1c, R22 ;  /* 0x0000001cff107819 */ /* 0x00efc80000001016 */
[----:B------:R-:W-:-:S04]  /*3fb0*/  IADD3 R16, P0, R16, R23, RZ ;  /* 0x0000001710107210 */ /* 0x000fc80007f1e0ff */
        /* <DEDUP_REMOVED lines=17> */
[----:B------:R-:W-:Y:S01]  /*40d0*/  LOP3.LUT R29, R24, 0xffff, RZ, 0xc0, !PT ;  /* 0x0000ffff181d7812 */ /* 0x000fe200078ec0ff */
[----:B------:R-:W-:Y:S02]  /*40e0*/  IMAD R24, R27, 0x4, R14 ;  /* 0x000000041b187824 */ /* 0x000fe400078e020e */
        /* <DEDUP_REMOVED lines=25> */
.L_x_1731:
[----:B------:R-:W-:Y:S05]  /*4280*/  BSYNC B2 ;  /* 0x0000000000027941 */ /* 0x000fea0003800000 */
.L_x_1730:
        /* <DEDUP_REMOVED lines=15> */
[----:B---3--:R-:W-:-:S06]  /*4380*/  LOP3.LUT R31, R31, UR6, RZ, 0xc0, !PT ;  /* 0x000000061f1f7c12 */ /* 0x008fcc000f8ec0ff */
[----:B------:R-:W1:Y:S05]  /*4390*/  POPC R31, R31 ;  /* 0x0000001f001f7309 */ /* 0x000e6a0000000000 */
[----:B----4-:R-:W2:Y:S04]  /*43a0*/  @P0 ATOMS.ADD R29, [UR4], R29 ;  /* 0x0000001dff1d098c */ /* 0x010ea80008000004 */
[----:B--2---:R-:W1:Y:S02]  /*43b0*/  SHFL.IDX PT, R28, R29, R30, 0x1f ;  /* 0x00001f1e1d1c7589 */ /* 0x004e6400000e0000 */
[----:B-1----:R-:W-:-:S04]  /*43c0*/  IMAD.IADD R28, R28, 0x1, R31 ;  /* 0x000000011c1c7824 */ /* 0x002fc800078e021f */
[----:B------:R-:W-:-:S05]  /*43d0*/  IMAD R27, R28, 0x4, R15 ;  /* 0x000000041c1b7824 */ /* 0x000fca00078e020f */
[----:B------:R1:W-:Y:S04]  /*43e0*/  STS [R27+0x2000], R16 ;  /* 0x002000101b007388 */ /* 0x0003e80000000800 */
[----:B------:R1:W-:Y:S02]  /*43f0*/  STS [R27], R24 ;  /* 0x000000181b007388 */ /* 0x0003e40000000800 */
.L_x_1733:
[----:B------:R-:W-:Y:S05]  /*4400*/  BSYNC B2 ;  /* 0x0000000000027941 */ /* 0x000fea0003800000 */
.L_x_1732:
        /* <DEDUP_REMOVED lines=28> */
.L_x_1735:
[----:B------:R-:W-:Y:S05]  /*45d0*/  BSYNC B2 ;  /* 0x0000000000027941 */ /* 0x000fea0003800000 */
.L_x_1734:
        /* <DEDUP_REMOVED lines=23> */
.L_x_1737:
[----:B------:R-:W-:Y:S05]  /*4750*/  BSYNC B2 ;  /* 0x0000000000027941 */ /* 0x000fea0003800000 */
.L_x_1736:
[----:B-12---:R-:W-:Y:S01]  /*4760*/  SHF.R.U32.HI R16, RZ, 0x5, R25 ;  /* 0x00000005ff107819 */ /* 0x006fe20000011619 */
        /* <DEDUP_REMOVED lines=15> */
[----:B-1----:R-:W-:Y:S01]  /*4860*/  ISETP.EQ.U32.AND P5, PT, R26, R17, PT ;  /* 0x000000111a00720c */ /* 0x002fe20003fa2070 */
[----:B------:R-:W-:Y:S01]  /*4870*/  VIADD R17, R24, 0x2 ;  /* 0x0000000218117836 */ /* 0x000fe20000000000 */
[----:B---3--:R-:W-:-:S06]  /*4880*/  LOP3.LUT R27, R27, UR7, RZ, 0xc0, !PT ;  /* 0x000000071b1b7c12 */ /* 0x008fcc000f8ec0ff */
[----:B------:R-:W1:Y:S05]  /*4890*/  POPC R27, R27 ;  /* 0x0000001b001b7309 */ /* 0x000e6a0000000000 */
[----:B----4-:R-:W2:Y:S04]  /*48a0*/  @P5 ATOMS.ADD R25, [UR5], R25 ;  /* 0x00000019ff19598c */ /* 0x010ea80008000005 */
[----:B--2---:R-:W1:Y:S02]  /*48b0*/  SHFL.IDX PT, R16, R25, R26, 0x1f ;  /* 0x00001f1a19107589 */ /* 0x004e6400000e0000 */
[----:B-1----:R-:W-:-:S05]  /*48c0*/  IMAD.IADD R16, R16, 0x1, R27 ;  /* 0x0000000110107824 */ /* 0x002fca00078e021b */
[----:B------:R-:W-:-:S05]  /*48d0*/  LEA R16, R16, UR4, 0x2 ;  /* 0x0000000410107c11 */ /* 0x000fca000f8e10ff */
[----:B------:R1:W-:Y:S02]  /*48e0*/  STS [R16], R17 ;  /* 0x0000001110007388 */ /* 0x0003e40000000800 */
.L_x_1739:
[----:B------:R-:W-:Y:S05]  /*48f0*/  BSYNC B2 ;  /* 0x0000000000027941 */ /* 0x000fea0003800000 */
.L_x_1738:
        /* <DEDUP_REMOVED lines=18> */
[----:B------:R-:W-:Y:S02]  /*4a20*/  IMAD R17, R16, 0x4, R15 ;  /* 0x0000000410117824 */ /* 0x000fe400078e020f */
[----:B------:R-:W-:-:S03]  /*4a30*/  VIADD R16, R24, 0x2 ;  /* 0x0000000218107836 */ /* 0x000fc60000000000 */
[----:B------:R2:W-:Y:S04]  /*4a40*/  STS [R17+0x2000], R18 ;  /* 0x0020001211007388 */ /* 0x0005e80000000800 */
[----:B------:R2:W-:Y:S02]  /*4a50*/  STS [R17], R16 ;  /* 0x0000001011007388 */ /* 0x0005e40000000800 */
.L_x_1741:
[----:B------:R-:W-:Y:S05]  /*4a60*/  BSYNC B2 ;  /* 0x0000000000027941 */ /* 0x000fea0003800000 */
.L_x_1740:
[----:B------:R-:W-:Y:S01]  /*4a70*/  BSSY B2, `(.L_x_1742) ;  /* 0x0000017000027945 */ /* 0x000fe20003800000 */
[----:B------:R-:W-:-:S03]  /*4a80*/  ISETP.NE.OR P0, PT, R2, R29, P1 ;  /* 0x0000001d0200720c */ /* 0x000fc60000f05670 */
[----:B------:R-:W-:Y:S10]  /*4a90*/  @!P5 BRA `(.L_x_1743) ;  /* 0x000000000050d947 */ /* 0x000ff40003800000 */
[----:B-12---:R-:W1:Y:S01]  /*4aa0*/  S2R R16, SR_LANEID ;  /* 0x0000000000107919 */ /* 0x006e620000000000 */
        /* <DEDUP_REMOVED lines=19> */
.L_x_1743:
[----:B------:R-:W-:Y:S05]  /*4be0*/  BSYNC B2 ;  /* 0x0000000000027941 */ /* 0x000fea0003800000 */
.L_x_1742:
[----:B------:R-:W-:Y:S04]  /*4bf0*/  BSSY B2, `(.L_x_1744) ;  /* 0x0000015000027945 */ /* 0x000fe80003800000 */
[----:B------:R-:W-:Y:S05]  /*4c00*/  @P0 BRA `(.L_x_1745) ;  /* 0x00000000004c0947 */ /* 0x000fea0003800000 */
[----:B------:R-:W4:Y:S01]  /*4c10*/  S2R R25, SR_LANEID ;  /* 0x0000000000197919 */ /* 0x000f220000000000 */
[----:B------:R-:W5:Y:S01]  /*4c20*/  S2UR UR5, SR_CgaCtaId ;  /* 0x00000000000579c3 */ /* 0x000f620000008800 */
[----:B------:R-:W-:Y:S01]  /*4c30*/  VOTEU.ANY UR6, UPT, PT ;  /* 0x0000000000067886 */ /* 0x000fe200038e0100 */
[----:B------:R-:W-:Y:S01]  /*4c40*/  UMOV UR4, 0x400 ;  /* 0x0000040000047882 */ /* 0x000fe20000000000 */
[----:B--2---:R-:W4:Y:S01]  /*4c50*/  FLO.U32 R18, UR6 ;  /* 0x0000000600127d00 */ /* 0x004f2200080e0000 */
[----:B------:R-:W-:Y:S01]  /*4c60*/  UIADD3 UR4, UR4, 0x4860, URZ ;  /* 0x0000486004047890 */ /* 0x000fe2000fffe03f */
[----:B------:R-:W-:-:S06]  /*4c70*/  VIADD R27, R24, 0x3 ;  /* 0x00000003181b7836 */ /* 0x000fcc0000000000 */
[----:B-1-3--:R-:W1:Y:S01]  /*4c80*/  POPC R17, UR6 ;  /* 0x0000000600117d09 */ /* 0x00ae620008000000 */
[----:B-----5:R-:W-:Y:S01]  /*4c90*/  ULEA UR4, UR5, UR4, 0x18 ;  /* 0x0000000405047291 */ /* 0x020fe2000f8ec03f */
[----:B----4-:R-:W-:Y:S02]  /*4ca0*/  ISETP.EQ.U32.AND P0, PT, R18, R25, PT ;  /* 0x000000191200720c */ /* 0x010fe40003f02070 */
        /* <DEDUP_REMOVED lines=9> */
.L_x_1745:
[----:B------:R-:W-:Y:S05]  /*4d40*/  BSYNC B2 ;  /* 0x0000000000027941 */ /* 0x000fea0003800000 */
.L_x_1744:
[----:B----4-:R-:W-:-:S04]  /*4d50*/  VIADD R27, R22, 0x200 ;  /* 0x00000200161b7836 */ /* 0x010fc80000000000 */
[----:B------:R-:W-:Y:S01]  /*4d60*/  IMAD.MOV.U32 R22, RZ, RZ, R27 ;  /* 0x000000ffff167224 */ /* 0x000fe200078e001b */
[----:B------:R-:W-:-:S13]  /*4d70*/  ISETP.GT.AND P0, PT, R20, R27, PT ;  /* 0x0000001b1400720c */ /* 0x000fda0003f04270 */
[----:B------:R-:W-:Y:S05]  /*4d80*/  @P0 BRA `(.L_x_1746) ;  /* 0xfffffff000840947 */ /* 0x000fea000383ffff */
.L_x_1729:
[----:B------:R-:W-:Y:S05]  /*4d90*/  BSYNC B1 ;  /* 0x0000000000017941 */ /* 0x000fea0003800000 */
.L_x_1728:
[----:B------:R-:W-:Y:S01]  /*4da0*/  ISETP.GT.U32.AND P0, PT, R14, R3, PT ;  /* 0x000000030e00720c */ /* 0x000fe20003f04070 */
[----:B------:R-:W-:-:S12]  /*4db0*/  BSSY B1, `(.L_x_1747) ;  /* 0x0000038000017945 */ /* 0x000fd80003800000 */
[----:B------:R-:W-:Y:S05]  /*4dc0*/  @!P0 BRA `(.L_x_1748) ;  /* 0x0000000000d88947 */ /* 0x000fea0003800000 */
[----:B------:R-:W0:Y:S01]  /*4dd0*/  LDG.E R21, desc[UR8][R4.64] ;  /* 0x0000000804157981 */ /* 0x000e22000c1e1900 */
[----:B------:R-:W-:Y:S01]  /*4de0*/  MOV R22, 0x400 ;  /* 0x0000040000167802 */ /* 0x000fe20000000f00 */
[----:B------:R-:W-:Y:S01]  /*4df0*/  BSSY B2, `(.L_x_1749) ;  /* 0x000001f000027945 */ /* 0x000fe20003800000 */
[----:B------:R-:W4:Y:S02]  /*4e00*/  S2R R25, SR_CgaCtaId ;  /* 0x0000000000197919 */ /* 0x000f240000008800 */
[----:B----4-:R-:W-:Y:S01]  /*4e10*/  LEA R24, R25, R22, 0x18 ;  /* 0x0000001619187211 */ /* 0x010fe200078ec0ff */
[----:B0-----:R-:W1:Y:S02]  /*4e20*/  F2F.F16.F32 R15, R21 ;  /* 0x00000015000f7304 */ /* 0x001e640000200800 */
[----:B-123--:R-:W-:-:S04]  /*4e30*/  PRMT R16, R15, 0x9910, RZ ;  /* 0x000099100f107816 */ /* 0x00efc800000000ff */
        /* <DEDUP_REMOVED lines=26> */
.L_x_1750:
[----:B------:R-:W-:Y:S05]  /*4fe0*/  BSYNC B2 ;  /* 0x0000000000027941 */ /* 0x000fea0003800000 */
.L_x_1749:
        /* <DEDUP_REMOVED lines=20> */
.L_x_1748:
[----:B------:R-:W-:Y:S05]  /*5130*/  BSYNC B1 ;  /* 0x0000000000017941 */ /* 0x000fea0003800000 */
.L_x_1747:
[----:B0-----:R-:W-:-:S04]  /*5140*/  IMAD.IADD R15, R3, 0x1, R14 ;  /* 0x00000001030f7824 */ /* 0x001fc800078e020e */
[----:B------:R-:W-:-:S05]  /*5150*/  IMAD R19, R20, 0x4, R15 ;  /* 0x0000000414137824 */ /* 0x000fca00078e020f */
[----:B------:R-:W-:-:S13]  /*5160*/  ISETP.GE.AND P0, PT, R19, R10, PT ;  /* 0x0000000a1300720c */ /* 0x000fda0003f06270 */
[----:B------:R-:W-:Y:S05]  /*5170*/  @P0 BRA `(.L_x_1727) ;  /* 0x0000000000ec0947 */ /* 0x000fea0003800000 */
[----:B------:R-:W-:Y:S01]  /*5180*/  IADD3 R15, P0, R6, R19, RZ ;  /* 0x00000013060f7210 */ /* 0x000fe20007f1e0ff */
[----:B------:R-:W-:-:S03]  /*5190*/  ULDC.64 UR4, c[0x0][0x210] ;  /* 0x0000840000047ab9 */ /* 0x000fc60000000a00 */
[----:B-1234-:R-:W-:Y:S02]  /*51a0*/  LEA.HI.X.SX32 R16, R19, R7, 0x1, P0 ;  /* 0x0000000713107211 */ /* 0x01efe400000f0eff */
        /* <DEDUP_REMOVED lines=35> */
.L_x_1752:
[----:B------:R-:W-:Y:S05]  /*53e0*/  BSYNC B1 ;  /* 0x0000000000017941 */ /* 0x000fea0003800000 */
.L_x_1751:
        /* <DEDUP_REMOVED lines=20> */
.L_x_1727:
[----:B------:R-:W-:Y:S05]  /*5530*/  BSYNC B0 ;  /* 0x0000000000007941 */ /* 0x000fea0003800000 */
.L_x_1699:
[----:B------:R-:W5:Y:S08]  /*5540*/  S2UR UR5, SR_CgaCtaId ;  /* 0x00000000000579c3 */ /* 0x000f700000008800 */
[----:B------:R-:W-:Y:S06]  /*5550*/  BAR.SYNC.DEFER_BLOCKING 0x0 ;  /* 0x0000000000007b1d */ /* 0x000fec0000010000 */
[----:B------:R-:W-:-:S02]  /*5560*/  UMOV UR4, 0x400 ;  /* 0x0000040000047882 */ /* 0x000fc40000000000 */
[----:B-----5:R-:W-:-:S06]  /*5570*/  ULEA UR4, UR5, UR4, 0x18 ;  /* 0x0000000405047291 */ /* 0x020fcc000f8ec03f */
[----:B01----:R-:W-:-:S05]  /*5580*/  IMAD.U32 R2, RZ, RZ, UR4 ;  /* 0x00000004ff027e24 */ /* 0x003fca000f8e00ff */
[----:B------:R-:W0:Y:S02]  /*5590*/  LDS R14, [R2+0x4864] ;  /* 0x00486400020e7984 */ /* 0x000e240000000800 */
[----:B0-----:R-:W-:-:S13]  /*55a0*/  ISETP.GE.AND P0, PT, R14, 0x801, PT ;  /* 0x000008010e00780c */ /* 0x001fda0003f06270 */
        /* <DEDUP_REMOVED lines=11> */
[----:B--234-:R-:W-:Y:S02]  /*5660*/  IMAD R16, R3, 0x4, R2 ;  /* 0x0000000403107824 */ /* 0x01cfe400078e0202 */
[----:B------:R-:W-:Y:S02]  /*5670*/  IMAD.MOV.U32 R15, RZ, RZ, R3 ;  /* 0x000000ffff0f7224 */ /* 0x000fe400078e0003 */
[----:B------:R-:W-:-:S07]  /*5680*/  VIADD R16, R16, 0x8a0 ;  /* 0x000008a010107836 */ /* 0x000fce0000000000 */
.L_x_1758:
[----:B------:R-:W-:Y:S01]  /*5690*/  VIADD R14, R14, 0xffffffff ;  /* 0xffffffff0e0e7836 */ /* 0x000fe20000000000 */
[----:B------:R0:W-:Y:S01]  /*56a0*/  STS [R16], RZ ;  /* 0x000000ff10007388 */ /* 0x0001e20000000800 */
[----:B------:R-:W-:-:S03]  /*56b0*/  VIADD R15, R15, 0x200 ;  /* 0x000002000f0f7836 */ /* 0x000fc60000000000 */
[----:B------:R-:W-:Y:S01]  /*56c0*/  ISETP.NE.AND P0, PT, R14, RZ, PT ;  /* 0x000000ff0e00720c */ /* 0x000fe20003f05270 */
[----:B0-----:R-:W-:-:S12]  /*56d0*/  VIADD R16, R16, 0x800 ;  /* 0x0000080010107836 */ /* 0x001fd80000000000 */
[----:B------:R-:W-:Y:S05]  /*56e0*/  @P0 BRA `(.L_x_1758) ;  /* 0xfffffffc00e80947 */ /* 0x000fea000383ffff */
.L_x_1757:
[----:B------:R-:W-:Y:S05]  /*56f0*/  BSYNC B1 ;  /* 0x0000000000017941 */ /* 0x000fea0003800000 */
.L_x_1756:
[----:B------:R-:W-:Y:S05]  /*5700*/  @!P1 BRA `(.L_x_1755) ;  /* 0x00000000002c9947 */ /* 0x000fea0003800000 */
[C---:B------:R-:W-:Y:S02]  /*5710*/  IMAD R14, R15.reuse, 0x4, R2 ;  /* 0x000000040f0e7824 */ /* 0x040fe400078e0202 */
[----:B------:R-:W-:Y:S02]  /*5720*/  VIADD R15, R15, 0xfffff800 ;  /* 0xfffff8000f0f7836 */ /* 0x000fe40000000000 */
[----:B------:R-:W-:-:S07]  /*5730*/  VIADD R14, R14, 0x20a0 ;  /* 0x000020a00e0e7836 */ /* 0x000fce0000000000 */
.L_x_1759:
        /* <DEDUP_REMOVED lines=8> */
.L_x_1755:
[----:B------:R-:W-:Y:S05]  /*57c0*/  BSYNC B0 ;  /* 0x0000000000007941 */ /* 0x000fea0003800000 */
.L_x_1754:
[----:B------:R-:W-:Y:S01]  /*57d0*/  BAR.SYNC.DEFER_BLOCKING 0x0 ;  /* 0x0000000000007b1d */ /* 0x000fe20000010000 */
[----:B------:R-:W-:-:S05]  /*57e0*/  ISETP.NE.AND P0, PT, R12, 0x1, PT ;  /* 0x000000010c00780c */ /* 0x000fca0003f05270 */
[----:B------:R-:W-:Y:S08]  /*57f0*/  BSSY B0, `(.L_x_1760) ;  /* 0x00000a6000007945 */ /* 0x000ff00003800000 */
[----:B------:R-:W-:Y:S05]  /*5800*/  @!P0 BRA `(.L_x_1761) ;  /* 0x00000004004c8947 */ /* 0x000fea0003800000 */
[----:B------:R-:W-:Y:S01]  /*5810*/  ISETP.GE.AND P0, PT, R3, R10, PT ;  /* 0x0000000a0300720c */ /* 0x000fe20003f06270 */
[----:B------:R-:W-:-:S12]  /*5820*/  BSSY B1, `(.L_x_1762) ;  /* 0x0000050000017945 */ /* 0x000fd80003800000 */
[----:B------:R-:W-:Y:S05]  /*5830*/  @P0 BRA `(.L_x_1763) ;  /* 0x0000000400380947 */ /* 0x000fea0003800000 */
[----:B------:R-:W-:Y:S01]  /*5840*/  LOP3.LUT R15, RZ, R3, RZ, 0x33, !PT ;  /* 0x00000003ff0f7212 */ /* 0x000fe200078e33ff */
[----:B------:R-:W2:Y:S01]  /*5850*/  LDC R22, c[0x0][0x22c] ;  /* 0x00008b00ff167b82 */ /* 0x000ea20000000800 */
[----:B------:R-:W-:Y:S01]  /*5860*/  BSSY B2, `(.L_x_1764) ;  /* 0x000001e000027945 */ /* 0x000fe20003800000 */
[----:B------:R-:W-:Y:S02]  /*5870*/  IMAD.MOV.U32 R19, RZ, RZ, R3 ;  /* 0x000000ffff137224 */ /* 0x000fe400078e0003 */
[----:B------:R-:W-:-:S05]  /*5880*/  IMAD.IADD R15, R15, 0x1, R10 ;  /* 0x000000010f0f7824 */ /* 0x000fca00078e020a */
[C---:B------:R-:W-:Y:S02]  /*5890*/  LEA.HI R14, R15.reuse, 0x1, RZ, 0x17 ;  /* 0x000000010f0e7811 */ /* 0x040fe400078fb8ff */
[----:B------:R-:W-:Y:S02]  /*58a0*/  ISETP.GE.U32.AND P0, PT, R15, 0x600, PT ;  /* 0x000006000f00780c */ /* 0x000fe40003f06070 */
[----:B------:R-:W-:Y:S01]  /*58b0*/  LOP3.LUT P1, R14, R14, 0x3, RZ, 0xc0, !PT ;  /* 0x000000030e0e7812 */ /* 0x000fe2000782c0ff */
[----:B--23--:R-:W-:-:S12]  /*58c0*/  IMAD.SHL.U32 R17, R22, 0x200, RZ ;  /* 0x0000020016117824 */ /* 0x00cfd800078e00ff */
[----:B------:R-:W-:Y:S05]  /*58d0*/  @!P1 BRA `(.L_x_1765) ;  /* 0x0000000000589947 */ /* 0x000fea0003800000 */
[----:B------:R-:W-:Y:S01]  /*58e0*/  IMAD R15, R3, R22, RZ ;  /* 0x00000016030f7224 */ /* 0x000fe200078e02ff */
[----:B------:R-:W-:Y:S01]  /*58f0*/  ULDC.64 UR4, c[0x0][0x210] ;  /* 0x0000840000047ab9 */ /* 0x000fe20000000a00 */
[----:B----4-:R-:W-:Y:S02]  /*5900*/  IMAD.MOV.U32 R16, RZ, RZ, R14 ;  /* 0x000000ffff107224 */ /* 0x010fe400078e000e */
[----:B------:R-:W-:Y:S01]  /*5910*/  IMAD.MOV.U32 R19, RZ, RZ, R3 ;  /* 0x000000ffff137224 */ /* 0x000fe200078e0003 */
[----:B------:R-:W-:-:S04]  /*5920*/  IADD3 R21, P1, R6, R15, RZ ;  /* 0x0000000f06157210 */ /* 0x000fc80007f3e0ff */
[----:B------:R-:W-:Y:S02]  /*5930*/  LEA R20, P5, R21, UR4, 0x2 ;  /* 0x0000000415147c11 */ /* 0x000fe4000f8a10ff */
[----:B------:R-:W-:-:S04]  /*5940*/  LEA.HI.X.SX32 R18, R15, R7, 0x1, P1 ;  /* 0x000000070f127211 */ /* 0x000fc800008f0eff */
[----:B------:R-:W-:-:S07]  /*5950*/  LEA.HI.X R21, R21, UR5, R18, 0x2, P5 ;  /* 0x0000000515157c11 */ /* 0x000fce000a8f1412 */
.L_x_1766:
        /* <DEDUP_REMOVED lines=14> */
.L_x_1765:
[----:B------:R-:W-:Y:S05]  /*5a40*/  BSYNC B2 ;  /* 0x0000000000027941 */ /* 0x000fea0003800000 */
.L_x_1764:
[----:B------:R-:W-:Y:S05]  /*5a50*/  @!P0 BRA `(.L_x_1763) ;  /* 0x0000000000b08947 */ /* 0x000fea0003800000 */
[----:B------:R-:W-:Y:S01]  /*5a60*/  IMAD R15, R19, R22, RZ ;  /* 0x00000016130f7224 */ /* 0x000fe200078e02ff */
[----:B------:R-:W-:Y:S01]  /*5a70*/  ULDC.64 UR4, c[0x0][0x210] ;  /* 0x0000840000047ab9 */ /* 0x000fe20000000a00 */
[----:B------:R-:W-:-:S03]  /*5a80*/  VIADD R29, R2, 0x8a0 ;  /* 0x000008a0021d7836 */ /* 0x000fc60000000000 */
[----:B------:R-:W-:-:S04]  /*5a90*/  IADD3 R25, P0, R6, R15, RZ ;  /* 0x0000000f06197210 */ /* 0x000fc80007f1e0ff */
[----:B------:R-:W-:Y:S02]  /*5aa0*/  LEA R24, P1, R25, UR4, 0x2 ;  /* 0x0000000419187c11 */ /* 0x000fe4000f8210ff */
[----:B------:R-:W-:-:S04]  /*5ab0*/  LEA.HI.X.SX32 R14, R15, R7, 0x1, P0 ;  /* 0x000000070f0e7211 */ /* 0x000fc800000f0eff */
[----:B------:R-:W-:-:S07]  /*5ac0*/  LEA.HI.X R25, R25, UR5, R14, 0x2, P1 ;  /* 0x0000000519197c11 */ /* 0x000fce00088f140e */
.L_x_1767:
[C---:B----4-:R-:W-:Y:S01]  /*5ad0*/  IMAD.WIDE R20, R17.reuse, 0x4, R24 ;  /* 0x0000000411147825 */ /* 0x050fe200078e0218 */
[----:B-1----:R-:W2:Y:S04]  /*5ae0*/  LDG.E R16, desc[UR8][R24.64] ;  /* 0x0000000818107981 */ /* 0x002ea8000c1e1900 */
[----:B0-----:R-:W3:Y:S01]  /*5af0*/  LDG.E R18, desc[UR8][R20.64] ;  /* 0x0000000814127981 */ /* 0x001ee2000c1e1900 */
[----:B------:R-:W-:-:S05]  /*5b00*/  IMAD.WIDE R22, R17, 0x4, R20 ;  /* 0x0000000411167825 */ /* 0x000fca00078e0214 */
        /* <DEDUP_REMOVED lines=33> */
.L_x_1763:
[----:B------:R-:W-:Y:S05]  /*5d20*/  BSYNC B1 ;  /* 0x0000000000017941 */ /* 0x000fea0003800000 */
.L_x_1762:
[----:B------:R-:W-:Y:S05]  /*5d30*/  BRA `(.L_x_1768) ;  /* 0x0000000400447947 */ /* 0x000fea0003800000 */
.L_x_1761:
        /* <DEDUP_REMOVED lines=8> */
[----:B--234-:R-:W-:-:S04]  /*5dc0*/  VIMNMX.U32 R16, R15, R10, PT ;  /* 0x0000000a0f107248 */ /* 0x01cfc80003fe0000 */
[----:B------:R-:W-:Y:S01]  /*5dd0*/  ISETP.GT.U32.AND P0, PT, R16, R3, PT ;  /* 0x000000031000720c */ /* 0x000fe20003f04070 */
[----:B------:R-:W-:-:S05]  /*5de0*/  IMAD.IADD R14, R10, 0x1, -R16 ;  /* 0x000000010a0e7824 */ /* 0x000fca00078e0a10 */
[----:B------:R-:W-:-:S04]  /*5df0*/  SHF.R.S32.HI R15, RZ, 0x1f, R14 ;  /* 0x0000001fff0f7819 */ /* 0x000fc8000001140e */
[----:B------:R-:W-:Y:S01]  /*5e00*/  LEA.HI R15, R15, R14, RZ, 0x2 ;  /* 0x0000000e0f0f7211 */ /* 0x000fe200078f10ff */
[----:B------:R-:W-:-:S03]  /*5e10*/  IMAD.IADD R14, R3, 0x1, R16 ;  /* 0x00000001030e7824 */ /* 0x000fc600078e0210 */
[----:B------:R-:W-:-:S04]  /*5e20*/  SHF.R.S32.HI R21, RZ, 0x2, R15 ;  /* 0x00000002ff157819 */ /* 0x000fc8000001140f */
[C---:B------:R-:W-:Y:S01]  /*5e30*/  ISETP.GT.AND P1, PT, R21.reuse, R3, PT ;  /* 0x000000031500720c */ /* 0x040fe20003f24270 */
[----:B------:R-:W-:-:S12]  /*5e40*/  IMAD R27, R21, 0x4, R14 ;  /* 0x00000004151b7824 */ /* 0x000fd800078e020e */
[----:B------:R-:W-:Y:S05]  /*5e50*/  @!P1 BRA `(.L_x_1770) ;  /* 0x0000000000989947 */ /* 0x000fea0003800000 */
[----:B------:R-:W-:Y:S01]  /*5e60*/  IADD3 R14, P1, R6, R16, RZ ;  /* 0x00000010060e7210 */ /* 0x000fe20007f3e0ff */
[----:B------:R-:W-:Y:S01]  /*5e70*/  ULDC.64 UR4, c[0x0][0x210] ;  /* 0x0000840000047ab9 */ /* 0x000fe20000000a00 */
[----:B------:R-:W-:Y:S02]  /*5e80*/  IMAD.MOV.U32 R20, RZ, RZ, R3 ;  /* 0x000000ffff147224 */ /* 0x000fe400078e0003 */
[----:B------:R-:W-:Y:S01]  /*5e90*/  LEA R23, P5, R14, UR4, 0x2 ;  /* 0x000000040e177c11 */ /* 0x000fe2000f8a10ff */
[----:B------:R-:W-:Y:S02]  /*5ea0*/  IMAD.X R15, RZ, RZ, R7, P1 ;  /* 0x000000ffff0f7224 */ /* 0x000fe400008e0607 */
[----:B------:R-:W-:-:S03]  /*5eb0*/  VIADD R22, R2, 0x8a0 ;  /* 0x000008a002167836 */ /* 0x000fc60000000000 */
[----:B------:R-:W-:-:S07]  /*5ec0*/  LEA.HI.X R25, R14, UR5, R15, 0x2, P5 ;  /* 0x000000050e197c11 */ /* 0x000fce000a8f140f */
.L_x_1771:
        /* <DEDUP_REMOVED lines=31> */
.L_x_1770:
[----:B------:R-:W-:Y:S05]  /*60c0*/  BSYNC B1 ;  /* 0x0000000000017941 */ /* 0x000fea0003800000 */
.L_x_1769:
[----:B------:R-:W-:Y:S01]  /*60d0*/  BSSY B1, `(.L_x_1772) ;  /* 0x000000a000017945 */ /* 0x000fe20003800000 */
[----:B------:R-:W-:-:S03]  /*60e0*/  ISETP.GE.AND P1, PT, R27, R10, PT ;  /* 0x0000000a1b00720c */ /* 0x000fc60003f26270 */
[----:B------:R-:W-:Y:S10]  /*60f0*/  @!P0 BRA `(.L_x_1773) ;  /* 0x00000000001c8947 */ /* 0x000ff40003800000 */
[----:B------:R-:W2:Y:S02]  /*6100*/  LDG.E R14, desc[UR8][R4.64] ;  /* 0x00000008040e7981 */ /* 0x000ea4000c1e1900 */
[----:B--2---:R-:W-:-:S13]  /*6110*/  ISETP.GE.AND P0, PT, R14, RZ, PT ;  /* 0x000000ff0e00720c */ /* 0x004fda0003f06270 */
[----:B------:R-:W-:-:S04]  /*6120*/  @P0 LOP3.LUT R14, R14, 0x7fe00000, RZ, 0xc, !PT ;  /* 0x7fe000000e0e0812 */ /* 0x000fc800078e0cff */
[----:B------:R-:W-:-:S04]  /*6130*/  SHF.R.U32.HI R14, RZ, 0x13, R14 ;  /* 0x00000013ff0e7819 */ /* 0x000fc8000001160e */
[----:B------:R-:W-:-:S05]  /*6140*/  LOP3.LUT R15, R14, 0x1ffc, RZ, 0xc0, !PT ;  /* 0x00001ffc0e0f7812 */ /* 0x000fca00078ec0ff */
[----:B------:R-:W-:-:S05]  /*6150*/  IMAD.IADD R15, R15, 0x1, R2 ;  /* 0x000000010f0f7824 */ /* 0x000fca00078e0202 */
[----:B------:R1:W-:Y:S02]  /*6160*/  ATOMS.POPC.INC.32 RZ, [R15+URZ+0x8a0] ;  /* 0x0008a0000fff7f8c */ /* 0x0003e4000d80003f */
.L_x_1773:
[----:B------:R-:W-:Y:S05]  /*6170*/  BSYNC B1 ;  /* 0x0000000000017941 */ /* 0x000fea0003800000 */
.L_x_1772:
[----:B------:R-:W-:Y:S05]  /*6180*/  @P1 BRA `(.L_x_1768) ;  /* 0x0000000000301947 */ /* 0x000fea0003800000 */
[----:B-1----:R-:W-:Y:S01]  /*6190*/  IADD3 R15, P0, R6, R27, RZ ;  /* 0x0000001b060f7210 */ /* 0x002fe20007f1e0ff */
[----:B------:R-:W-:-:S03]  /*61a0*/  ULDC.64 UR4, c[0x0][0x210] ;  /* 0x0000840000047ab9 */ /* 0x000fc60000000a00 */
[----:B0-----:R-:W-:Y:S02]  /*61b0*/  LEA.HI.X.SX32 R16, R27, R7, 0x1, P0 ;  /* 0x000000071b107211 */ /* 0x001fe400000f0eff */
        /* <DEDUP_REMOVED lines=9> */
.L_x_1768:
[----:B------:R-:W-:Y:S05]  /*6250*/  BSYNC B0 ;  /* 0x0000000000007941 */ /* 0x000fea0003800000 */
.L_x_1760:
[----:B------:R-:W-:Y:S01]  /*6260*/  BAR.SYNC.DEFER_BLOCKING 0x0 ;  /* 0x0000000000007b1d */ /* 0x000fe20000010000 */
[----:B01234-:R-:W-:-:S05]  /*6270*/  IMAD.MOV.U32 R16, RZ, RZ, RZ ;  /* 0x000000ffff107224 */ /* 0x01ffca00078e00ff */
[----:B------:R-:W-:Y:S01]  /*6280*/  ULDC UR6, c[0x0][0x230] ;  /* 0x00008c0000067ab9 */ /* 0x000fe20000000800 */
[----:B------:R0:W1:Y:S04]  /*6290*/  LDS R14, [R2+0x4868] ;  /* 0x00486800020e7984 */ /* 0x0000680000000800 */
.L_x_1778:
[----:B0-----:R-:W-:Y:S01]  /*62a0*/  IMAD R21, R16, 0x200, R3 ;  /* 0x0000020010157824 */ /* 0x001fe200078e0203 */
[----:B------:R-:W-:Y:S05]  /*62b0*/  WARPSYNC.ALL ;  /* 0x0000000000007948 */ /* 0x000fea0003800000 */
[----:B------:R-:W-:-:S05]  /*62c0*/  IMAD R20, R21, 0x4, R2 ;  /* 0x0000000415147824 */ /* 0x000fca00078e0202 */
        /* <DEDUP_REMOVED lines=8> */
[----:B------:R-:W0:Y:S04]  /*6350*/  LDS R29, [R11+0x18] ;  /* 0x000018000b1d7984 */ /* 0x000e280000000800 */
        /* <DEDUP_REMOVED lines=9> */
[----:B------:R-:W1:Y:S01]  /*63f0*/  LDS R25, [R11+0x40] ;  /* 0x000040000b197984 */ /* 0x000e620000000800 */
[----:B0-----:R-:W-:-:S03]  /*6400*/  IADD3 R2, R29, R27, R28 ;  /* 0x0000001b1d027210 */ /* 0x001fc60007ffe01c */
[----:B------:R-:W-:Y:S04]  /*6410*/  LDS R24, [R11+0x44] ;  /* 0x000044000b187984 */ /* 0x000fe80000000800 */
[----:B------:R-:W0:Y:S01]  /*6420*/  LDS R23, [R11+0x48] ;  /* 0x000048000b177984 */ /* 0x000e220000000800 */
[----:B--2---:R-:W-:-:S03]  /*6430*/  IADD3 R2, R30, R2, R31 ;  /* 0x000000021e027210 */ /* 0x004fc60007ffe01f */
[----:B------:R-:W2:Y:S01]  /*6440*/  LDS R18, [R11+0x4c] ;  /* 0x00004c000b127984 */ /* 0x000ea20000000800 */
[----:B---3--:R-:W-:-:S04]  /*6450*/  IADD3 R2, R32, R2, R33 ;  /* 0x0000000220027210 */ /* 0x008fc80007ffe021 */
[----:B----4-:R-:W-:-:S04]  /*6460*/  IADD3 R15, R34, R2, R35 ;  /* 0x00000002220f7210 */ /* 0x010fc80007ffe023 */
[----:B-----5:R-:W-:-:S04]  /*6470*/  IADD3 R15, R22, R15, R36 ;  /* 0x0000000f160f7210 */ /* 0x020fc80007ffe024 */
[----:B-1----:R-:W-:-:S04]  /*6480*/  IADD3 R15, R25, R15, R26 ;  /* 0x0000000f190f7210 */ /* 0x002fc80007ffe01a */
        /* <DEDUP_REMOVED lines=12> */
.L_x_2052:
        /* <DEDUP_REMOVED lines=39> */
.L_x_1774:
[----:B------:R-:W-:Y:S05]  /*67c0*/  WARPSYNC.ALL ;  /* 0x0000000000007948 */ /* 0x000fea0003800000 */
[----:B------:R-:W-:Y:S01]  /*67d0*/  BAR.SYNC.DEFER_BLOCKING 0x0 ;  /* 0x0000000000007b1d */ /* 0x000fe20000010000 */
[----:B------:R-:W-:-:S07]  /*67e0*/  PLOP3.LUT P0, PT, PT, PT, PT, 0x8, 0x0 ;  /* 0x000000000000781c */ /* 0x000fce0003f0e170 */
[----:B------:R-:W2:Y:S01]  /*67f0*/  S2UR UR5, SR_CgaCtaId ;  /* 0x00000000000579c3 */ /* 0x000ea20000008800 */
[----:B------:R-:W-:Y:S01]  /*6800*/  UMOV UR4, 0x400 ;  /* 0x0000040000047882 */ /* 0x000fe20000000000 */
[----:B------:R-:W-:Y:S01]  /*6810*/  BSSY B0, `(.L_x_1776) ;  /* 0x0000013000007945 */ /* 0x000fe20003800000 */
[----:B------:R-:W1:Y:S01]  /*6820*/  LDS R15, [R13+0x10] ;  /* 0x000010000d0f7984 */ /* 0x000e620000000800 */
[----:B--2---:R-:W-:-:S06]  /*6830*/  ULEA UR4, UR5, UR4, 0x18 ;  /* 0x0000000405047291 */ /* 0x004fcc000f8ec03f */
        /* <DEDUP_REMOVED lines=16> */
.L_x_1777:
[----:B------:R-:W-:Y:S05]  /*6940*/  BSYNC B0 ;  /* 0x0000000000007941 */ /* 0x000fea0003800000 */
.L_x_1776:
        /* <DEDUP_REMOVED lines=11> */
[----:B------:R-:W-:Y:S01]  /*6a00*/  ISETP.GE.AND P0, PT, R3, R10, PT ;  /* 0x0000000a0300720c */ /* 0x000fe20003f06270 */
[----:B------:R-:W-:-:S12]  /*6a10*/  BSSY B1, `(.L_x_1781) ;  /* 0x0000135000017945 */ /* 0x000fd80003800000 */
        /* <DEDUP_REMOVED lines=9> */
[----:B------:R-:W3:Y:S01]  /*6ab0*/  LDC R20, c[0x0][0x22c] ;  /* 0x00008b00ff147b82 */ /* 0x000ee20000000800 */
[----:B------:R-:W-:Y:S01]  /*6ac0*/  ULDC.64 UR4, c[0x0][0x210] ;  /* 0x0000840000047ab9 */ /* 0x000fe20000000a00 */
[----:B---3--:R-:W-:Y:S02]  /*6ad0*/  IMAD R15, R3, R20, RZ ;  /* 0x00000014030f7224 */ /* 0x008fe400078e02ff */
[----:B------:R-:W-:-:S03]  /*6ae0*/  IMAD.SHL.U32 R27, R20, 0x200, RZ ;  /* 0x00000200141b7824 */ /* 0x000fc600078e00ff */
[----:B------:R-:W-:-:S04]  /*6af0*/  IADD3 R17, P1, R6, R15, RZ ;  /* 0x0000000f06117210 */ /* 0x000fc80007f3e0ff */
[----:B------:R-:W-:Y:S01]  /*6b00*/  LEA.HI.X.SX32 R22, R15, R7, 0x1, P1 ;  /* 0x000000070f167211 */ /* 0x000fe200008f0eff */
[----:B------:R-:W-:Y:S01]  /*6b10*/  IMAD.MOV.U32 R15, RZ, RZ, R3 ;  /* 0x000000ffff0f7224 */ /* 0x000fe200078e0003 */
[C---:B------:R-:W-:Y:S02]  /*6b20*/  LEA R19, P1, R17.reuse, UR4, 0x2 ;  /* 0x0000000411137c11 */ /* 0x040fe4000f8210ff */
[----:B0-----:R-:W-:Y:S01]  /*6b30*/  ISETP.GT.AND P0, PT, R18, 0x800, PT ;  /* 0x000008001200780c */ /* 0x001fe20003f04270 */
[----:B------:R-:W-:Y:S01]  /*6b40*/  IMAD.MOV.U32 R18, RZ, RZ, R16 ;  /* 0x000000ffff127224 */ /* 0x000fe200078e0010 */
[----:B------:R-:W-:-:S11]  /*6b50*/  LEA.HI.X R17, R17, UR5, R22, 0x2, P1 ;  /* 0x0000000511117c11 */ /* 0x000fd600088f1416 */
.L_x_1789:
        /* <DEDUP_REMOVED lines=30> */
.L_x_1786:
[----:B------:R-:W-:Y:S05]  /*6d40*/  BSYNC B3 ;  /* 0x0000000000037941 */ /* 0x000fea0003800000 */
.L_x_1785:
        /* <DEDUP_REMOVED lines=14> */
[----:B0-----:R-:W0:Y:S07]  /*6e30*/  POPC R20, R23 ;  /* 0x0000001700147309 */ /* 0x001e2e0000000000 */
[----:B-----5:R-:W2:Y:S04]  /*6e40*/  @P5 ATOMS.ADD R21, [UR4], R21 ;  /* 0x00000015ff15598c */ /* 0x020ea80008000004 */
[----:B--2---:R-:W0:Y:S02]  /*6e50*/  SHFL.IDX PT, R19, R21, R22, 0x1f ;  /* 0x00001f1615137589 */ /* 0x004e2400000e0000 */
[----:B0-----:R-:W-:-:S04]  /*6e60*/  IMAD.IADD R19, R19, 0x1, R20 ;  /* 0x0000000113137824 */ /* 0x001fc800078e0214 */
[----:B------:R-:W-:-:S05]  /*6e70*/  IMAD R20, R19, 0x4, R2 ;  /* 0x0000000413147824 */ /* 0x000fca00078e0202 */
[----:B------:R2:W-:Y:S04]  /*6e80*/  STS [R20+0x2000], R24 ;  /* 0x0020001814007388 */ /* 0x0005e80000000800 */
[----:B------:R2:W-:Y:S02]  /*6e90*/  STS [R20], R15 ;  /* 0x0000000f14007388 */ /* 0x0005e40000000800 */
.L_x_1788:
[----:B------:R-:W-:Y:S05]  /*6ea0*/  BSYNC B3 ;  /* 0x0000000000037941 */ /* 0x000fea0003800000 */
.L_x_1787:
[----:B------:R-:W-:-:S04]  /*6eb0*/  IMAD.WIDE R16, R27, 0x4, R16 ;  /* 0x000000041b107825 */ /* 0x000fc800078e0210 */
[----:B0-2---:R-:W-:Y:S02]  /*6ec0*/  VIADD R15, R15, 0x200 ;  /* 0x000002000f0f7836 */ /* 0x005fe40000000000 */
[----:B------:R-:W-:Y:S01]  /*6ed0*/  IMAD.MOV.U32 R19, RZ, RZ, R16 ;  /* 0x000000ffff137224 */ /* 0x000fe200078e0010 */
[----:B------:R-:W-:Y:S06]  /*6ee0*/  @P1 BRA `(.L_x_1789) ;  /* 0xfffffffc001c1947 */ /* 0x000fec000383ffff */
.L_x_1784:
[----:B------:R-:W-:Y:S05]  /*6ef0*/  BSYNC B2 ;  /* 0x0000000000027941 */ /* 0x000fea0003800000 */
.L_x_1783:
[----:B------:R-:W-:-:S13]  /*6f00*/  ISETP.GE.U32.AND P0, PT, R26, 0x600, PT ;  /* 0x000006001a00780c */ /* 0x000fda0003f06070 */
[----:B------:R-:W-:Y:S05]  /*6f10*/  @!P0 BRA `(.L_x_1782) ;  /* 0x0000000c00908947 */ /* 0x000fea0003800000 */
[----:B------:R-:W0:Y:S01]  /*6f20*/  S2R R17, SR_CgaCtaId ;  /* 0x0000000000117919 */ /* 0x000e220000008800 */
[----:B-1----:R-:W-:Y:S01]  /*6f30*/  MOV R2, 0x400 ;  /* 0x0000040000027802 */ /* 0x002fe20000000f00 */
[----:B------:R-:W1:Y:S01]  /*6f40*/  LDC R18, c[0x0][0x22c] ;  /* 0x00008b00ff127b82 */ /* 0x000e620000000800 */
[----:B------:R-:W-:Y:S01]  /*6f50*/  ULDC.64 UR4, c[0x0][0x210] ;  /* 0x0000840000047ab9 */ /* 0x000fe20000000a00 */
[----:B-1----:R-:W-:Y:S01]  /*6f60*/  IMAD.SHL.U32 R19, R18, 0x200, RZ ;  /* 0x0000020012137824 */ /* 0x002fe200078e00ff */
        /* <DEDUP_REMOVED lines=8> */
.L_x_1806:
[----:B------:R-:W3:Y:S01]  /*6ff0*/  LDG.E R29, desc[UR8][R22.64] ;  /* 0x00000008161d7981 */ /* 0x000ee2000c1e1900 */
        /* <DEDUP_REMOVED lines=36> */
.L_x_1791:
[----:B------:R-:W-:Y:S05]  /*7240*/  BSYNC B2 ;  /* 0x0000000000027941 */ /* 0x000fea0003800000 */
.L_x_1790:
        /* <DEDUP_REMOVED lines=13> */
[----:B0-----:R-:W0:Y:S07]  /*7320*/  POPC R22, R27 ;  /* 0x0000001b00167309 */ /* 0x001e2e0000000000 */
[----:B----4-:R-:W1:Y:S04]  /*7330*/  @P0 ATOMS.ADD R25, [UR4], R25 ;  /* 0x00000019ff19098c */ /* 0x010e680008000004 */
[----:B-1----:R-:W0:Y:S02]  /*7340*/  SHFL.IDX PT, R23, R25, R26, 0x1f ;  /* 0x00001f1a19177589 */ /* 0x002e2400000e0000 */
[----:B0-----:R-:W-:-:S04]  /*7350*/  IMAD.IADD R23, R23, 0x1, R22 ;  /* 0x0000000117177824 */ /* 0x001fc800078e0216 */
[----:B------:R-:W-:-:S05]  /*7360*/  IMAD R22, R23, 0x4, R2 ;  /* 0x0000000417167824 */ /* 0x000fca00078e0202 */
[----:B------:R1:W-:Y:S04]  /*7370*/  STS [R22+0x2000], R29 ;  /* 0x0020001d16007388 */ /* 0x0003e80000000800 */
[----:B------:R1:W-:Y:S02]  /*7380*/  STS [R22], R15 ;  /* 0x0000000f16007388 */ /* 0x0003e40000000800 */
.L_x_1793:
[----:B------:R-:W-:Y:S05]  /*7390*/  BSYNC B2 ;  /* 0x0000000000027941 */ /* 0x000fea0003800000 */
.L_x_1792:
[C---:B-----5:R-:W-:Y:S01]  /*73a0*/  ISETP.GE.AND P0, PT, R20.reuse, RZ, PT ;  /* 0x000000ff1400720c */ /* 0x060fe20003f06270 */
[----:B------:R-:W-:Y:S01]  /*73b0*/  BSSY B2, `(.L_x_1794) ;  /* 0x000001f000027945 */ /* 0x000fe20003800000 */
[C---:B------:R-:W-:Y:S02]  /*73c0*/  LOP3.LUT R23, R20.reuse, 0x7fe00000, RZ, 0xc, !PT ;  /* 0x7fe0000014177812 */ /* 0x040fe400078e0cff */
[----:B------:R-:W-:Y:S02]  /*73d0*/  SHF.R.U32.HI R27, RZ, 0x15, R24 ;  /* 0x00000015ff1b7819 */ /* 0x000fe40000011618 */
[----:B------:R-:W-:Y:S02]  /*73e0*/  SEL R23, R20, R23, !P0 ;  /* 0x0000001714177207 */ /* 0x000fe40004000000 */
[----:B------:R-:W-:Y:S02]  /*73f0*/  ISETP.GE.U32.AND P0, PT, R27, R14, PT ;  /* 0x0000000e1b00720c */ /* 0x000fe40003f06070 */
[----:B------:R-:W-:-:S02]  /*7400*/  ISETP.GE.AND P5, PT, R18, RZ, PT ;  /* 0x000000ff1200720c */ /* 0x000fc40003fa6270 */
[C---:B------:R-:W-:Y:S02]  /*7410*/  LOP3.LUT R25, R18.reuse, 0x7fe00000, RZ, 0xc, !PT ;  /* 0x7fe0000012197812 */ /* 0x040fe400078e0cff */
[----:B-1----:R-:W-:Y:S02]  /*7420*/  SHF.R.U32.HI R29, RZ, 0x15, R23 ;  /* 0x00000015ff1d7819 */ /* 0x002fe40000011617 */
[----:B------:R-:W-:Y:S02]  /*7430*/  SEL R25, R18, R25, !P5 ;  /* 0x0000001912197207 */ /* 0x000fe40006800000 */
[----:B------:R-:W-:-:S03]  /*7440*/  ISETP.NE.OR P5, PT, R27, R14, P1 ;  /* 0x0000000e1b00720c */ /* 0x000fc60000fa5670 */
[----:B------:R-:W-:Y:S10]  /*7450*/  @P0 BRA `(.L_x_1795) ;  /* 0x0000000000500947 */ /* 0x000ff40003800000 */
        /* <DEDUP_REMOVED lines=14> */
[----:B----4-:R-:W0:Y:S04]  /*7540*/  @P0 ATOMS.ADD R27, [UR5], R24 ;  /* 0x00000018ff1b098c */ /* 0x010e280008000005 */
[----:B0-----:R-:W1:Y:S02]  /*7550*/  SHFL.IDX PT, R22, R27, R26, 0x1f ;  /* 0x00001f1a1b167589 */ /* 0x001e6400000e0000 */
[----:B-1----:R-:W-:-:S02]  /*7560*/  IMAD.IADD R22, R22, 0x1, R23 ;  /* 0x0000000116167824 */ /* 0x002fc400078e0217 */
[----:B------:R-:W-:-:S03]  /*7570*/  VIADD R23, R15, 0x200 ;  /* 0x000002000f177836 */ /* 0x000fc60000000000 */
[----:B------:R-:W-:-:S05]  /*7580*/  LEA R22, R22, UR4, 0x2 ;  /* 0x0000000416167c11 */ /* 0x000fca000f8e10ff */
[----:B------:R1:W-:Y:S02]  /*7590*/  STS [R22], R23 ;  /* 0x0000001716007388 */ /* 0x0003e40000000800 */
.L_x_1795:
[----:B------:R-:W-:Y:S05]  /*75a0*/  BSYNC B2 ;  /* 0x0000000000027941 */ /* 0x000fea0003800000 */
.L_x_1794:
[----:B------:R-:W-:Y:S01]  /*75b0*/  BSSY B2, `(.L_x_1796) ;  /* 0x0000016000027945 */ /* 0x000fe20003800000 */
[----:B------:R-:W-:-:S03]  /*75c0*/  ISETP.GE.U32.AND P0, PT, R29, R14, PT ;  /* 0x0000000e1d00720c */ /* 0x000fc60003f06070 */
        /* <DEDUP_REMOVED lines=16> */
[----:B0-----:R-:W-:Y:S02]  /*76d0*/  IMAD R22, R23, 0x4, R2 ;  /* 0x0000000417167824 */ /* 0x001fe400078e0202 */
[----:B------:R-:W-:-:S03]  /*76e0*/  VIADD R23, R15, 0x200 ;  /* 0x000002000f177836 */ /* 0x000fc60000000000 */
[----:B------:R2:W-:Y:S04]  /*76f0*/  STS [R22+0x2000], R21 ;  /* 0x0020001516007388 */ /* 0x0005e80000000800 */
[----:B------:R2:W-:Y:S02]  /*7700*/  STS [R22], R23 ;  /* 0x0000001716007388 */ /* 0x0005e40000000800 */
.L_x_1797:
[----:B------:R-:W-:Y:S05]  /*7710*/  BSYNC B2 ;  /* 0x0000000000027941 */ /* 0x000fea0003800000 */
.L_x_1796:
[----:B------:R-:W-:Y:S01]  /*7720*/  BSSY B2, `(.L_x_1798) ;  /* 0x0000018000027945 */ /* 0x000fe20003800000 */
[----:B------:R-:W-:Y:S02]  /*7730*/  ISETP.NE.OR P5, PT, R29, R14, P1 ;  /* 0x0000000e1d00720c */ /* 0x000fe40000fa5670 */
[----:B------:R-:W-:Y:S01]  /*7740*/  SHF.R.U32.HI R27, RZ, 0x15, R25 ;  /* 0x00000015ff1b7819 */ /* 0x000fe20000011619 */
[----:B------:R-:W-:Y:S10]  /*7750*/  @P0 BRA `(.L_x_1799) ;  /* 0x0000000000500947 */ /* 0x000ff40003800000 */
        /* <DEDUP_REMOVED lines=13> */
[----:B0-----:R-:W0:Y:S07]  /*7830*/  POPC R22, R25 ;  /* 0x0000001900167309 */ /* 0x001e2e0000000000 */
[----:B-1----:R-:W1:Y:S04]  /*7840*/  @P0 ATOMS.ADD R23, [UR5], R23 ;  /* 0x00000017ff17098c */ /* 0x002e680008000005 */
[----:B-1----:R-:W0:Y:S02]  /*7850*/  SHFL.IDX PT, R21, R23, R24, 0x1f ;  /* 0x00001f1817157589 */ /* 0x002e2400000e0000 */
[----:B0-----:R-:W-:-:S02]  /*7860*/  IMAD.IADD R21, R21, 0x1, R22 ;  /* 0x0000000115157824 */ /* 0x001fc400078e0216 */
[----:B------:R-:W-:-:S03]  /*7870*/  VIADD R22, R15, 0x400 ;  /* 0x000004000f167836 */ /* 0x000fc60000000000 */
[----:B------:R-:W-:-:S05]  /*7880*/  LEA R21, R21, UR4, 0x2 ;  /* 0x0000000415157c11 */ /* 0x000fca000f8e10ff */
[----:B------:R3:W-:Y:S02]  /*7890*/  STS [R21], R22 ;  /* 0x0000001615007388 */ /* 0x0007e40000000800 */
.L_x_1799:
[----:B------:R-:W-:Y:S05]  /*78a0*/  BSYNC B2 ;  /* 0x0000000000027941 */ /* 0x000fea0003800000 */
.L_x_1798:
[----:B------:R-:W-:Y:S01]  /*78b0*/  BSSY B2, `(.L_x_1800) ;  /* 0x0000016000027945 */ /* 0x000fe20003800000 */
[----:B------:R-:W-:-:S03]  /*78c0*/  ISETP.GE.U32.AND P0, PT, R27, R14, PT ;  /* 0x0000000e1b00720c */ /* 0x000fc60003f06070 */
[----:B------:R-:W-:Y:S10]  /*78d0*/  @P5 BRA `(.L_x_1801) ;  /* 0x00000000004c5947 */ /* 0x000ff40003800000 */
[----:B------:R-:W4:Y:S01]  /*78e0*/  S2R R24, SR_LANEID ;  /* 0x0000000000187919 */ /* 0x000f220000000000 */
[----:B------:R-:W5:Y:S01]  /*78f0*/  S2UR UR5, SR_CgaCtaId ;  /* 0x00000000000579c3 */ /* 0x000f620000008800 */
[----:B------:R-:W-:Y:S01]  /*7900*/  VOTEU.ANY UR6, UPT, PT ;  /* 0x0000000000067886 */ /* 0x000fe200038e0100 */
[----:B------:R-:W-:Y:S01]  /*7910*/  UMOV UR4, 0x400 ;  /* 0x0000040000047882 */ /* 0x000fe20000000000 */
[----:B-12---:R-:W4:Y:S01]  /*7920*/  FLO.U32 R23, UR6 ;  /* 0x0000000600177d00 */ /* 0x006f2200080e0000 */
[----:B------:R-:W-:Y:S01]  /*7930*/  UIADD3 UR4, UR4, 0x4860, URZ ;  /* 0x0000486004047890 */ /* 0x000fe2000fffe03f */
[----:B------:R-:W-:-:S06]  /*7940*/  VIADD R26, R15, 0x400 ;  /* 0x000004000f1a7836 */ /* 0x000fcc0000000000 */
[----:B0--3--:R-:W0:Y:S01]  /*7950*/  POPC R22, UR6 ;  /* 0x0000000600167d09 */ /* 0x009e220008000000 */
[----:B-----5:R-:W-:Y:S01]  /*7960*/  ULEA UR4, UR5, UR4, 0x18 ;  /* 0x0000000405047291 */ /* 0x020fe2000f8ec03f */
[----:B----4-:R-:W-:Y:S02]  /*7970*/  ISETP.EQ.U32.AND P5, PT, R23, R24, PT ;  /* 0x000000181700720c */ /* 0x010fe40003fa2070 */
        /* <DEDUP_REMOVED lines=9> */
.L_x_1801:
[----:B------:R-:W-:Y:S05]  /*7a10*/  BSYNC B2 ;  /* 0x0000000000027941 */ /* 0x000fea0003800000 */
.L_x_1800:
[----:B------:R-:W-:Y:S01]  /*7a20*/  BSSY B2, `(.L_x_1802) ;  /* 0x0000017000027945 */ /* 0x000fe20003800000 */
[----:B------:R-:W-:-:S03]  /*7a30*/  ISETP.NE.OR P5, PT, R27, R14, P1 ;  /* 0x0000000e1b00720c */ /* 0x000fc60000fa5670 */
[----:B------:R-:W-:Y:S10]  /*7a40*/  @P0 BRA `(.L_x_1803) ;  /* 0x0000000000500947 */ /* 0x000ff40003800000 */
[----:B----4-:R-:W4:Y:S01]  /*7a50*/  S2R R20, SR_LANEID ;  /* 0x0000000000147919 */ /* 0x010f220000000000 */
[----:B------:R-:W5:Y:S01]  /*7a60*/  S2UR UR6, SR_CgaCtaId ;  /* 0x00000000000679c3 */ /* 0x000f620000008800 */
[----:B------:R-:W-:Y:S01]  /*7a70*/  VOTEU.ANY UR7, UPT, PT ;  /* 0x0000000000077886 */ /* 0x000fe200038e0100 */
[----:B------:R-:W-:Y:S01]  /*7a80*/  UMOV UR4, 0x400 ;  /* 0x0000040000047882 */ /* 0x000fe20000000000 */
[----:B-12---:R-:W4:Y:S01]  /*7a90*/  FLO.U32 R23, UR7 ;  /* 0x0000000700177d00 */ /* 0x006f2200080e0000 */
[----:B------:R-:W-:Y:S01]  /*7aa0*/  UIADD3 UR5, UR4, 0x4868, URZ ;  /* 0x0000486804057890 */ /* 0x000fe2000fffe03f */
[----:B------:R-:W1:Y:S01]  /*7ab0*/  S2R R24, SR_LTMASK ;  /* 0x0000000000187919 */ /* 0x000e620000003900 */
[----:B------:R-:W-:-:S05]  /*7ac0*/  UIADD3 UR4, UR4, 0x4870, URZ ;  /* 0x0000487004047890 */ /* 0x000fca000fffe03f */
[----:B0--3--:R-:W0:Y:S01]  /*7ad0*/  POPC R22, UR7 ;  /* 0x0000000700167d09 */ /* 0x009e220008000000 */
[----:B-----5:R-:W-:Y:S02]  /*7ae0*/  ULEA UR5, UR6, UR5, 0x18 ;  /* 0x0000000506057291 */ /* 0x020fe4000f8ec03f */
[----:B------:R-:W-:Y:S01]  /*7af0*/  ULEA UR4, UR6, UR4, 0x18 ;  /* 0x0000000406047291 */ /* 0x000fe2000f8ec03f */
[----:B----4-:R-:W-:Y:S02]  /*7b00*/  ISETP.EQ.U32.AND P0, PT, R23, R20, PT ;  /* 0x000000141700720c */ /* 0x010fe40003f02070 */
[----:B-1----:R-:W-:-:S04]  /*7b10*/  LOP3.LUT R24, R24, UR7, RZ, 0xc0, !PT ;  /* 0x0000000718187c12 */ /* 0x002fc8000f8ec0ff */
[----:B------:R-:W1:Y:S07]  /*7b20*/  POPC R21, R24 ;  /* 0x0000001800157309 */ /* 0x000e6e0000000000 */
[----:B0-----:R-:W0:Y:S04]  /*7b30*/  @P0 ATOMS.ADD R22, [UR5], R22 ;  /* 0x00000016ff16098c */ /* 0x001e280008000005 */
[----:B0-----:R-:W1:Y:S02]  /*7b40*/  SHFL.IDX PT, R20, R22, R23, 0x1f ;  /* 0x00001f1716147589 */ /* 0x001e6400000e0000 */
[----:B-1----:R-:W-:-:S02]  /*7b50*/  IMAD.IADD R20, R20, 0x1, R21 ;  /* 0x0000000114147824 */ /* 0x002fc400078e0215 */
[----:B------:R-:W-:-:S03]  /*7b60*/  VIADD R21, R15, 0x600 ;  /* 0x000006000f157836 */ /* 0x000fc60000000000 */
[----:B------:R-:W-:-:S05]  /*7b70*/  LEA R20, R20, UR4, 0x2 ;  /* 0x0000000414147c11 */ /* 0x000fca000f8e10ff */
[----:B------:R0:W-:Y:S02]  /*7b80*/  STS [R20], R21 ;  /* 0x0000001514007388 */ /* 0x0001e40000000800 */
.L_x_1803:
[----:B------:R-:W-:Y:S05]  /*7b90*/  BSYNC B2 ;  /* 0x0000000000027941 */ /* 0x000fea0003800000 */
.L_x_1802:
[----:B------:R-:W-:Y:S04]  /*7ba0*/  BSSY B2, `(.L_x_1804) ;  /* 0x0000015000027945 */ /* 0x000fe80003800000 */
[----:B------:R-:W-:Y:S05]  /*7bb0*/  @P5 BRA `(.L_x_1805) ;  /* 0x00000000004c5947 */ /* 0x000fea0003800000 */
[----:B0-234-:R-:W0:Y:S01]  /*7bc0*/  S2R R21, SR_LANEID ;  /* 0x0000000000157919 */ /* 0x01de220000000000 */
[----:B------:R-:W2:Y:S01]  /*7bd0*/  S2UR UR5, SR_CgaCtaId ;  /* 0x00000000000579c3 */ /* 0x000ea20000008800 */
[----:B------:R-:W-:Y:S01]  /*7be0*/  VOTEU.ANY UR6, UPT, PT ;  /* 0x0000000000067886 */ /* 0x000fe200038e0100 */
[----:B------:R-:W-:Y:S01]  /*7bf0*/  UMOV UR4, 0x400 ;  /* 0x0000040000047882 */ /* 0x000fe20000000000 */
[----:B-1----:R-:W0:Y:S01]  /*7c00*/  FLO.U32 R22, UR6 ;  /* 0x0000000600167d00 */ /* 0x002e2200080e0000 */
[----:B------:R-:W-:Y:S01]  /*7c10*/  UIADD3 UR4, UR4, 0x4860, URZ ;  /* 0x0000486004047890 */ /* 0x000fe2000fffe03f */
[----:B------:R-:W1:Y:S01]  /*7c20*/  S2R R24, SR_LTMASK ;  /* 0x0000000000187919 */ /* 0x000e620000003900 */
[----:B------:R-:W-:-:S05]  /*7c30*/  VIADD R26, R15, 0x600 ;  /* 0x000006000f1a7836 */ /* 0x000fca0000000000 */
[----:B------:R-:W3:Y:S01]  /*7c40*/  POPC R20, UR6 ;  /* 0x0000000600147d09 */ /* 0x000ee20008000000 */
[----:B--2---:R-:W-:Y:S01]  /*7c50*/  ULEA UR4, UR5, UR4, 0x18 ;  /* 0x0000000405047291 */ /* 0x004fe2000f8ec03f */
[----:B0-----:R-:W-:Y:S02]  /*7c60*/  ISETP.EQ.U32.AND P0, PT, R22, R21, PT ;  /* 0x000000151600720c */ /* 0x001fe40003f02070 */
[----:B-1----:R-:W-:-:S06]  /*7c70*/  LOP3.LUT R24, R24, UR6, RZ, 0xc0, !PT ;  /* 0x0000000618187c12 */ /* 0x002fcc000f8ec0ff */
[----:B------:R-:W0:Y:S05]  /*7c80*/  POPC R24, R24 ;  /* 0x0000001800187309 */ /* 0x000e2a0000000000 */
[----:B---3--:R-:W1:Y:S04]  /*7c90*/  @P0 ATOMS.ADD R23, [UR4], R20 ;  /* 0x00000014ff17098c */ /* 0x008e680008000004 */
[----:B-1----:R-:W0:Y:S02]  /*7ca0*/  SHFL.IDX PT, R21, R23, R22, 0x1f ;  /* 0x00001f1617157589 */ /* 0x002e2400000e0000 */
[----:B0-----:R-:W-:-:S04]  /*7cb0*/  IMAD.IADD R21, R21, 0x1, R24 ;  /* 0x0000000115157824 */ /* 0x001fc800078e0218 */
[----:B------:R-:W-:-:S05]  /*7cc0*/  IMAD R21, R21, 0x4, R2 ;  /* 0x0000000415157824 */ /* 0x000fca00078e0202 */
[----:B------:R0:W-:Y:S04]  /*7cd0*/  STS [R21+0x2000], R18 ;  /* 0x0020001215007388 */ /* 0x0001e80000000800 */
[----:B------:R0:W-:Y:S02]  /*7ce0*/  STS [R21], R26 ;  /* 0x0000001a15007388 */ /* 0x0001e40000000800 */
.L_x_1805:
[----:B------:R-:W-:Y:S05]  /*7cf0*/  BSYNC B2 ;  /* 0x0000000000027941 */ /* 0x000fea0003800000 */
.L_x_1804:
[----:B0-----:R-:W-:Y:S02]  /*7d00*/  VIADD R15, R15, 0x800 ;  /* 0x000008000f0f7836 */ /* 0x001fe40000000000 */
[----:B------:R-:W-:-:S03]  /*7d10*/  IMAD.WIDE R16, R19, 0x4, R16 ;  /* 0x0000000413107825 */ /* 0x000fc600078e0210 */
[----:B------:R-:W-:Y:S01]  /*7d20*/  ISETP.GE.AND P0, PT, R15, R10, PT ;  /* 0x0000000a0f00720c */ /* 0x000fe20003f06270 */
[----:B-123--:R-:W-:Y:S02]  /*7d30*/  IMAD.MOV.U32 R22, RZ, RZ, R16 ;  /* 0x000000ffff167224 */ /* 0x00efe400078e0010 */
[----:B------:R-:W-:-:S10]  /*7d40*/  IMAD.MOV.U32 R23, RZ, RZ, R17 ;  /* 0x000000ffff177224 */ /* 0x000fd400078e0011 */
[----:B------:R-:W-:Y:S05]  /*7d50*/  @!P0 BRA `(.L_x_1806) ;  /* 0xfffffff000a48947 */ /* 0x000fea000383ffff */
.L_x_1782:
[----:B------:R-:W-:Y:S05]  /*7d60*/  BSYNC B1 ;  /* 0x0000000000017941 */ /* 0x000fea0003800000 */
.L_x_1781:
[----:B------:R-:W-:Y:S05]  /*7d70*/  BRA `(.L_x_1807) ;  /* 0x00000014007c7947 */ /* 0x000fea0003800000 */
.L_x_1780:
[----:B------:R-:W-:Y:S01]  /*7d80*/  LOP3.LUT R16, R9, 0xf, RZ, 0xc0, !PT ;  /* 0x0000000f09107812 */ /* 0x000fe200078ec0ff */
[----:B------:R-:W-:Y:S03]  /*7d90*/  BSSY B1, `(.L_x_1808) ;  /* 0x00000ea000017945 */ /* 0x000fe60003800000 */
[C---:B0-----:R-:W-:Y:S02]  /*7da0*/  IADD3 R15, P1, -R16.reuse, 0x10, RZ ;  /* 0x00000010100f7810 */ /* 0x041fe40007f3e1ff */
        /* <DEDUP_REMOVED lines=14> */
[----:B------:R-:W-:Y:S01]  /*7e90*/  ULDC.64 UR4, c[0x0][0x210] ;  /* 0x0000840000047ab9 */ /* 0x000fe20000000a00 */
[--C-:B------:R-:W-:Y:S02]  /*7ea0*/  IMAD.MOV.U32 R22, RZ, RZ, R3.reuse ;  /* 0x000000ffff167224 */ /* 0x100fe400078e0003 */
[----:B------:R-:W-:Y:S01]  /*7eb0*/  LEA R21, P5, R23, UR4, 0x2 ;  /* 0x0000000417157c11 */ /* 0x000fe2000f8a10ff */
[----:B------:R-:W-:Y:S01]  /*7ec0*/  IMAD.MOV.U32 R24, RZ, RZ, R3 ;  /* 0x000000ffff187224 */ /* 0x000fe200078e0003 */
[----:B0-----:R-:W-:Y:S01]  /*7ed0*/  ISETP.GT.AND P1, PT, R16, 0x800, PT ;  /* 0x000008001000780c */ /* 0x001fe20003f24270 */
[----:B------:R-:W-:-:S05]  /*7ee0*/  IMAD.X R16, RZ, RZ, R7, P0 ;  /* 0x000000ffff107224 */ /* 0x000fca00000e0607 */
[----:B------:R-:W-:-:S07]  /*7ef0*/  LEA.HI.X R23, R23, UR5, R16, 0x2, P5 ;  /* 0x0000000517177c11 */ /* 0x000fce000a8f1410 */
.L_x_1826:
[----:B0-23--:R-:W-:-:S04]  /*7f00*/  SHF.R.S64 R16, RZ, 0x1c, R22 ;  /* 0x0000001cff107819 */ /* 0x00dfc80000001016 */
[----:B------:R-:W-:-:S04]  /*7f10*/  IADD3 R16, P0, R16, R21, RZ ;  /* 0x0000001510107210 */ /* 0x000fc80007f1e0ff */
[----:B----4-:R-:W-:-:S06]  /*7f20*/  LEA.HI.X.SX32 R17, R22, R23, 0x4, P0 ;  /* 0x0000001716117211 */ /* 0x010fcc00000f26ff */
        /* <DEDUP_REMOVED lines=32> */
.L_x_1811:
[----:B------:R-:W-:Y:S05]  /*8130*/  BSYNC B2 ;  /* 0x0000000000027941 */ /* 0x000fea0003800000 */
.L_x_1810:
        /* <DEDUP_REMOVED lines=21> */
.L_x_1813:
[----:B------:R-:W-:Y:S05]  /*8290*/  BSYNC B2 ;  /* 0x0000000000027941 */ /* 0x000fea0003800000 */
.L_x_1812:
        /* <DEDUP_REMOVED lines=22> */
[----:B0-----:R-:W-:Y:S01]  /*8400*/  ISETP.EQ.U32.AND P5, PT, R28, R25, PT ;  /* 0x000000191c00720c */ /* 0x001fe20003fa2070 */
[----:B------:R-:W-:Y:S01]  /*8410*/  VIADD R25, R24, 0x1 ;  /* 0x0000000118197836 */ /* 0x000fe20000000000 */
[----:B---3--:R-:W-:-:S06]  /*8420*/  LOP3.LUT R29, R29, UR7, RZ, 0xc0, !PT ;  /* 0x000000071d1d7c12 */ /* 0x008fcc000f8ec0ff */
[----:B------:R-:W0:Y:S05]  /*8430*/  POPC R29, R29 ;  /* 0x0000001d001d7309 */ /* 0x000e2a0000000000 */
[----:B----4-:R-:W2:Y:S04]  /*8440*/  @P5 ATOMS.ADD R27, [UR5], R27 ;  /* 0x0000001bff1b598c */ /* 0x010ea80008000005 */
[----:B--2---:R-:W0:Y:S02]  /*8450*/  SHFL.IDX PT, R16, R27, R28, 0x1f ;  /* 0x00001f1c1b107589 */ /* 0x004e2400000e0000 */
[----:B0-----:R-:W-:-:S05]  /*8460*/  IMAD.IADD R16, R16, 0x1, R29 ;  /* 0x0000000110107824 */ /* 0x001fca00078e021d */
[----:B------:R-:W-:-:S05]  /*8470*/  LEA R16, R16, UR4, 0x2 ;  /* 0x0000000410107c11 */ /* 0x000fca000f8e10ff */
[----:B------:R0:W-:Y:S02]  /*8480*/  STS [R16], R25 ;  /* 0x0000001910007388 */ /* 0x0001e40000000800 */
.L_x_1815:
[----:B------:R-:W-:Y:S05]  /*8490*/  BSYNC B2 ;  /* 0x0000000000027941 */ /* 0x000fea0003800000 */
.L_x_1814:
        /* <DEDUP_REMOVED lines=22> */
.L_x_1817:
[----:B------:R-:W-:Y:S05]  /*8600*/  BSYNC B2 ;  /* 0x0000000000027941 */ /* 0x000fea0003800000 */
.L_x_1816:
        /* <DEDUP_REMOVED lines=15> */
[----:B--2---:R-:W-:Y:S01]  /*8700*/  ISETP.EQ.U32.AND P5, PT, R26, R17, PT ;  /* 0x000000111a00720c */ /* 0x004fe20003fa2070 */
[----:B------:R-:W-:Y:S01]  /*8710*/  VIADD R17, R24, 0x2 ;  /* 0x0000000218117836 */ /* 0x000fe20000000000 */
[----:B----4-:R-:W-:-:S06]  /*8720*/  LOP3.LUT R27, R27, UR7, RZ, 0xc0, !PT ;  /* 0x000000071b1b7c12 */ /* 0x010fcc000f8ec0ff */
[----:B------:R-:W2:Y:S05]  /*8730*/  POPC R27, R27 ;  /* 0x0000001b001b7309 */ /* 0x000eaa0000000000 */
[----:B0-----:R-:W0:Y:S04]  /*8740*/  @P5 ATOMS.ADD R25, [UR5], R25 ;  /* 0x00000019ff19598c */ /* 0x001e280008000005 */
[----:B0-----:R-:W2:Y:S02]  /*8750*/  SHFL.IDX PT, R16, R25, R26, 0x1f ;  /* 0x00001f1a19107589 */ /* 0x001ea400000e0000 */
[----:B--2---:R-:W-:-:S05]  /*8760*/  IMAD.IADD R16, R16, 0x1, R27 ;  /* 0x0000000110107824 */ /* 0x004fca00078e021b */
[----:B------:R-:W-:-:S05]  /*8770*/  LEA R16, R16, UR4, 0x2 ;  /* 0x0000000410107c11 */ /* 0x000fca000f8e10ff */
[----:B------:R3:W-:Y:S02]  /*8780*/  STS [R16], R17 ;  /* 0x0000001110007388 */ /* 0x0007e40000000800 */
.L_x_1819:
[----:B------:R-:W-:Y:S05]  /*8790*/  BSYNC B2 ;  /* 0x0000000000027941 */ /* 0x000fea0003800000 */
.L_x_1818:
[----:B------:R-:W-:Y:S01]  /*87a0*/  BSSY B2, `(.L_x_1820) ;  /* 0x0000016000027945 */ /* 0x000fe20003800000 */
[----:B------:R-:W-:-:S03]  /*87b0*/  ISETP.GE.U32.AND P5, PT, R29, R14, PT ;  /* 0x0000000e1d00720c */ /* 0x000fc60003fa6070 */
[----:B------:R-:W-:Y:S10]  /*87c0*/  @P0 BRA `(.L_x_1821) ;  /* 0x00000000004c0947 */ /* 0x000ff40003800000 */
[----:B------:R-:W4:Y:S01]  /*87d0*/  S2R R26, SR_LANEID ;  /* 0x00000000001a7919 */ /* 0x000f220000000000 */
[----:B------:R-:W5:Y:S01]  /*87e0*/  S2UR UR5, SR_CgaCtaId ;  /* 0x00000000000579c3 */ /* 0x000f620000008800 */
[----:B------:R-:W-:Y:S01]  /*87f0*/  VOTEU.ANY UR6, UPT, PT ;  /* 0x0000000000067886 */ /* 0x000fe200038e0100 */
[----:B------:R-:W-:Y:S01]  /*8800*/  UMOV UR4, 0x400 ;  /* 0x0000040000047882 */ /* 0x000fe20000000000 */
[----:B0-2---:R-:W4:Y:S01]  /*8810*/  FLO.U32 R25, UR6 ;  /* 0x0000000600197d00 */ /* 0x005f2200080e0000 */
[----:B------:R-:W-:Y:S01]  /*8820*/  UIADD3 UR4, UR4, 0x4860, URZ ;  /* 0x0000486004047890 */ /* 0x000fe2000fffe03f */
[----:B------:R-:W-:-:S06]  /*8830*/  VIADD R28, R24, 0x2 ;  /* 0x00000002181c7836 */ /* 0x000fcc0000000000 */
[----:B---3--:R-:W0:Y:S01]  /*8840*/  POPC R16, UR6 ;  /* 0x0000000600107d09 */ /* 0x008e220008000000 */
[----:B-----5:R-:W-:Y:S01]  /*8850*/  ULEA UR4, UR5, UR4, 0x18 ;  /* 0x0000000405047291 */ /* 0x020fe2000f8ec03f */
[----:B----4-:R-:W-:Y:S02]  /*8860*/  ISETP.EQ.U32.AND P0, PT, R25, R26, PT ;  /* 0x0000001a1900720c */ /* 0x010fe40003f02070 */
        /* <DEDUP_REMOVED lines=9> */
.L_x_1821:
[----:B------:R-:W-:Y:S05]  /*8900*/  BSYNC B2 ;  /* 0x0000000000027941 */ /* 0x000fea0003800000 */
.L_x_1820:
[----:B------:R-:W-:Y:S01]  /*8910*/  BSSY B2, `(.L_x_1822) ;  /* 0x0000017000027945 */ /* 0x000fe20003800000 */
[----:B------:R-:W-:-:S03]  /*8920*/  ISETP.NE.OR P0, PT, R29, R14, P1 ;  /* 0x0000000e1d00720c */ /* 0x000fc60000f05670 */
[----:B------:R-:W-:Y:S10]  /*8930*/  @P5 BRA `(.L_x_1823) ;  /* 0x0000000000505947 */ /* 0x000ff40003800000 */
[----:B0-23--:R-:W0:Y:S01]  /*8940*/  S2R R16, SR_LANEID ;  /* 0x0000000000107919 */ /* 0x00de220000000000 */
[----:B------:R-:W2:Y:S01]  /*8950*/  S2UR UR6, SR_CgaCtaId ;  /* 0x00000000000679c3 */ /* 0x000ea20000008800 */
[----:B------:R-:W-:Y:S01]  /*8960*/  VOTEU.ANY UR7, UPT, PT ;  /* 0x0000000000077886 */ /* 0x000fe200038e0100 */
[----:B------:R-:W-:Y:S01]  /*8970*/  UMOV UR4, 0x400 ;  /* 0x0000040000047882 */ /* 0x000fe20000000000 */
[----:B------:R-:W0:Y:S01]  /*8980*/  FLO.U32 R25, UR7 ;  /* 0x0000000700197d00 */ /* 0x000e2200080e0000 */
[----:B------:R-:W-:Y:S01]  /*8990*/  UIADD3 UR5, UR4, 0x4868, URZ ;  /* 0x0000486804057890 */ /* 0x000fe2000fffe03f */
[----:B------:R-:W3:Y:S01]  /*89a0*/  S2R R26, SR_LTMASK ;  /* 0x00000000001a7919 */ /* 0x000ee20000003900 */
[----:B------:R-:W-:-:S05]  /*89b0*/  UIADD3 UR4, UR4, 0x4870, URZ ;  /* 0x0000487004047890 */ /* 0x000fca000fffe03f */
[----:B----4-:R-:W4:Y:S01]  /*89c0*/  POPC R18, UR7 ;  /* 0x0000000700127d09 */ /* 0x010f220008000000 */
        /* <DEDUP_REMOVED lines=11> */
.L_x_1823:
[----:B------:R-:W-:Y:S05]  /*8a80*/  BSYNC B2 ;  /* 0x0000000000027941 */ /* 0x000fea0003800000 */
.L_x_1822:
[----:B------:R-:W-:Y:S04]  /*8a90*/  BSSY B2, `(.L_x_1824) ;  /* 0x0000015000027945 */ /* 0x000fe80003800000 */
[----:B------:R-:W-:Y:S05]  /*8aa0*/  @P0 BRA `(.L_x_1825) ;  /* 0x00000000004c0947 */ /* 0x000fea0003800000 */
[----:B0-23--:R-:W0:Y:S01]  /*8ab0*/  S2R R16, SR_LANEID ;  /* 0x0000000000107919 */ /* 0x00de220000000000 */
[----:B------:R-:W2:Y:S01]  /*8ac0*/  S2UR UR5, SR_CgaCtaId ;  /* 0x00000000000579c3 */ /* 0x000ea20000008800 */
[----:B------:R-:W-:Y:S01]  /*8ad0*/  VOTEU.ANY UR6, UPT, PT ;  /* 0x0000000000067886 */ /* 0x000fe200038e0100 */
[----:B------:R-:W-:Y:S01]  /*8ae0*/  UMOV UR4, 0x400 ;  /* 0x0000040000047882 */ /* 0x000fe20000000000 */
[----:B------:R-:W0:Y:S01]  /*8af0*/  FLO.U32 R25, UR6 ;  /* 0x0000000600197d00 */ /* 0x000e2200080e0000 */
[----:B------:R-:W-:Y:S01]  /*8b00*/  UIADD3 UR4, UR4, 0x4860, URZ ;  /* 0x0000486004047890 */ /* 0x000fe2000fffe03f */
[----:B------:R-:W3:Y:S06]  /*8b10*/  S2R R26, SR_LTMASK ;  /* 0x00000000001a7919 */ /* 0x000eec0000003900 */
[----:B----4-:R-:W4:Y:S01]  /*8b20*/  POPC R18, UR6 ;  /* 0x0000000600127d09 */ /* 0x010f220008000000 */
        /* <DEDUP_REMOVED lines=11> */
.L_x_1825:
[----:B------:R-:W-:Y:S05]  /*8be0*/  BSYNC B2 ;  /* 0x0000000000027941 */ /* 0x000fea0003800000 */
.L_x_1824:
[----:B------:R-:W-:-:S04]  /*8bf0*/  VIADD R24, R22, 0x200 ;  /* 0x0000020016187836 */ /* 0x000fc80000000000 */
[----:B------:R-:W-:Y:S01]  /*8c00*/  IMAD.MOV.U32 R22, RZ, RZ, R24 ;  /* 0x000000ffff167224 */ /* 0x000fe200078e0018 */
[----:B------:R-:W-:-:S13]  /*8c10*/  ISETP.GT.AND P0, PT, R20, R24, PT ;  /* 0x000000181400720c */ /* 0x000fda0003f04270 */
[----:B------:R-:W-:Y:S05]  /*8c20*/  @P0 BRA `(.L_x_1826) ;  /* 0xfffffff000b40947 */ /* 0x000fea000383ffff */
.L_x_1809:
[----:B------:R-:W-:Y:S05]  /*8c30*/  BSYNC B1 ;  /* 0x0000000000017941 */ /* 0x000fea0003800000 */
.L_x_1808:
[----:B------:R-:W-:Y:S01]  /*8c40*/  ISETP.GT.U32.AND P0, PT, R15, R3, PT ;  /* 0x000000030f00720c */ /* 0x000fe20003f04070 */
[----:B------:R-:W-:-:S12]  /*8c50*/  BSSY B1, `(.L_x_1827) ;  /* 0x0000035000017945 */ /* 0x000fd80003800000 */
[----:B------:R-:W-:Y:S05]  /*8c60*/  @!P0 BRA `(.L_x_1828) ;  /* 0x0000000000cc8947 */ /* 0x000fea0003800000 */
[----:B------:R-:W5:Y:S01]  /*8c70*/  LDG.E R21, desc[UR8][R4.64] ;  /* 0x0000000804157981 */ /* 0x000f62000c1e1900 */
[----:B------:R-:W-:Y:S01]  /*8c80*/  MOV R22, 0x400 ;  /* 0x0000040000167802 */ /* 0x000fe20000000f00 */
[----:B------:R-:W-:Y:S01]  /*8c90*/  BSSY B2, `(.L_x_1829) ;  /* 0x000001c000027945 */ /* 0x000fe20003800000 */
[----:B0-2---:R-:W0:Y:S02]  /*8ca0*/  S2R R25, SR_CgaCtaId ;  /* 0x0000000000197919 */ /* 0x005e240000008800 */
[----:B0-----:R-:W-:Y:S02]  /*8cb0*/  LEA R27, R25, R22, 0x18 ;  /* 0x00000016191b7211 */ /* 0x001fe400078ec0ff */
[C---:B-----5:R-:W-:Y:S02]  /*8cc0*/  ISETP.GE.AND P0, PT, R21.reuse, RZ, PT ;  /* 0x000000ff1500720c */ /* 0x060fe40003f06270 */
[----:B-1----:R-:W-:-:S04]  /*8cd0*/  LOP3.LUT R2, R21, 0x7fe00000, RZ, 0xc, !PT ;  /* 0x7fe0000015027812 */ /* 0x002fc800078e0cff */
        /* <DEDUP_REMOVED lines=8> */
[----:B---34-:R-:W0:Y:S01]  /*8d60*/  FLO.U32 R17, UR7 ;  /* 0x0000000700117d00 */ /* 0x018e2200080e0000 */
        /* <DEDUP_REMOVED lines=14> */
.L_x_1830:
[----:B------:R-:W-:Y:S05]  /*8e50*/  BSYNC B2 ;  /* 0x0000000000027941 */ /* 0x000fea0003800000 */
.L_x_1829:
[----:B0-----:R-:W0:Y:S02]  /*8e60*/  LDS R2, [R27+0x4864] ;  /* 0x004864001b027984 */ /* 0x001e240000000800 */
[----:B0-----:R-:W-:-:S04]  /*8e70*/  ISETP.GT.AND P0, PT, R2, 0x800, PT ;  /* 0x000008000200780c */ /* 0x001fc80003f04270 */
[----:B------:R-:W-:-:S13]  /*8e80*/  ISETP.NE.OR P0, PT, R23, R14, P0 ;  /* 0x0000000e1700720c */ /* 0x000fda0000705670 */
[----:B------:R-:W-:Y:S05]  /*8e90*/  @P0 BRA `(.L_x_1828) ;  /* 0x0000000000400947 */ /* 0x000fea0003800000 */
[----:B------:R-:W0:Y:S01]  /*8ea0*/  S2R R2, SR_LANEID ;  /* 0x0000000000027919 */ /* 0x000e220000000000 */
[----:B------:R-:W-:Y:S01]  /*8eb0*/  VOTEU.ANY UR4, UPT, PT ;  /* 0x0000000000047886 */ /* 0x000fe200038e0100 */
[----:B------:R-:W-:Y:S01]  /*8ec0*/  VIADD R22, R22, 0x4860 ;  /* 0x0000486016167836 */ /* 0x000fe20000000000 */
[----:B---34-:R-:W0:Y:S01]  /*8ed0*/  FLO.U32 R17, UR4 ;  /* 0x0000000400117d00 */ /* 0x018e2200080e0000 */
        /* <DEDUP_REMOVED lines=12> */
.L_x_1828:
[----:B------:R-:W-:Y:S05]  /*8fa0*/  BSYNC B1 ;  /* 0x0000000000017941 */ /* 0x000fea0003800000 */
.L_x_1827:
[----:B------:R-:W-:-:S04]  /*8fb0*/  IMAD.IADD R15, R3, 0x1, R15 ;  /* 0x00000001030f7824 */ /* 0x000fc800078e020f */
[----:B0-----:R-:W-:-:S05]  /*8fc0*/  IMAD R19, R20, 0x4, R15 ;  /* 0x0000000414137824 */ /* 0x001fca00078e020f */
[----:B------:R-:W-:-:S13]  /*8fd0*/  ISETP.GE.AND P0, PT, R19, R10, PT ;  /* 0x0000000a1300720c */ /* 0x000fda0003f06270 */
[----:B------:R-:W-:Y:S05]  /*8fe0*/  @P0 BRA `(.L_x_1807) ;  /* 0x0000000000e00947 */ /* 0x000fea0003800000 */
[----:B-1----:R-:W-:Y:S01]  /*8ff0*/  IADD3 R2, P0, R6, R19, RZ ;  /* 0x0000001306027210 */ /* 0x002fe20007f1e0ff */
[----:B------:R-:W-:-:S03]  /*9000*/  ULDC.64 UR4, c[0x0][0x210] ;  /* 0x0000840000047ab9 */ /* 0x000fc60000000a00 */
[----:B------:R-:W-:Y:S02]  /*9010*/  LEA.HI.X.SX32 R15, R19, R7, 0x1, P0 ;  /* 0x00000007130f7211 */ /* 0x000fe400000f0eff */
[----:B--23--:R-:W-:-:S04]  /*9020*/  LEA R16, P0, R2, UR4, 0x2 ;  /* 0x0000000402107c11 */ /* 0x00cfc8000f8010ff */
        /* <DEDUP_REMOVED lines=31> */
.L_x_1832:
[----:B------:R-:W-:Y:S05]  /*9220*/  BSYNC B1 ;  /* 0x0000000000017941 */ /* 0x000fea0003800000 */
.L_x_1831:
[----:B0-----:R-:W0:Y:S02]  /*9230*/  LDS R2, [R27+0x4864] ;  /* 0x004864001b027984 */ /* 0x001e240000000800 */
[----:B0-----:R-:W-:-:S04]  /*9240*/  ISETP.GT.AND P0, PT, R2, 0x800, PT ;  /* 0x000008000200780c */ /* 0x001fc80003f04270 */
[----:B------:R-:W-:-:S13]  /*9250*/  ISETP.NE.OR P0, PT, R23, R14, P0 ;  /* 0x0000000e1700720c */ /* 0x000fda0000705670 */
        /* <DEDUP_REMOVED lines=17> */
.L_x_1807:
[----:B------:R-:W-:Y:S05]  /*9370*/  BSYNC B0 ;  /* 0x0000000000007941 */ /* 0x000fea0003800000 */
.L_x_1779:
        /* <DEDUP_REMOVED lines=10> */
[C---:B--23--:R-:W-:Y:S01]  /*9420*/  VIMNMX R16, R3.reuse, 0x600, !PT ;  /* 0x0000060003107848 */ /* 0x04cfe20007fe0100 */
[----:B------:R-:W-:Y:S01]  /*9430*/  BSSY B1, `(.L_x_1835) ;  /* 0x0000010000017945 */ /* 0x000fe20003800000 */
[----:B----4-:R-:W-:Y:S02]  /*9440*/  IMAD.MOV.U32 R17, RZ, RZ, R3 ;  /* 0x000000ffff117224 */ /* 0x010fe400078e0003 */
        /* <DEDUP_REMOVED lines=8> */
.L_x_1837:
[----:B------:R-:W-:Y:S01]  /*94d0*/  VIADD R15, R15, 0xffffffff ;  /* 0xffffffff0f0f7836 */ /* 0x000fe20000000000 */
[----:B------:R0:W-:Y:S01]  /*94e0*/  STS [R16], RZ ;  /* 0x000000ff10007388 */ /* 0x0001e20000000800 */
[----:B------:R-:W-:-:S03]  /*94f0*/  VIADD R17, R17, 0x200 ;  /* 0x0000020011117836 */ /* 0x000fc60000000000 */
[----:B------:R-:W-:Y:S01]  /*9500*/  ISETP.NE.AND P0, PT, R15, RZ, PT ;  /* 0x000000ff0f00720c */ /* 0x000fe20003f05270 */
[----:B0-----:R-:W-:-:S12]  /*9510*/  VIADD R16, R16, 0x800 ;  /* 0x0000080010107836 */ /* 0x001fd80000000000 */
[----:B------:R-:W-:Y:S05]  /*9520*/  @P0 BRA `(.L_x_1837) ;  /* 0xfffffffc00e80947 */ /* 0x000fea000383ffff */
.L_x_1836:
[----:B------:R-:W-:Y:S05]  /*9530*/  BSYNC B1 ;  /* 0x0000000000017941 */ /* 0x000fea0003800000 */
.L_x_1835:
[----:B------:R-:W-:Y:S05]  /*9540*/  @!P1 BRA `(.L_x_1834) ;  /* 0x00000000002c9947 */ /* 0x000fea0003800000 */
[C---:B------:R-:W-:Y:S02]  /*9550*/  IMAD R15, R17.reuse, 0x4, R2 ;  /* 0x00000004110f7824 */ /* 0x040fe400078e0202 */
[----:B------:R-:W-:Y:S02]  /*9560*/  VIADD R16, R17, 0xfffff800 ;  /* 0xfffff80011107836 */ /* 0x000fe40000000000 */
[----:B------:R-:W-:-:S07]  /*9570*/  VIADD R15, R15, 0x20a0 ;  /* 0x000020a00f0f7836 */ /* 0x000fce0000000000 */
.L_x_1838:
        /* <DEDUP_REMOVED lines=8> */
.L_x_1834:
[----:B------:R-:W-:Y:S05]  /*9600*/  BSYNC B0 ;  /* 0x0000000000007941 */ /* 0x000fea0003800000 */
.L_x_1833:
[----:B------:R-:W-:Y:S01]  /*9610*/  BAR.SYNC.DEFER_BLOCKING 0x0 ;  /* 0x0000000000007b1d */ /* 0x000fe20000010000 */
[----:B------:R-:W-:Y:S01]  /*9620*/  ISETP.NE.AND P0, PT, R12, 0x1, PT ;  /* 0x000000010c00780c */ /* 0x000fe20003f05270 */
[----:B--2---:R-:W-:-:S04]  /*9630*/  IMAD.SHL.U32 R14, R14, 0x200000, RZ ;  /* 0x002000000e0e7824 */ /* 0x004fc800078e00ff */
[----:B------:R-:W-:Y:S08]  /*9640*/  BSSY B0, `(.L_x_1839) ;  /* 0x00000fb000007945 */ /* 0x000ff00003800000 */
        /* <DEDUP_REMOVED lines=8> */
[----:B---3--:R-:W-:Y:S01]  /*96d0*/  LOP3.LUT P0, R16, R15, 0x3, RZ, 0xc0, !PT ;  /* 0x000000030f107812 */ /* 0x008fe2000780c0ff */
[----:B------:R-:W-:-:S12]  /*96e0*/  IMAD.MOV.U32 R15, RZ, RZ, R3 ;  /* 0x000000ffff0f7224 */ /* 0x000fd800078e0003 */
[----:B------:R-:W-:Y:S05]  /*96f0*/  @!P0 BRA `(.L_x_1844) ;  /* 0x0000000000848947 */ /* 0x000fea0003800000 */
[----:B----4-:R-:W0:Y:S01]  /*9700*/  LDC R18, c[0x0][0x22c] ;  /* 0x00008b00ff127b82 */ /* 0x010e220000000800 */
[----:B------:R-:W-:Y:S01]  /*9710*/  ULDC.64 UR4, c[0x0][0x210] ;  /* 0x0000840000047ab9 */ /* 0x000fe20000000a00 */
[----:B------:R-:W-:Y:S02]  /*9720*/  IMAD.MOV.U32 R20, RZ, RZ, R16 ;  /* 0x000000ffff147224 */ /* 0x000fe400078e0010 */
[----:B0-----:R-:W-:Y:S02]  /*9730*/  IMAD R15, R3, R18, RZ ;  /* 0x00000012030f7224 */ /* 0x001fe400078e02ff */
[----:B------:R-:W-:-:S03]  /*9740*/  IMAD.SHL.U32 R25, R18, 0x200, RZ ;  /* 0x0000020012197824 */ /* 0x000fc600078e00ff */
[----:B------:R-:W-:-:S04]  /*9750*/  IADD3 R19, P0, R6, R15, RZ ;  /* 0x0000000f06137210 */ /* 0x000fc80007f1e0ff */
[----:B------:R-:W-:Y:S02]  /*9760*/  LEA R21, P1, R19, UR4, 0x2 ;  /* 0x0000000413157c11 */ /* 0x000fe4000f8210ff */
[----:B------:R-:W-:Y:S01]  /*9770*/  LEA.HI.X.SX32 R24, R15, R7, 0x1, P0 ;  /* 0x000000070f187211 */ /* 0x000fe200000f0eff */
[----:B------:R-:W-:-:S03]  /*9780*/  IMAD.MOV.U32 R15, RZ, RZ, R3 ;  /* 0x000000ffff0f7224 */ /* 0x000fc600078e0003 */
[----:B------:R-:W-:-:S07]  /*9790*/  LEA.HI.X R19, R19, UR5, R24, 0x2, P1 ;  /* 0x0000000513137c11 */ /* 0x000fce00088f1418 */
.L_x_1847:
        /* <DEDUP_REMOVED lines=19> */
.L_x_1846:
[----:B------:R-:W-:Y:S05]  /*98d0*/  BSYNC B3 ;  /* 0x0000000000037941 */ /* 0x000fea0003800000 */
.L_x_1845:
[----:B0-----:R-:W-:Y:S02]  /*98e0*/  IMAD.MOV.U32 R19, RZ, RZ, R17 ;  /* 0x000000ffff137224 */ /* 0x001fe400078e0011 */
[----:B------:R-:W-:Y:S01]  /*98f0*/  VIADD R15, R15, 0x200 ;  /* 0x000002000f0f7836 */ /* 0x000fe20000000000 */
[----:B------:R-:W-:Y:S06]  /*9900*/  @P5 BRA `(.L_x_1847) ;  /* 0xfffffffc00a45947 */ /* 0x000fec000383ffff */
.L_x_1844:
[----:B------:R-:W-:Y:S05]  /*9910*/  BSYNC B2 ;  /* 0x0000000000027941 */ /* 0x000fea0003800000 */
.L_x_1843:
[----:B------:R-:W-:-:S13]  /*9920*/  ISETP.GE.U32.AND P0, PT, R22, 0x600, PT ;  /* 0x000006001600780c */ /* 0x000fda0003f06070 */
[----:B------:R-:W-:Y:S05]  /*9930*/  @!P0 BRA `(.L_x_1842) ;  /* 0x0000000400348947 */ /* 0x000fea0003800000 */
[----:B----4-:R-:W0:Y:S01]  /*9940*/  LDC R18, c[0x0][0x22c] ;  /* 0x00008b00ff127b82 */ /* 0x010e220000000800 */
[----:B------:R-:W-:Y:S01]  /*9950*/  ULDC.64 UR4, c[0x0][0x210] ;  /* 0x0000840000047ab9 */ /* 0x000fe20000000a00 */
[----:B0-----:R-:W-:Y:S02]  /*9960*/  IMAD R17, R15, R18, RZ ;  /* 0x000000120f117224 */ /* 0x001fe400078e02ff */
[----:B------:R-:W-:-:S03]  /*9970*/  IMAD.SHL.U32 R19, R18, 0x200, RZ ;  /* 0x0000020012137824 */ /* 0x000fc600078e00ff */
[----:B------:R-:W-:-:S04]  /*9980*/  IADD3 R21, P0, R6, R17, RZ ;  /* 0x0000001106157210 */ /* 0x000fc80007f1e0ff */
[----:B------:R-:W-:Y:S02]  /*9990*/  LEA R20, P1, R21, UR4, 0x2 ;  /* 0x0000000415147c11 */ /* 0x000fe4000f8210ff */
[----:B------:R-:W-:-:S04]  /*99a0*/  LEA.HI.X.SX32 R16, R17, R7, 0x1, P0 ;  /* 0x0000000711107211 */ /* 0x000fc800000f0eff */
[----:B------:R-:W-:-:S07]  /*99b0*/  LEA.HI.X R21, R21, UR5, R16, 0x2, P1 ;  /* 0x0000000515157c11 */ /* 0x000fce00088f1410 */
.L_x_1856:
[----:B------:R-:W2:Y:S01]  /*99c0*/  LDG.E R29, desc[UR8][R20.64] ;  /* 0x00000008141d7981 */ /* 0x000ea2000c1e1900 */
[----:B------:R-:W-:-:S05]  /*99d0*/  IMAD.WIDE R22, R19, 0x4, R20 ;  /* 0x0000000413167825 */ /* 0x000fca00078e0214 */
[----:B------:R0:W5:Y:S01]  /*99e0*/  LDG.E R31, desc[UR8][R22.64] ;  /* 0x00000008161f7981 */ /* 0x000162000c1e1900 */
[----:B------:R-:W-:-:S05]  /*99f0*/  IMAD.WIDE R24, R19, 0x4, R22 ;  /* 0x0000000413187825 */ /* 0x000fca00078e0216 */
[----:B------:R0:W5:Y:S01]  /*9a00*/  LDG.E R33, desc[UR8][R24.64] ;  /* 0x0000000818217981 */ /* 0x000162000c1e1900 */
[----:B------:R-:W-:-:S05]  /*9a10*/  IMAD.WIDE R16, R19, 0x4, R24 ;  /* 0x0000000413107825 */ /* 0x000fca00078e0218 */
[----:B------:R0:W5:Y:S01]  /*9a20*/  LDG.E R26, desc[UR8][R16.64] ;  /* 0x00000008101a7981 */ /* 0x000162000c1e1900 */
[----:B------:R-:W-:Y:S01]  /*9a30*/  BSSY B2, `(.L_x_1848) ;  /* 0x000000d000027945 */ /* 0x000fe20003800000 */
[C---:B--2---:R-:W-:Y:S02]  /*9a40*/  ISETP.GE.AND P1, PT, R29.reuse, RZ, PT ;  /* 0x000000ff1d00720c */ /* 0x044fe40003f26270 */
[----:B------:R-:W-:-:S04]  /*9a50*/  LOP3.LUT R18, R29, 0x7fe00000, RZ, 0xc, !PT ;  /* 0x7fe000001d127812 */ /* 0x000fc800078e0cff */
[----:B------:R-:W-:-:S04]  /*9a60*/  SEL R18, R29, R18, !P1 ;  /* 0x000000121d127207 */ /* 0x000fc80004800000 */
[----:B------:R-:W-:-:S04]  /*9a70*/  LOP3.LUT R27, R18, 0xffe00000, RZ, 0xc0, !PT ;  /* 0xffe00000121b7812 */ /* 0x000fc800078ec0ff */
[----:B------:R-:W-:-:S13]  /*9a80*/  ISETP.NE.AND P0, PT, R27, R14, PT ;  /* 0x0000000e1b00720c */ /* 0x000fda0003f05270 */
[----:B0-----:R-:W-:Y:S05]  /*9a90*/  @P0 BRA `(.L_x_1849) ;  /* 0x0000000000180947 */ /* 0x001fea0003800000 */
[----:B------:R-:W-:-:S04]  /*9aa0*/  LOP3.LUT R18, RZ, R29, RZ, 0x33, !PT ;  /* 0x0000001dff127212 */ /* 0x000fc800078e33ff */
[----:B------:R-:W-:-:S04]  /*9ab0*/  SEL R18, R29, R18, !P1 ;  /* 0x000000121d127207 */ /* 0x000fc80004800000 */
[----:B------:R-:W-:-:S04]  /*9ac0*/  SHF.R.U32.HI R18, RZ, 0x8, R18 ;  /* 0x00000008ff127819 */ /* 0x000fc80000011612 */
[----:B------:R-:W-:-:S05]  /*9ad0*/  LOP3.LUT R21, R18, 0x1ffc, RZ, 0xc0, !PT ;  /* 0x00001ffc12157812 */ /* 0x000fca00078ec0ff */
[----:B------:R-:W-:-:S05]  /*9ae0*/  IMAD.IADD R21, R21, 0x1, R2 ;  /* 0x0000000115157824 */ /* 0x000fca00078e0202 */
[----:B------:R0:W-:Y:S02]  /*9af0*/  ATOMS.POPC.INC.32 RZ, [R21+URZ+0x8a0] ;  /* 0x0008a00015ff7f8c */ /* 0x0001e4000d80003f */
.L_x_1849:
[----:B------:R-:W-:Y:S05]  /*9b00*/  BSYNC B2 ;  /* 0x0000000000027941 */ /* 0x000fea0003800000 */
.L_x_1848:
[C---:B-----5:R-:W-:Y:S01]  /*9b10*/  ISETP.GE.AND P5, PT, R31.reuse, RZ, PT ;  /* 0x000000ff1f00720c */ /* 0x060fe20003fa6270 */
[----:B------:R-:W-:Y:S01]  /*9b20*/  BSSY B2, `(.L_x_1850) ;  /* 0x0000014000027945 */ /* 0x000fe20003800000 */
[C---:B------:R-:W-:Y:S02]  /*9b30*/  LOP3.LUT R18, R31.reuse, 0x7fe00000, RZ, 0xc, !PT ;  /* 0x7fe000001f127812 */ /* 0x040fe400078e0cff */
[C---:B------:R-:W-:Y:S02]  /*9b40*/  ISETP.GE.AND P0, PT, R26.reuse, RZ, PT ;  /* 0x000000ff1a00720c */ /* 0x040fe40003f06270 */
[C---:B0-----:R-:W-:Y:S02]  /*9b50*/  LOP3.LUT R21, R26.reuse, 0x7fe00000, RZ, 0xc, !PT ;  /* 0x7fe000001a157812 */ /* 0x041fe400078e0cff */
[----:B------:R-:W-:Y:S02]  /*9b60*/  SEL R18, R31, R18, !P5 ;  /* 0x000000121f127207 */ /* 0x000fe40006800000 */
[----:B------:R-:W-:-:S02]  /*9b70*/  SEL R22, R26, R21, !P0 ;  /* 0x000000151a167207 */ /* 0x000fc40004000000 */
[----:B------:R-:W-:Y:S02]  /*9b80*/  LOP3.LUT R21, R18, 0xffe00000, RZ, 0xc0, !PT ;  /* 0xffe0000012157812 */ /* 0x000fe400078ec0ff */
[----:B------:R-:W-:Y:S02]  /*9b90*/  ISETP.GE.AND P1, PT, R33, RZ, PT ;  /* 0x000000ff2100720c */ /* 0x000fe40003f26270 */
        /* <DEDUP_REMOVED lines=12> */
.L_x_1851:
[----:B------:R-:W-:Y:S05]  /*9c60*/  BSYNC B2 ;  /* 0x0000000000027941 */ /* 0x000fea0003800000 */
.L_x_1850:
[-C--:B------:R-:W-:Y:S01]  /*9c70*/  ISETP.NE.AND P6, PT, R23, R14.reuse, PT ;  /* 0x0000000e1700720c */ /* 0x080fe20003fc5270 */
[----:B------:R-:W-:Y:S01]  /*9c80*/  BSSY B2, `(.L_x_1852) ;  /* 0x0000009000027945 */ /* 0x000fe20003800000 */
[----:B------:R-:W-:-:S11]  /*9c90*/  ISETP.NE.AND P5, PT, R25, R14, PT ;  /* 0x0000000e1900720c */ /* 0x000fd60003fa5270 */
[----:B------:R-:W-:Y:S05]  /*9ca0*/  @P6 BRA `(.L_x_1853) ;  /* 0x0000000000186947 */ /* 0x000fea0003800000 */
[----:B------:R-:W-:-:S04]  /*9cb0*/  LOP3.LUT R18, RZ, R33, RZ, 0x33, !PT ;  /* 0x00000021ff127212 */ /* 0x000fc800078e33ff */
[----:B------:R-:W-:-:S04]  /*9cc0*/  SEL R18, R33, R18, !P1 ;  /* 0x0000001221127207 */ /* 0x000fc80004800000 */
[----:B------:R-:W-:-:S04]  /*9cd0*/  SHF.R.U32.HI R18, RZ, 0x8, R18 ;  /* 0x00000008ff127819 */ /* 0x000fc80000011612 */
[----:B0-----:R-:W-:-:S05]  /*9ce0*/  LOP3.LUT R21, R18, 0x1ffc, RZ, 0xc0, !PT ;  /* 0x00001ffc12157812 */ /* 0x001fca00078ec0ff */
[----:B------:R-:W-:-:S05]  /*9cf0*/  IMAD.IADD R21, R21, 0x1, R2 ;  /* 0x0000000115157824 */ /* 0x000fca00078e0202 */
[----:B------:R1:W-:Y:S02]  /*9d00*/  ATOMS.POPC.INC.32 RZ, [R21+URZ+0x8a0] ;  /* 0x0008a00015ff7f8c */ /* 0x0003e4000d80003f */
.L_x_1853:
[----:B------:R-:W-:Y:S05]  /*9d10*/  BSYNC B2 ;  /* 0x0000000000027941 */ /* 0x000fea0003800000 */
.L_x_1852:
        /* <DEDUP_REMOVED lines=8> */
.L_x_1855:
[----:B------:R-:W-:Y:S05]  /*9da0*/  BSYNC B2 ;  /* 0x0000000000027941 */ /* 0x000fea0003800000 */
.L_x_1854:
[----:B------:R-:W-:Y:S02]  /*9db0*/  VIADD R15, R15, 0x800 ;  /* 0x000008000f0f7836 */ /* 0x000fe40000000000 */
[----:B------:R-:W-:-:S03]  /*9dc0*/  IMAD.WIDE R16, R19, 0x4, R16 ;  /* 0x0000000413107825 */ /* 0x000fc600078e0210 */
[----:B------:R-:W-:Y:S01]  /*9dd0*/  ISETP.GE.AND P0, PT, R15, R10, PT ;  /* 0x0000000a0f00720c */ /* 0x000fe20003f06270 */
[----:B------:R-:W-:Y:S02]  /*9de0*/  IMAD.MOV.U32 R20, RZ, RZ, R16 ;  /* 0x000000ffff147224 */ /* 0x000fe400078e0010 */
[----:B012---:R-:W-:-:S10]  /*9df0*/  IMAD.MOV.U32 R21, RZ, RZ, R17 ;  /* 0x000000ffff157224 */ /* 0x007fd400078e0011 */
[----:B------:R-:W-:Y:S05]  /*9e00*/  @!P0 BRA `(.L_x_1856) ;  /* 0xfffffff800ec8947 */ /* 0x000fea000383ffff */
.L_x_1842:
[----:B------:R-:W-:Y:S05]  /*9e10*/  BSYNC B1 ;  /* 0x0000000000017941 */ /* 0x000fea0003800000 */
.L_x_1841:
[----:B------:R-:W-:Y:S05]  /*9e20*/  BRA `(.L_x_1857) ;  /* 0x0000000400f07947 */ /* 0x000fea0003800000 */
.L_x_1840:
[----:B---3--:R-:W-:Y:S01]  /*9e30*/  LOP3.LUT R16, R9, 0xf, RZ, 0xc0, !PT ;  /* 0x0000000f09107812 */ /* 0x008fe200078ec0ff */
        /* <DEDUP_REMOVED lines=9> */
[----:B----4-:R-:W-:-:S04]  /*9ed0*/  SHF.R.S32.HI R17, RZ, 0x1f, R16 ;  /* 0x0000001fff117819 */ /* 0x010fc80000011410 */
[----:B------:R-:W-:-:S04]  /*9ee0*/  LEA.HI R17, R17, R16, RZ, 0x2 ;  /* 0x0000001011117211 */ /* 0x000fc800078f10ff */
[----:B------:R-:W-:-:S04]  /*9ef0*/  SHF.R.S32.HI R27, RZ, 0x2, R17 ;  /* 0x00000002ff1b7819 */ /* 0x000fc80000011411 */
[----:B------:R-:W-:-:S13]  /*9f00*/  ISETP.GT.AND P0, PT, R27, R3, PT ;  /* 0x000000031b00720c */ /* 0x000fda0003f04270 */
[----:B------:R-:W-:Y:S05]  /*9f10*/  @!P0 BRA `(.L_x_1859) ;  /* 0x0000000400148947 */ /* 0x000fea0003800000 */
[----:B------:R-:W-:Y:S01]  /*9f20*/  IADD3 R16, P0, R6, R15, RZ ;  /* 0x0000000f06107210 */ /* 0x000fe20007f1e0ff */
[----:B------:R-:W-:Y:S01]  /*9f30*/  ULDC.64 UR4, c[0x0][0x210] ;  /* 0x0000840000047ab9 */ /* 0x000fe20000000a00 */
[----:B------:R-:W-:Y:S02]  /*9f40*/  IMAD.MOV.U32 R24, RZ, RZ, R3 ;  /* 0x000000ffff187224 */ /* 0x000fe400078e0003 */
[----:B------:R-:W-:Y:S01]  /*9f50*/  LEA R29, P1, R16, UR4, 0x2 ;  /* 0x00000004101d7c11 */ /* 0x000fe2000f8210ff */
[----:B------:R-:W-:-:S05]  /*9f60*/  IMAD.X R17, RZ, RZ, R7, P0 ;  /* 0x000000ffff117224 */ /* 0x000fca00000e0607 */
[----:B------:R-:W-:-:S07]  /*9f70*/  LEA.HI.X R31, R16, UR5, R17, 0x2, P1 ;  /* 0x00000005101f7c11 */ /* 0x000fce00088f1411 */
.L_x_1868:
        /* <DEDUP_REMOVED lines=19> */
.L_x_1861:
[----:B------:R-:W-:Y:S05]  /*a0b0*/  BSYNC B2 ;  /* 0x0000000000027941 */ /* 0x000fea0003800000 */
.L_x_1860:
        /* <DEDUP_REMOVED lines=19> */
.L_x_1863:
[----:B------:R-:W-:Y:S05]  /*a1f0*/  BSYNC B2 ;  /* 0x0000000000027941 */ /* 0x000fea0003800000 */
.L_x_1862:
        /* <DEDUP_REMOVED lines=10> */
.L_x_1865:
[----:B------:R-:W-:Y:S05]  /*a2a0*/  BSYNC B2 ;  /* 0x0000000000027941 */ /* 0x000fea0003800000 */
.L_x_1864:
        /* <DEDUP_REMOVED lines=8> */
.L_x_1867:
[----:B------:R-:W-:Y:S05]  /*a330*/  BSYNC B2 ;  /* 0x0000000000027941 */ /* 0x000fea0003800000 */
.L_x_1866:
[----:B------:R-:W-:-:S05]  /*a340*/  VIADD R24, R24, 0x200 ;  /* 0x0000020018187836 */ /* 0x000fca0000000000 */
[----:B------:R-:W-:-:S13]  /*a350*/  ISETP.GT.AND P0, PT, R27, R24, PT ;  /* 0x000000181b00720c */ /* 0x000fda0003f04270 */
[----:B------:R-:W-:Y:S05]  /*a360*/  @P0 BRA `(.L_x_1868) ;  /* 0xfffffffc00040947 */ /* 0x000fea000383ffff */
.L_x_1859:
[----:B------:R-:W-:Y:S05]  /*a370*/  BSYNC B1 ;  /* 0x0000000000017941 */ /* 0x000fea0003800000 */
.L_x_1858:
[----:B------:R-:W-:Y:S01]  /*a380*/  ISETP.GT.U32.AND P1, PT, R15, R3, PT ;  /* 0x000000030f00720c */ /* 0x000fe20003f24070 */
[----:B------:R-:W-:Y:S01]  /*a390*/  IMAD.IADD R16, R3, 0x1, R15 ;  /* 0x0000000103107824 */ /* 0x000fe200078e020f */
[----:B------:R-:W-:Y:S03]  /*a3a0*/  BSSY B1, `(.L_x_1869) ;  /* 0x0000011000017945 */ /* 0x000fe60003800000 */
[----:B------:R-:W-:-:S05]  /*a3b0*/  IMAD R27, R27, 0x4, R16 ;  /* 0x000000041b1b7824 */ /* 0x000fca00078e0210 */
[----:B------:R-:W-:-:S03]  /*a3c0*/  ISETP.GE.AND P0, PT, R27, R10, PT ;  /* 0x0000000a1b00720c */ /* 0x000fc60003f06270 */
[----:B------:R-:W-:Y:S10]  /*a3d0*/  @!P1 BRA `(.L_x_1870) ;  /* 0x0000000000349947 */ /* 0x000ff40003800000 */
[----:B------:R-:W3:Y:S02]  /*a3e0*/  LDG.E R16, desc[UR8][R4.64] ;  /* 0x0000000804107981 */ /* 0x000ee4000c1e1900 */
[C---:B---3--:R-:W-:Y:S02]  /*a3f0*/  ISETP.GE.AND P5, PT, R16.reuse, RZ, PT ;  /* 0x000000ff1000720c */ /* 0x048fe40003fa6270 */
        /* <DEDUP_REMOVED lines=11> */
.L_x_1870:
[----:B------:R-:W-:Y:S05]  /*a4b0*/  BSYNC B1 ;  /* 0x0000000000017941 */ /* 0x000fea0003800000 */
.L_x_1869:
[----:B------:R-:W-:Y:S05]  /*a4c0*/  @P0 BRA `(.L_x_1857) ;  /* 0x0000000000480947 */ /* 0x000fea0003800000 */
[----:B---3--:R-:W-:Y:S01]  /*a4d0*/  IADD3 R15, P0, R6, R27, RZ ;  /* 0x0000001b060f7210 */ /* 0x008fe20007f1e0ff */
[----:B------:R-:W-:-:S03]  /*a4e0*/  ULDC.64 UR4, c[0x0][0x210] ;  /* 0x0000840000047ab9 */ /* 0x000fc60000000a00 */
[----:B------:R-:W-:Y:S02]  /*a4f0*/  LEA.HI.X.SX32 R18, R27, R7, 0x1, P0 ;  /* 0x000000071b127211 */ /* 0x000fe400000f0eff */
[----:B------:R-:W-:-:S04]  /*a500*/  LEA R16, P0, R15, UR4, 0x2 ;  /* 0x000000040f107c11 */ /* 0x000fc8000f8010ff */
[----:B01----:R-:W-:-:S05]  /*a510*/  LEA.HI.X R17, R15, UR5, R18, 0x2, P0 ;  /* 0x000000050f117c11 */ /* 0x003fca00080f1412 */
        /* <DEDUP_REMOVED lines=13> */
.L_x_1857:
[----:B------:R-:W-:Y:S05]  /*a5f0*/  BSYNC B0 ;  /* 0x0000000000007941 */ /* 0x000fea0003800000 */
.L_x_1839:
[----:B------:R-:W5:Y:S08]  /*a600*/  S2UR UR5, SR_CgaCtaId ;  /* 0x00000000000579c3 */ /* 0x000f700000008800 */
[----:B------:R-:W-:Y:S01]  /*a610*/  BAR.SYNC.DEFER_BLOCKING 0x0 ;  /* 0x0000000000007b1d */ /* 0x000fe20000010000 */
[----:B----4-:R-:W-:-:S05]  /*a620*/  IMAD.MOV.U32 R20, RZ, RZ, RZ ;  /* 0x000000ffff147224 */ /* 0x010fca00078e00ff */
[----:B------:R-:W-:Y:S01]  /*a630*/  UMOV UR4, 0x400 ;  /* 0x0000040000047882 */ /* 0x000fe20000000000 */
[----:B------:R-:W-:Y:S01]  /*a640*/  ULDC UR6, c[0x0][0x230] ;  /* 0x00008c0000067ab9 */ /* 0x000fe20000000800 */
[----:B-----5:R-:W-:-:S06]  /*a650*/  ULEA UR4, UR5, UR4, 0x18 ;  /* 0x0000000405047291 */ /* 0x020fcc000f8ec03f */
[----:B------:R-:W-:-:S05]  /*a660*/  IMAD.U32 R2, RZ, RZ, UR4 ;  /* 0x00000004ff027e24 */ /* 0x000fca000f8e00ff */
[----:B---3--:R3:W4:Y:S02]  /*a670*/  LDS R16, [R2+0x4868] ;  /* 0x0048680002107984 */ /* 0x0087240000000800 */
.L_x_1875:
[----:B0-----:R-:W-:Y:S01]  /*a680*/  IMAD R21, R20, 0x200, R3 ;  /* 0x0000020014157824 */ /* 0x001fe200078e0203 */
[----:B------:R-:W-:Y:S05]  /*a690*/  WARPSYNC.ALL ;  /* 0x0000000000007948 */ /* 0x000fea0003800000 */
[----:B------:R-:W-:-:S05]  /*a6a0*/  IMAD R22, R21, 0x4, R2 ;  /* 0x0000000415167824 */ /* 0x000fca00078e0202 */
[----:B---3--:R-:W3:Y:S01]  /*a6b0*/  LDS R2, [R22+0x8a0] ;  /* 0x0008a00016027984 */ /* 0x008ee20000000800 */
[----:B------:R-:W-:Y:S06]  /*a6c0*/  BAR.SYNC.DEFER_BLOCKING 0x0 ;  /* 0x0000000000007b1d */ /* 0x000fec0000010000 */
[----:B---3--:R3:W-:Y:S02]  /*a6d0*/  STS [R13+0x10], R2 ;  /* 0x000010020d007388 */ /* 0x0087e40000000800 */
[----:B------:R-:W-:Y:S06]  /*a6e0*/  BAR.SYNC.DEFER_BLOCKING 0x0 ;  /* 0x0000000000007b1d */ /* 0x000fec0000010000 */
[----:B------:R-:W-:Y:S05]  /*a6f0*/  @P2 BRA `(.L_x_1871) ;  /* 0x0000000400282947 */ /* 0x000fea0003800000 */
[----:B------:R-:W-:Y:S01]  /*a700*/  LDS R29, [R11+0x14] ;  /* 0x000014000b1d7984 */ /* 0x000fe20000000800 */
[----:B------:R-:W-:-:S03]  /*a710*/  UMOV UR4, 0xffffffff ;  /* 0xffffffff00047882 */ /* 0x000fc60000000000 */
[----:B------:R-:W-:Y:S04]  /*a720*/  LDS R30, [R11+0x10] ;  /* 0x000010000b1e7984 */ /* 0x000fe80000000800 */
[----:B------:R-:W3:Y:S04]  /*a730*/  LDS R31, [R11+0x18] ;  /* 0x000018000b1f7984 */ /* 0x000ee80000000800 */
[----:B------:R-:W-:Y:S04]  /*a740*/  LDS R33, [R11+0x1c] ;  /* 0x00001c000b217984 */ /* 0x000fe80000000800 */
[----:B------:R-:W5:Y:S04]  /*a750*/  LDS R32, [R11+0x20] ;  /* 0x000020000b207984 */ /* 0x000f680000000800 */
[----:B------:R-:W-:Y:S04]  /*a760*/  LDS R35, [R11+0x24] ;  /* 0x000024000b237984 */ /* 0x000fe80000000800 */
[----:B------:R-:W1:Y:S04]  /*a770*/  LDS R34, [R11+0x28] ;  /* 0x000028000b227984 */ /* 0x000e680000000800 */
[----:B------:R-:W-:Y:S04]  /*a780*/  LDS R37, [R11+0x2c] ;  /* 0x00002c000b257984 */ /* 0x000fe80000000800 */
[----:B------:R-:W2:Y:S04]  /*a790*/  LDS R36, [R11+0x30] ;  /* 0x000030000b247984 */ /* 0x000ea80000000800 */
[----:B------:R-:W-:Y:S04]  /*a7a0*/  LDS R28, [R11+0x34] ;  /* 0x000034000b1c7984 */ /* 0x000fe80000000800 */
[----:B------:R-:W4:Y:S04]  /*a7b0*/  LDS R23, [R11+0x38] ;  /* 0x000038000b177984 */ /* 0x000f280000000800 */
[----:B------:R-:W-:Y:S04]  /*a7c0*/  LDS R27, [R11+0x3c] ;  /* 0x00003c000b1b7984 */ /* 0x000fe80000000800 */
[----:B------:R-:W4:Y:S01]  /*a7d0*/  LDS R26, [R11+0x40] ;  /* 0x000040000b1a7984 */ /* 0x000f220000000800 */
[----:B---3--:R-:W-:-:S03]  /*a7e0*/  IADD3 R2, R31, R29, R30 ;  /* 0x0000001d1f027210 */ /* 0x008fc60007ffe01e */
[----:B------:R-:W-:Y:S04]  /*a7f0*/  LDS R25, [R11+0x44] ;  /* 0x000044000b197984 */ /* 0x000fe80000000800 */
[----:B------:R-:W3:Y:S01]  /*a800*/  LDS R24, [R11+0x48] ;  /* 0x000048000b187984 */ /* 0x000ee20000000800 */
[----:B-----5:R-:W-:-:S03]  /*a810*/  IADD3 R2, R32, R2, R33 ;  /* 0x0000000220027210 */ /* 0x020fc60007ffe021 */
[----:B0-----:R-:W0:Y:S01]  /*a820*/  LDS R15, [R11+0x4c] ;  /* 0x00004c000b0f7984 */ /* 0x001e220000000800 */
[----:B-1----:R-:W-:-:S04]  /*a830*/  IADD3 R2, R34, R2, R35 ;  /* 0x0000000222027210 */ /* 0x002fc80007ffe023 */
[----:B--2---:R-:W-:-:S04]  /*a840*/  IADD3 R2, R36, R2, R37 ;  /* 0x0000000224027210 */ /* 0x004fc80007ffe025 */
        /* <DEDUP_REMOVED lines=14> */
.L_x_2058:
[----:B-1----:R-:W-:Y:S01]  /*a930*/  @P0 IMAD.IADD R19, R42, 0x1, R19 ;  /* 0x000000012a130824 */ /* 0x002fe200078e0213 */
[----:B------:R-:W-:Y:S05]  /*a940*/  WARPSYNC.ALL ;  /* 0x0000000000007948 */ /* 0x000fea0003800000 */
[----:B------:R-:W-:Y:S01]  /*a950*/  IMAD.IADD R38, R19, 0x1, -R38 ;  /* 0x0000000113267824 */ /* 0x000fe200078e0a26 */
[----:B0-----:R-:W0:Y:S01]  /*a960*/  @!P4 S2R R42, SR_CgaCtaId ;  /* 0x00000000002ac919 */ /* 0x001e220000008800 */
[----:B------:R-:W-:Y:S02]  /*a970*/  @!P4 MOV R15, 0x400 ;  /* 0x00000400000fc802 */ /* 0x000fe40000000f00 */
[----:B------:R-:W-:Y:S01]  /*a980*/  IMAD.IADD R30, R30, 0x1, R38 ;  /* 0x000000011e1e7824 */ /* 0x000fe200078e0226 */
[----:B------:R-:W1:Y:S03]  /*a990*/  SHFL.IDX PT, R19, R19, 0x1f, 0x1f ;  /* 0x03e01f0013137f89 */ /* 0x000e6600000e0000 */
[----:B------:R-:W-:Y:S01]  /*a9a0*/  IMAD.IADD R2, R29, 0x1, R30 ;  /* 0x000000011d027824 */ /* 0x000fe200078e021e */
[----:B------:R2:W-:Y:S03]  /*a9b0*/  STS [R11+0x10], R38 ;  /* 0x000010260b007388 */ /* 0x0005e60000000800 */
        /* <DEDUP_REMOVED lines=28> */
[----:B------:R2:W-:Y:S04]  /*ab80*/  STS [R11+0x4c], R24 ;  /* 0x00004c180b007388 */ /* 0x0005e80000000800 */
[----:B-1----:R2:W-:Y:S02]  /*ab90*/  @!P4 STS [R42+0x890], R19 ;  /* 0x000890132a00c388 */ /* 0x0025e40000000800 */
.L_x_1871:
[----:B------:R-:W-:Y:S05]  /*aba0*/  WARPSYNC.ALL ;  /* 0x0000000000007948 */ /* 0x000fea0003800000 */
[----:B------:R-:W-:Y:S01]  /*abb0*/  BAR.SYNC.DEFER_BLOCKING 0x0 ;  /* 0x0000000000007b1d */ /* 0x000fe20000010000 */
[----:B------:R-:W-:-:S07]  /*abc0*/  PLOP3.LUT P0, PT, PT, PT, PT, 0x8, 0x0 ;  /* 0x000000000000781c */ /* 0x000fce0003f0e170 */
[----:B------:R-:W5:Y:S01]  /*abd0*/  S2UR UR5, SR_CgaCtaId ;  /* 0x00000000000579c3 */ /* 0x000f620000008800 */
[----:B------:R-:W-:Y:S01]  /*abe0*/  UMOV UR4, 0x400 ;  /* 0x0000040000047882 */ /* 0x000fe20000000000 */
[----:B------:R-:W-:Y:S01]  /*abf0*/  BSSY B0, `(.L_x_1873) ;  /* 0x0000013000007945 */ /* 0x000fe20003800000 */
[----:B0-----:R-:W4:Y:S01]  /*ac00*/  LDS R15, [R13+0x10] ;  /* 0x000010000d0f7984 */ /* 0x001f220000000800 */
[----:B-----5:R-:W-:-:S06]  /*ac10*/  ULEA UR4, UR5, UR4, 0x18 ;  /* 0x0000000405047291 */ /* 0x020fcc000f8ec03f */
[----:B--23--:R-:W-:-:S05]  /*ac20*/  IMAD.U32 R2, RZ, RZ, UR4 ;  /* 0x00000004ff027e24 */ /* 0x00cfca000f8e00ff */
[----:B-1----:R-:W0:Y:S01]  /*ac30*/  LDS R17, [R2+0x890] ;  /* 0x0008900002117984 */ /* 0x002e220000000800 */
        /* <DEDUP_REMOVED lines=14> */
.L_x_1874:
[----:B------:R-:W-:Y:S05]  /*ad20*/  BSYNC B0 ;  /* 0x0000000000007941 */ /* 0x000fea0003800000 */
.L_x_1873:
        /* <DEDUP_REMOVED lines=32> */
.L_x_1886:
        /* <DEDUP_REMOVED lines=15> */
[----:B-1----:R-:W-:-:S13]  /*b020*/  ISETP.GE.U32.AND P1, PT, R24, R15, PT ;  /* 0x0000000f1800720c */ /* 0x002fda0003f26070 */
        /* <DEDUP_REMOVED lines=20> */
.L_x_1885:
[----:B------:R-:W-:Y:S05]  /*b170*/  BSYNC B4 ;  /* 0x0000000000047941 */ /* 0x000fea0003800000 */
.L_x_1884:
[----:B------:R-:W-:-:S13]  /*b180*/  ISETP.NE.OR P1, PT, R24, R15, P0 ;  /* 0x0000000f1800720c */ /* 0x000fda0000725670 */
        /* <DEDUP_REMOVED lines=19> */
.L_x_1883:
[----:B------:R-:W-:Y:S05]  /*b2c0*/  BSYNC B3 ;  /* 0x0000000000037941 */ /* 0x000fea0003800000 */
.L_x_1882:
[----:B------:R-:W-:-:S04]  /*b2d0*/  IMAD.WIDE R18, R27, 0x4, R18 ;  /* 0x000000041b127825 */ /* 0x000fc800078e0212 */
[----:B-12---:R-:W-:Y:S01]  /*b2e0*/  VIADD R17, R17, 0x200 ;  /* 0x0000020011117836 */ /* 0x006fe20000000000 */
[----:B------:R-:W-:Y:S06]  /*b2f0*/  @P5 BRA `(.L_x_1886) ;  /* 0xfffffffc000c5947 */ /* 0x000fec000383ffff */
.L_x_1881:
[----:B------:R-:W-:Y:S05]  /*b300*/  BSYNC B2 ;  /* 0x0000000000027941 */ /* 0x000fea0003800000 */
.L_x_1880:
[----:B------:R-:W-:-:S13]  /*b310*/  ISETP.GE.U32.AND P0, PT, R26, 0x600, PT ;  /* 0x000006001a00780c */ /* 0x000fda0003f06070 */
[----:B------:R-:W-:Y:S05]  /*b320*/  @!P0 BRA `(.L_x_1879) ;  /* 0x0000000c00f48947 */ /* 0x000fea0003800000 */
[----:B------:R-:W2:Y:S01]  /*b330*/  S2R R19, SR_CgaCtaId ;  /* 0x0000000000137919 */ /* 0x000ea20000008800 */
[----:B0-----:R-:W-:Y:S01]  /*b340*/  MOV R2, 0x400 ;  /* 0x0000040000027802 */ /* 0x001fe20000000f00 */
[----:B------:R-:W0:Y:S01]  /*b350*/  LDC R16, c[0x0][0x22c] ;  /* 0x00008b00ff107b82 */ /* 0x000e220000000800 */
[----:B------:R-:W-:Y:S02]  /*b360*/  ULDC.64 UR4, c[0x0][0x210] ;  /* 0x0000840000047ab9 */ /* 0x000fe40000000a00 */
[----:B--2---:R-:W-:Y:S01]  /*b370*/  LEA R2, R19, R2, 0x18 ;  /* 0x0000000213027211 */ /* 0x004fe200078ec0ff */
[----:B0-----:R-:W-:Y:S02]  /*b380*/  IMAD R19, R17, R16, RZ ;  /* 0x0000001011137224 */ /* 0x001fe400078e02ff */
[----:B------:R-:W-:Y:S02]  /*b390*/  IMAD.SHL.U32 R16, R16, 0x200, RZ ;  /* 0x0000020010107824 */ /* 0x000fe400078e00ff */
[----:B------:R0:W2:Y:S01]  /*b3a0*/  LDS R22, [R2+0x4864] ;  /* 0x0048640002167984 */ /* 0x0000a20000000800 */
[----:B------:R-:W-:-:S04]  /*b3b0*/  IADD3 R20, P0, R6, R19, RZ ;  /* 0x0000001306147210 */ /* 0x000fc80007f1e0ff */
[----:B------:R-:W-:Y:S02]  /*b3c0*/  LEA R18, P1, R20, UR4, 0x2 ;  /* 0x0000000414127c11 */ /* 0x000fe4000f8210ff */
[----:B------:R-:W-:-:S04]  /*b3d0*/  LEA.HI.X.SX32 R19, R19, R7, 0x1, P0 ;  /* 0x0000000713137211 */ /* 0x000fc800000f0eff */
[----:B0-----:R-:W-:-:S07]  /*b3e0*/  LEA.HI.X R19, R20, UR5, R19, 0x2, P1 ;  /* 0x0000000514137c11 */ /* 0x001fce00088f1413 */
.L_x_1903:
[----:B---3--:R-:W3:Y:S01]  /*b3f0*/  LDG.E R27, desc[UR8][R18.64] ;  /* 0x00000008121b7981 */ /* 0x008ee2000c1e1900 */
[----:B------:R-:W-:Y:S01]  /*b400*/  BSSY B2, `(.L_x_1887) ;  /* 0x0000037000027945 */ /* 0x000fe20003800000 */
[C---:B---3--:R-:W-:Y:S02]  /*b410*/  ISETP.GE.AND P1, PT, R27.reuse, RZ, PT ;  /* 0x000000ff1b00720c */ /* 0x048fe40003f26270 */
[----:B0-----:R-:W-:-:S04]  /*b420*/  LOP3.LUT R20, R27, 0x7fe00000, RZ, 0xc, !PT ;  /* 0x7fe000001b147812 */ /* 0x001fc800078e0cff */
        /* <DEDUP_REMOVED lines=10> */
[CC--:B-1----:R-:W-:Y:S02]  /*b4d0*/  ISETP.GE.U32.AND P1, PT, R20.reuse, R15.reuse, PT ;  /* 0x0000000f1400720c */ /* 0x0c2fe40003f26070 */
        /* <DEDUP_REMOVED lines=21> */
.L_x_1890:
[----:B------:R-:W-:Y:S05]  /*b630*/  BSYNC B3 ;  /* 0x0000000000037941 */ /* 0x000fea0003800000 */
.L_x_1889:
        /* <DEDUP_REMOVED lines=19> */
.L_x_1888:
[----:B------:R-:W-:Y:S05]  /*b770*/  BSYNC B2 ;  /* 0x0000000000027941 */ /* 0x000fea0003800000 */
.L_x_1887:
[----:B------:R-:W-:-:S05]  /*b780*/  IMAD.WIDE R18, R16, 0x4, R18 ;  /* 0x0000000410127825 */ /* 0x000fca00078e0212 */
[----:B------:R-:W4:Y:S01]  /*b790*/  LDG.E R26, desc[UR8][R18.64] ;  /* 0x00000008121a7981 */ /* 0x000f22000c1e1900 */
[----:B------:R-:W-:Y:S01]  /*b7a0*/  BSSY B2, `(.L_x_1891) ;  /* 0x0000039000027945 */ /* 0x000fe20003800000 */
[C---:B----4-:R-:W-:Y:S02]  /*b7b0*/  ISETP.GE.AND P1, PT, R26.reuse, RZ, PT ;  /* 0x000000ff1a00720c */ /* 0x050fe40003f26270 */
[----:B0--3--:R-:W-:-:S04]  /*b7c0*/  LOP3.LUT R20, R26, 0x7fe00000, RZ, 0xc, !PT ;  /* 0x7fe000001a147812 */ /* 0x009fc800078e0cff */
        /* <DEDUP_REMOVED lines=33> */
.L_x_1894:
[----:B------:R-:W-:Y:S05]  /*b9e0*/  BSYNC B3 ;  /* 0x0000000000037941 */ /* 0x000fea0003800000 */
.L_x_1893:
        /* <DEDUP_REMOVED lines=20> */
.L_x_1892:
[----:B------:R-:W-:Y:S05]  /*bb30*/  BSYNC B2 ;  /* 0x0000000000027941 */ /* 0x000fea0003800000 */
.L_x_1891:
[----:B------:R-:W-:-:S05]  /*bb40*/  IMAD.WIDE R18, R16, 0x4, R18 ;  /* 0x0000000410127825 */ /* 0x000fca00078e0212 */
        /* <DEDUP_REMOVED lines=37> */
.L_x_1898:
[----:B------:R-:W-:Y:S05]  /*bda0*/  BSYNC B3 ;  /* 0x0000000000037941 */ /* 0x000fea0003800000 */
.L_x_1897:
        /* <DEDUP_REMOVED lines=20> */
.L_x_1896:
[----:B------:R-:W-:Y:S05]  /*bef0*/  BSYNC B2 ;  /* 0x0000000000027941 */ /* 0x000fea0003800000 */
.L_x_1895:
        /* <DEDUP_REMOVED lines=38> */
.L_x_1902:
[----:B------:R-:W-:Y:S05]  /*c160*/  BSYNC B3 ;  /* 0x0000000000037941 */ /* 0x000fea0003800000 */
.L_x_1901:
        /* <DEDUP_REMOVED lines=20> */
.L_x_1900:
[----:B------:R-:W-:Y:S05]  /*c2b0*/  BSYNC B2 ;  /* 0x0000000000027941 */ /* 0x000fea0003800000 */
.L_x_1899:
[----:B------:R-:W-:Y:S02]  /*c2c0*/  VIADD R17, R17, 0x800 ;  /* 0x0000080011117836 */ /* 0x000fe40000000000 */
[----:B------:R-:W-:-:S03]  /*c2d0*/  IMAD.WIDE R18, R16, 0x4, R18 ;  /* 0x0000000410127825 */ /* 0x000fc600078e0212 */
[----:B------:R-:W-:-:S13]  /*c2e0*/  ISETP.GE.AND P0, PT, R17, R10, PT ;  /* 0x0000000a1100720c */ /* 0x000fda0003f06270 */
[----:B------:R-:W-:Y:S05]  /*c2f0*/  @!P0 BRA `(.L_x_1903) ;  /* 0xfffffff0003c8947 */ /* 0x000fea000383ffff */
.L_x_1879:
[----:B------:R-:W-:Y:S05]  /*c300*/  BSYNC B1 ;  /* 0x0000000000017941 */ /* 0x000fea0003800000 */
.L_x_1878:
[----:B------:R-:W-:Y:S05]  /*c310*/  BRA `(.L_x_1904) ;  /* 0x0000001800187947 */ /* 0x000fea0003800000 */
.L_x_1877:
        /* <DEDUP_REMOVED lines=17> */
[----:B------:R-:W-:Y:S01]  /*c430*/  ULDC.64 UR4, c[0x0][0x210] ;  /* 0x0000840000047ab9 */ /* 0x000fe20000000a00 */
[----:B------:R-:W-:Y:S02]  /*c440*/  IMAD.MOV.U32 R23, RZ, RZ, R3 ;  /* 0x000000ffff177224 */ /* 0x000fe400078e0003 */
[----:B------:R-:W-:Y:S01]  /*c450*/  LEA R21, P1, R24, UR4, 0x2 ;  /* 0x0000000418157c11 */ /* 0x000fe2000f8210ff */
[----:B------:R-:W-:Y:S02]  /*c460*/  IMAD.X R17, RZ, RZ, R7, P0 ;  /* 0x000000ffff117224 */ /* 0x000fe400000e0607 */
[----:B------:R-:W-:-:S03]  /*c470*/  IMAD.MOV.U32 R25, RZ, RZ, R3 ;  /* 0x000000ffff197224 */ /* 0x000fc600078e0003 */
[----:B--2---:R-:W-:-:S07]  /*c480*/  LEA.HI.X R24, R24, UR5, R17, 0x2, P1 ;  /* 0x0000000518187c11 */ /* 0x004fce00088f1411 */
.L_x_1923:
[----:B-1----:R-:W-:-:S04]  /*c490*/  SHF.R.S64 R16, RZ, 0x1c, R23 ;  /* 0x0000001cff107819 */ /* 0x002fc80000001017 */
[----:B------:R-:W-:-:S04]  /*c4a0*/  IADD3 R16, P0, R16, R21, RZ ;  /* 0x0000001510107210 */ /* 0x000fc80007f1e0ff */
        /* <DEDUP_REMOVED lines=38> */
.L_x_1910:
[----:B------:R-:W-:Y:S05]  /*c710*/  BSYNC B3 ;  /* 0x0000000000037941 */ /* 0x000fea0003800000 */
.L_x_1909:
[----:B------:R-:W-:Y:S05]  /*c720*/  @P0 BRA `(.L_x_1908) ;  /* 0x0000000000480947 */ /* 0x000fea0003800000 */
[----:B------:R-:W2:Y:S01]  /*c730*/  S2R R30, SR_LANEID ;  /* 0x00000000001e7919 */ /* 0x000ea20000000000 */
[----:B------:R-:W3:Y:S01]  /*c740*/  S2UR UR5, SR_CgaCtaId ;  /* 0x00000000000579c3 */ /* 0x000ee20000008800 */
[----:B------:R-:W-:Y:S01]  /*c750*/  VOTEU.ANY UR6, UPT, PT ;  /* 0x0000000000067886 */ /* 0x000fe200038e0100 */
[----:B------:R-:W-:Y:S01]  /*c760*/  UMOV UR4, 0x400 ;  /* 0x0000040000047882 */ /* 0x000fe20000000000 */
[----:B------:R-:W2:Y:S01]  /*c770*/  FLO.U32 R29, UR6 ;  /* 0x00000006001d7d00 */ /* 0x000ea200080e0000 */
[----:B------:R-:W-:-:S07]  /*c780*/  UIADD3 UR4, UR4, 0x4860, URZ ;  /* 0x0000486004047890 */ /* 0x000fce000fffe03f */
[----:B-1----:R-:W1:Y:S01]  /*c790*/  POPC R26, UR6 ;  /* 0x00000006001a7d09 */ /* 0x002e620008000000 */
[----:B---3--:R-:W-:Y:S01]  /*c7a0*/  ULEA UR4, UR5, UR4, 0x18 ;  /* 0x0000000405047291 */ /* 0x008fe2000f8ec03f */
        /* <DEDUP_REMOVED lines=10> */
.L_x_1908:
[----:B------:R-:W-:Y:S05]  /*c850*/  BSYNC B2 ;  /* 0x0000000000027941 */ /* 0x000fea0003800000 */
.L_x_1907:
[C---:B------:R-:W-:Y:S01]  /*c860*/  ISETP.GE.AND P1, PT, R17.reuse, RZ, PT ;  /* 0x000000ff1100720c */ /* 0x040fe20003f26270 */
[----:B------:R-:W-:Y:S01]  /*c870*/  BSSY B2, `(.L_x_1911) ;  /* 0x0000038000027945 */ /* 0x000fe20003800000 */
        /* <DEDUP_REMOVED lines=34> */
.L_x_1914:
[----:B------:R-:W-:Y:S05]  /*caa0*/  BSYNC B3 ;  /* 0x0000000000037941 */ /* 0x000fea0003800000 */
.L_x_1913:
        /* <DEDUP_REMOVED lines=20> */
.L_x_1912:
[----:B------:R-:W-:Y:S05]  /*cbf0*/  BSYNC B2 ;  /* 0x0000000000027941 */ /* 0x000fea0003800000 */
.L_x_1911:
        /* <DEDUP_REMOVED lines=10> */
[----:B-1----:R-:W-:-:S04]  /*cca0*/  SEL R16, R18, R17, !P1 ;  /* 0x0000001112107207 */ /* 0x002fc80004800000 */
[----:B------:R-:W-:-:S04]  /*ccb0*/  SHF.R.U32.HI R16, RZ, 0xa, R16 ;  /* 0x0000000aff107819 */ /* 0x000fc80000011610 */
[----:B------:R-:W-:-:S04]  /*ccc0*/  LOP3.LUT R16, R16, 0x7ff, RZ, 0xc0, !PT ;  /* 0x000007ff10107812 */ /* 0x000fc800078ec0ff */
[CC--:B------:R-:W-:Y:S02]  /*ccd0*/  ISETP.GE.U32.AND P1, PT, R16.reuse, R15.reuse, PT ;  /* 0x0000000f1000720c */ /* 0x0c0fe40003f26070 */
        /* <DEDUP_REMOVED lines=9> */
[----:B------:R-:W-:Y:S01]  /*cd70*/  UIADD3 UR4, UR4, 0x4870, URZ ;  /* 0x0000487004047890 */ /* 0x000fe2000fffe03f */
[----:B------:R-:W-:-:S04]  /*cd80*/  VIADD R17, R25, 0x2 ;  /* 0x0000000219117836 */ /* 0x000fc80000000000 */
        /* <DEDUP_REMOVED lines=11> */
.L_x_1918:
[----:B------:R-:W-:Y:S05]  /*ce40*/  BSYNC B3 ;  /* 0x0000000000037941 */ /* 0x000fea0003800000 */
.L_x_1917:
        /* <DEDUP_REMOVED lines=20> */
.L_x_1916:
[----:B------:R-:W-:Y:S05]  /*cf90*/  BSYNC B2 ;  /* 0x0000000000027941 */ /* 0x000fea0003800000 */
.L_x_1915:
[C---:B------:R-:W-:Y:S01]  /*cfa0*/  ISETP.GE.AND P1, PT, R19.reuse, RZ, PT ;  /* 0x000000ff1300720c */ /* 0x040fe20003f26270 */
[----:B------:R-:W-:Y:S01]  /*cfb0*/  BSSY B2, `(.L_x_1919) ;  /* 0x0000038000027945 */ /* 0x000fe20003800000 */
[----:B-1----:R-:W-:-:S04]  /*cfc0*/  LOP3.LUT R16, R19, 0x7fe00000, RZ, 0xc, !PT ;  /* 0x7fe0000013107812 */ /* 0x002fc800078e0cff */
        /* <DEDUP_REMOVED lines=33> */
.L_x_1922:
[----:B------:R-:W-:Y:S05]  /*d1e0*/  BSYNC B3 ;  /* 0x0000000000037941 */ /* 0x000fea0003800000 */
.L_x_1921:
[----:B------:R-:W-:Y:S05]  /*d1f0*/  @P0 BRA `(.L_x_1920) ;  /* 0x00000000004c0947 */ /* 0x000fea0003800000 */
[----:B-1----:R-:W1:Y:S01]  /*d200*/  S2R R17, SR_LANEID ;  /* 0x0000000000117919 */ /* 0x002e620000000000 */
[----:B------:R-:W2:Y:S01]  /*d210*/  S2UR UR5, SR_CgaCtaId ;  /* 0x00000000000579c3 */ /* 0x000ea20000008800 */
[----:B------:R-:W-:Y:S01]  /*d220*/  VOTEU.ANY UR6, UPT, PT ;  /* 0x0000000000067886 */ /* 0x000fe200038e0100 */
[----:B------:R-:W-:Y:S01]  /*d230*/  UMOV UR4, 0x400 ;  /* 0x0000040000047882 */ /* 0x000fe20000000000 */
[----:B------:R-:W1:Y:S01]  /*d240*/  FLO.U32 R26, UR6 ;  /* 0x00000006001a7d00 */ /* 0x000e6200080e0000 */
[----:B------:R-:W-:Y:S01]  /*d250*/  UIADD3 UR4, UR4, 0x4860, URZ ;  /* 0x0000486004047890 */ /* 0x000fe2000fffe03f */
[----:B------:R-:W3:Y:S01]  /*d260*/  S2R R29, SR_LTMASK ;  /* 0x00000000001d7919 */ /* 0x000ee20000003900 */
[----:B------:R-:W-:-:S05]  /*d270*/  VIADD R25, R25, 0x3 ;  /* 0x0000000319197836 */ /* 0x000fca0000000000 */
        /* <DEDUP_REMOVED lines=11> */
.L_x_1920:
[----:B------:R-:W-:Y:S05]  /*d330*/  BSYNC B2 ;  /* 0x0000000000027941 */ /* 0x000fea0003800000 */
.L_x_1919:
[----:B--2---:R-:W-:-:S04]  /*d340*/  VIADD R25, R23, 0x200 ;  /* 0x0000020017197836 */ /* 0x004fc80000000000 */
[----:B------:R-:W-:Y:S01]  /*d350*/  IMAD.MOV.U32 R23, RZ, RZ, R25 ;  /* 0x000000ffff177224 */ /* 0x000fe200078e0019 */
[----:B------:R-:W-:-:S13]  /*d360*/  ISETP.GT.AND P0, PT, R22, R25, PT ;  /* 0x000000191600720c */ /* 0x000fda0003f04270 */
[----:B------:R-:W-:Y:S05]  /*d370*/  @P0 BRA `(.L_x_1923) ;  /* 0xfffffff000440947 */ /* 0x000fea000383ffff */
.L_x_1906:
[----:B------:R-:W-:Y:S05]  /*d380*/  BSYNC B1 ;  /* 0x0000000000017941 */ /* 0x000fea0003800000 */
.L_x_1905:
[----:B------:R-:W-:Y:S01]  /*d390*/  ISETP.GT.U32.AND P0, PT, R20, R3, PT ;  /* 0x000000031400720c */ /* 0x000fe20003f04070 */
[----:B------:R-:W-:-:S12]  /*d3a0*/  BSSY B1, `(.L_x_1924) ;  /* 0x000003b000017945 */ /* 0x000fd80003800000 */
[----:B------:R-:W-:Y:S05]  /*d3b0*/  @!P0 BRA `(.L_x_1925) ;  /* 0x0000000000e48947 */ /* 0x000fea0003800000 */
[----:B------:R-:W2:Y:S02]  /*d3c0*/  LDG.E R21, desc[UR8][R4.64] ;  /* 0x0000000804157981 */ /* 0x000ea4000c1e1900 */
[C---:B--2---:R-:W-:Y:S02]  /*d3d0*/  ISETP.GE.AND P1, PT, R21.reuse, RZ, PT ;  /* 0x000000ff1500720c */ /* 0x044fe40003f26270 */
[----:B0-----:R-:W-:-:S04]  /*d3e0*/  LOP3.LUT R2, R21, 0x7fe00000, RZ, 0xc, !PT ;  /* 0x7fe0000015027812 */ /* 0x001fc800078e0cff */
[----:B------:R-:W-:-:S04]  /*d3f0*/  SEL R2, R21, R2, !P1 ;  /* 0x0000000215027207 */ /* 0x000fc80004800000 */
[----:B-1----:R-:W-:-:S04]  /*d400*/  LOP3.LUT R17, R2, 0xffe00000, RZ, 0xc0, !PT ;  /* 0xffe0000002117812 */ /* 0x002fc800078ec0ff */
        /* <DEDUP_REMOVED lines=20> */
[----:B------:R-:W4:Y:S01]  /*d550*/  POPC R16, UR7 ;  /* 0x0000000700107d09 */ /* 0x000f220008000000 */
[----:B-1----:R-:W-:Y:S02]  /*d560*/  ULEA UR5, UR6, UR5, 0x18 ;  /* 0x0000000506057291 */ /* 0x002fe4000f8ec03f */
        /* <DEDUP_REMOVED lines=8> */
[----:B------:R0:W-:Y:S02]  /*d5f0*/  STS [R2], R3 ;  /* 0x0000000302007388 */ /* 0x0001e40000000800 */
.L_x_1927:
[----:B------:R-:W-:Y:S05]  /*d600*/  BSYNC B2 ;  /* 0x0000000000027941 */ /* 0x000fea0003800000 */
.L_x_1926:
        /* <DEDUP_REMOVED lines=20> */
.L_x_1925:
[----:B------:R-:W-:Y:S05]  /*d750*/  BSYNC B1 ;  /* 0x0000000000017941 */ /* 0x000fea0003800000 */
.L_x_1924:
[----:B-1----:R-:W-:-:S04]  /*d760*/  IMAD.IADD R17, R3, 0x1, R20 ;  /* 0x0000000103117824 */ /* 0x002fc800078e0214 */
[----:B--2---:R-:W-:-:S05]  /*d770*/  IMAD R21, R22, 0x4, R17 ;  /* 0x0000000416157824 */ /* 0x004fca00078e0211 */
[----:B------:R-:W-:-:S13]  /*d780*/  ISETP.GE.AND P0, PT, R21, R10, PT ;  /* 0x0000000a1500720c */ /* 0x000fda0003f06270 */
[----:B------:R-:W-:Y:S05]  /*d790*/  @P0 BRA `(.L_x_1904) ;  /* 0x0000000000f80947 */ /* 0x000fea0003800000 */
[----:B0-----:R-:W-:Y:S01]  /*d7a0*/  IADD3 R2, P0, R6, R21, RZ ;  /* 0x0000001506027210 */ /* 0x001fe20007f1e0ff */
[----:B------:R-:W-:-:S03]  /*d7b0*/  ULDC.64 UR4, c[0x0][0x210] ;  /* 0x0000840000047ab9 */ /* 0x000fc60000000a00 */
[----:B------:R-:W-:Y:S02]  /*d7c0*/  LEA.HI.X.SX32 R17, R21, R7, 0x1, P0 ;  /* 0x0000000715117211 */ /* 0x000fe400000f0eff */
        /* <DEDUP_REMOVED lines=38> */
.L_x_1929:
[----:B------:R-:W-:Y:S05]  /*da30*/  BSYNC B1 ;  /* 0x0000000000017941 */ /* 0x000fea0003800000 */
.L_x_1928:
        /* <DEDUP_REMOVED lines=20> */
.L_x_1904:
[----:B------:R-:W-:Y:S05]  /*db80*/  BSYNC B0 ;  /* 0x0000000000007941 */ /* 0x000fea0003800000 */
.L_x_1876:
        /* <DEDUP_REMOVED lines=8> */
.L_x_1753:
[----:B------:R-:W0:Y:S01]  /*dc10*/  LDS R9, [R2+0x4860] ;  /* 0x0048600002097984 */ /* 0x000e220000000800 */
[----:B------:R-:W-:Y:S01]  /*dc20*/  IMAD.MOV.U32 R19, RZ, RZ, -0x800001 ;  /* 0xff7fffffff137424 */ /* 0x000fe200078e00ff */
[----:B------:R-:W-:Y:S01]  /*dc30*/  UBMSK UR6, URZ, 0x4 ;  /* 0x000000043f06789b */ /* 0x000fe20008000000 */
[C---:B------:R-:W-:Y:S01]  /*dc40*/  IMAD R10, R3.reuse, 0x4, R2 ;  /* 0x00000004030a7824 */ /* 0x040fe200078e0202 */
[----:B--234-:R-:W1:Y:S01]  /*dc50*/  S2R R17, SR_TID.X ;  /* 0x0000000000117919 */ /* 0x01ce620000002100 */
[----:B------:R-:W-:Y:S01]  /*dc60*/  VIADD R8, R3, 0x200 ;  /* 0x0000020003087836 */ /* 0x000fe20000000000 */
[----:B------:R-:W-:Y:S01]  /*dc70*/  BSSY B0, `(.L_x_1931) ;  /* 0x00000bd000007945 */ /* 0x000fe20003800000 */
[----:B------:R-:W-:Y:S01]  /*dc80*/  IMAD.MOV.U32 R11, RZ, RZ, -0x1 ;  /* 0xffffffffff0b7424 */ /* 0x000fe200078e00ff */
[----:B------:R-:W2:Y:S01]  /*dc90*/  S2R R18, SR_LANEID ;  /* 0x0000000000127919 */ /* 0x000ea20000000000 */
[----:B------:R-:W-:Y:S02]  /*dca0*/  IMAD.MOV.U32 R20, RZ, RZ, -0x800001 ;  /* 0xff7fffffff147424 */ /* 0x000fe400078e00ff */
[----:B------:R-:W-:-:S02]  /*dcb0*/  IMAD.MOV.U32 R23, RZ, RZ, -0x800001 ;  /* 0xff7fffffff177424 */ /* 0x000fc400078e00ff */
[----:B------:R-:W-:Y:S02]  /*dcc0*/  IMAD.MOV.U32 R26, RZ, RZ, -0x800001 ;  /* 0xff7fffffff1a7424 */ /* 0x000fe400078e00ff */
[----:B-1----:R-:W-:Y:S01]  /*dcd0*/  IMAD R16, R17, 0x4, R2 ;  /* 0x0000000411107824 */ /* 0x002fe200078e0202 */
[----:B------:R-:W-:Y:S02]  /*dce0*/  SHF.R.U32.HI R41, RZ, 0x5, R17 ;  /* 0x00000005ff297819 */ /* 0x000fe40000011611 */
[-C--:B0-----:R-:W-:Y:S02]  /*dcf0*/  ISETP.GE.AND P0, PT, R3, R9.reuse, PT ;  /* 0x000000090300720c */ /* 0x081fe40003f06270 */
[----:B------:R-:W-:-:S11]  /*dd00*/  ISETP.GE.AND P1, PT, R8, R9, PT ;  /* 0x000000090800720c */ /* 0x000fd60003f26270 */
[----:B------:R-:W0:Y:S04]  /*dd10*/  @!P0 LDS R19, [R10+0x2000] ;  /* 0x002000000a138984 */ /* 0x000e280000000800 */
[----:B------:R-:W1:Y:S04]  /*dd20*/  @!P1 LDS R20, [R10+0x2800] ;  /* 0x002800000a149984 */ /* 0x000e680000000800 */
[----:B------:R-:W-:Y:S04]  /*dd30*/  @!P0 LDS R4, [R10] ;  /* 0x000000000a048984 */ /* 0x000fe80000000800 */
[----:B------:R-:W-:Y:S01]  /*dd40*/  @!P1 LDS R5, [R10+0x800] ;  /* 0x000800000a059984 */ /* 0x000fe20000000800 */
[----:B0-----:R-:W-:-:S04]  /*dd50*/  ISETP.GE.AND P2, PT, R19, RZ, PT ;  /* 0x000000ff1300720c */ /* 0x001fc80003f46270 */
[----:B------:R-:W-:Y:S02]  /*dd60*/  SEL R8, R11, 0x80000000, !P2 ;  /* 0x800000000b087807 */ /* 0x000fe40005000000 */
[----:B-1----:R-:W-:Y:S02]  /*dd70*/  ISETP.GE.AND P0, PT, R20, RZ, PT ;  /* 0x000000ff1400720c */ /* 0x002fe40003f06270 */
[----:B------:R-:W-:Y:S01]  /*dd80*/  LOP3.LUT R19, R8, R19, RZ, 0x3c, !PT ;  /* 0x0000001308137212 */ /* 0x000fe200078e3cff */
[C---:B------:R-:W-:Y:S02]  /*dd90*/  VIADD R8, R3.reuse, 0x400 ;  /* 0x0000040003087836 */ /* 0x040fe40000000000 */
[----:B------:R-:W-:Y:S01]  /*dda0*/  VIADD R3, R3, 0x600 ;  /* 0x0000060003037836 */ /* 0x000fe20000000000 */
[----:B------:R-:W-:Y:S02]  /*ddb0*/  ISETP.NE.AND P4, PT, R19, 0x7fffffff, PT ;  /* 0x7fffffff1300780c */ /* 0x000fe40003f85270 */
[----:B------:R-:W-:-:S02]  /*ddc0*/  ISETP.GE.AND P2, PT, R8, R9, PT ;  /* 0x000000090800720c */ /* 0x000fc40003f46270 */
[----:B------:R-:W-:Y:S02]  /*ddd0*/  ISETP.GE.AND P3, PT, R3, R9, PT ;  /* 0x000000090300720c */ /* 0x000fe40003f66270 */
[----:B------:R-:W-:Y:S02]  /*dde0*/  SEL R3, R19, 0x80000000, P4 ;  /* 0x8000000013037807 */ /* 0x000fe40002000000 */
[----:B------:R-:W-:Y:S02]  /*ddf0*/  ISETP.NE.AND P4, PT, R41, RZ, PT ;  /* 0x000000ff2900720c */ /* 0x000fe40003f85270 */
[----:B------:R-:W-:-:S05]  /*de00*/  LOP3.LUT R3, R3, UR6, RZ, 0xc0, !PT ;  /* 0x0000000603037c12 */ /* 0x000fca000f8ec0ff */
[----:B------:R-:W0:Y:S01]  /*de10*/  @!P2 LDS R23, [R10+0x3000] ;  /* 0x003000000a17a984 */ /* 0x000e220000000800 */
[----:B------:R-:W-:Y:S01]  /*de20*/  IMAD.SHL.U32 R8, R3, 0x800, RZ ;  /* 0x0000080003087824 */ /* 0x000fe200078e00ff */
[----:B------:R-:W-:Y:S02]  /*de30*/  SHF.R.U32.HI R3, RZ, 0x3, R3 ;  /* 0x00000003ff037819 */ /* 0x000fe40000011603 */
[----:B------:R-:W1:Y:S02]  /*de40*/  @!P3 LDS R26, [R10+0x3800] ;  /* 0x003800000a1ab984 */ /* 0x000e640000000800 */
[----:B------:R-:W-:Y:S02]  /*de50*/  LOP3.LUT R9, R8, 0x3800, RZ, 0xc, !PT ;  /* 0x0000380008097812 */ /* 0x000fe400078e0cff */
[----:B------:R-:W-:Y:S01]  /*de60*/  @!P2 LDS R6, [R10+0x1000] ;  /* 0x001000000a06a984 */ /* 0x000fe20000000800 */
[----:B------:R-:W-:Y:S02]  /*de70*/  IADD3 R3, -R3, 0x1, RZ ;  /* 0x0000000103037810 */ /* 0x000fe40007ffe1ff */
[----:B------:R-:W-:Y:S01]  /*de80*/  IMAD.IADD R8, R9, 0x1, R2 ;  /* 0x0000000109087824 */ /* 0x000fe200078e0202 */
[----:B------:R-:W-:Y:S01]  /*de90*/  @!P3 LDS R7, [R10+0x1800] ;  /* 0x001800000a07b984 */ /* 0x000fe20000000800 */
[----:B------:R-:W-:Y:S02]  /*dea0*/  BAR.SYNC.DEFER_BLOCKING 0x0 ;  /* 0x0000000000007b1d */ /* 0x000fe40000010000 */
[----:B------:R-:W-:Y:S01]  /*deb0*/  IMAD R8, R17, 0x4, R8 ;  /* 0x0000000411087824 */ /* 0x000fe200078e0208 */
[----:B------:R-:W-:-:S02]  /*dec0*/  ISETP.NE.AND P2, PT, R41, 0xe, PT ;  /* 0x0000000e2900780c */ /* 0x000fc40003f45270 */
[----:B--2---:R-:W-:Y:S01]  /*ded0*/  ISETP.NE.AND P3, PT, R18, RZ, PT ;  /* 0x000000ff1200720c */ /* 0x004fe20003f65270 */
[----:B------:R-:W-:Y:S01]  /*dee0*/  IMAD R21, R3, 0x2, R8 ;  /* 0x0000000203157824 */ /* 0x000fe200078e0208 */
[----:B------:R-:W-:-:S04]  /*def0*/  SEL R3, R11, 0x80000000, !P0 ;  /* 0x800000000b037807 */ /* 0x000fc80004000000 */
[----:B------:R-:W-:-:S04]  /*df00*/  LOP3.LUT R20, R3, R20, RZ, 0x3c, !PT ;  /* 0x0000001403147212 */ /* 0x000fc800078e3cff */
[----:B------:R-:W-:-:S04]  /*df10*/  ISETP.NE.AND P0, PT, R20, 0x7fffffff, PT ;  /* 0x7fffffff1400780c */ /* 0x000fc80003f05270 */
[----:B------:R-:W-:-:S04]  /*df20*/  SEL R3, R20, 0x80000000, P0 ;  /* 0x8000000014037807 */ /* 0x000fc80000000000 */
[----:B------:R-:W-:Y:S01]  /*df30*/  LOP3.LUT R3, R3, UR6, RZ, 0xc0, !PT ;  /* 0x0000000603037c12 */ /* 0x000fe2000f8ec0ff */
[----:B------:R-:W-:Y:S01]  /*df40*/  STS [R16], RZ ;  /* 0x000000ff10007388 */ /* 0x000fe20000000800 */
[----:B0-----:R-:W-:-:S03]  /*df50*/  ISETP.GE.AND P0, PT, R23, RZ, PT ;  /* 0x000000ff1700720c */ /* 0x001fc60003f06270 */
[----:B------:R-:W-:Y:S01]  /*df60*/  IMAD.SHL.U32 R8, R3, 0x800, RZ ;  /* 0x0000080003087824 */ /* 0x000fe200078e00ff */
[----:B------:R-:W-:Y:S01]  /*df70*/  STS [R16+0x800], RZ ;  /* 0x000800ff10007388 */ /* 0x000fe20000000800 */
[----:B------:R-:W-:-:S03]  /*df80*/  SHF.R.U32.HI R3, RZ, 0x3, R3 ;  /* 0x00000003ff037819 */ /* 0x000fc60000011603 */
[----:B------:R-:W-:Y:S01]  /*df90*/  STS [R16+0x1000], RZ ;  /* 0x001000ff10007388 */ /* 0x000fe20000000800 */
[----:B------:R-:W-:Y:S02]  /*dfa0*/  LOP3.LUT R9, R8, 0x3800, RZ, 0xc, !PT ;  /* 0x0000380008097812 */ /* 0x000fe400078e0cff */
[----:B------:R-:W-:Y:S01]  /*dfb0*/  IADD3 R3, -R3, 0x1, RZ ;  /* 0x0000000103037810 */ /* 0x000fe20007ffe1ff */
[----:B------:R-:W-:Y:S02]  /*dfc0*/  STS [R16+0x1800], RZ ;  /* 0x001800ff10007388 */ /* 0x000fe40000000800 */
        /* <DEDUP_REMOVED lines=12> */
[----:B------:R-:W0:Y:S01]  /*e090*/  LDS.U16 R22, [R21] ;  /* 0x0000000015167984 */ /* 0x000e220000000400 */
[----:B-1----:R-:W-:-:S02]  /*e0a0*/  ISETP.GE.AND P0, PT, R26, RZ, PT ;  /* 0x000000ff1a00720c */ /* 0x002fc40003f06270 */
        /* <DEDUP_REMOVED lines=9> */
[----:B------:R-:W-:-:S04]  /*e140*/  LOP3.LUT R26, R3, R26, RZ, 0x3c, !PT ;  /* 0x0000001a031a7212 */ /* 0x000fc800078e3cff */
[----:B------:R-:W-:-:S04]  /*e150*/  ISETP.NE.AND P0, PT, R26, 0x7fffffff, PT ;  /* 0x7fffffff1a00780c */ /* 0x000fc80003f05270 */
[----:B------:R-:W-:Y:S01]  /*e160*/  SEL R3, R26, 0x80000000, P0 ;  /* 0x800000001a037807 */ /* 0x000fe20000000000 */
[----:B0-----:R-:W-:-:S03]  /*e170*/  VIADD R10, R22, 0x1 ;  /* 0x00000001160a7836 */ /* 0x001fc60000000000 */
[----:B------:R-:W-:Y:S02]  /*e180*/  LOP3.LUT R3, R3, UR6, RZ, 0xc0, !PT ;  /* 0x0000000603037c12 */ /* 0x000fe4000f8ec0ff */
[----:B------:R0:W-:Y:S03]  /*e190*/  STS.U16 [R21], R10 ;  /* 0x0000000a15007388 */ /* 0x0001e60000000400 */
[----:B------:R-:W-:Y:S01]  /*e1a0*/  IMAD.SHL.U32 R8, R3, 0x800, RZ ;  /* 0x0000080003087824 */ /* 0x000fe200078e00ff */
[----:B------:R-:W1:Y:S01]  /*e1b0*/  LDS.U16 R25, [R24] ;  /* 0x0000000018197984 */ /* 0x000e620000000400 */
[----:B------:R-:W-:-:S03]  /*e1c0*/  SHF.R.U32.HI R3, RZ, 0x3, R3 ;  /* 0x00000003ff037819 */ /* 0x000fc60000011603 */
        /* <DEDUP_REMOVED lines=103> */
.L_x_1932:
[----:B------:R-:W-:Y:S05]  /*e840*/  BSYNC B0 ;  /* 0x0000000000007941 */ /* 0x000fea0003800000 */
.L_x_1931:
        /* <DEDUP_REMOVED lines=26> */
[----:B--2---:R-:W-:Y:S02]  /*e9f0*/  IMAD.IADD R25, R25, 0x1, R24 ;  /* 0x0000000119197824 */ /* 0x004fe400078e0218 */
[--C-:B------:R-:W-:Y:S01]  /*ea00*/  IMAD R13, R13, 0x4, R2.reuse ;  /* 0x000000040d0d7824 */ /* 0x100fe200078e0202 */
[----:B------:R-:W-:Y:S01]  /*ea10*/  BAR.SYNC.DEFER_BLOCKING 0x0 ;  /* 0x0000000000007b1d */ /* 0x000fe20000010000 */
[----:B---3--:R-:W-:Y:S02]  /*ea20*/  IMAD.IADD R15, R28, 0x1, R27 ;  /* 0x000000011c0f7824 */ /* 0x008fe400078e021b */
[--C-:B------:R-:W-:Y:S02]  /*ea30*/  IMAD R14, R25, 0x4, R2.reuse ;  /* 0x00000004190e7824 */ /* 0x100fe400078e0202 */
[----:B----4-:R-:W-:Y:S02]  /*ea40*/  IMAD.IADD R9, R30, 0x1, R29 ;  /* 0x000000011e097824 */ /* 0x010fe400078e021d */
[----:B------:R-:W-:-:S02]  /*ea50*/  IMAD R15, R15, 0x4, R2 ;  /* 0x000000040f0f7824 */ /* 0x000fc400078e0202 */
[----:B------:R-:W-:Y:S02]  /*ea60*/  IMAD R22, R9, 0x4, R2 ;  /* 0x0000000409167824 */ /* 0x000fe400078e0202 */
[----:B------:R-:W-:Y:S01]  /*ea70*/  IMAD.MOV.U32 R24, RZ, RZ, 0x4 ;  /* 0x00000004ff187424 */ /* 0x000fe200078e00ff */
[----:B------:R1:W-:Y:S04]  /*ea80*/  STS [R13], R19 ;  /* 0x000000130d007388 */ /* 0x0003e80000000800 */
[----:B------:R1:W-:Y:S04]  /*ea90*/  STS [R14], R20 ;  /* 0x000000140e007388 */ /* 0x0003e80000000800 */
[----:B------:R1:W-:Y:S04]  /*eaa0*/  STS [R15], R23 ;  /* 0x000000170f007388 */ /* 0x0003e80000000800 */
[----:B------:R1:W-:Y:S02]  /*eab0*/  STS [R22], R26 ;  /* 0x0000001a16007388 */ /* 0x0003e40000000800 */
.L_x_1935:
[----:B------:R-:W-:Y:S01]  /*eac0*/  BAR.SYNC.DEFER_BLOCKING 0x0 ;  /* 0x0000000000007b1d */ /* 0x000fe20000010000 */
[----:B------:R-:W-:Y:S01]  /*ead0*/  IMAD R12, R17, 0x10, R2 ;  /* 0x00000010110c7824 */ /* 0x000fe200078e0202 */
[----:B------:R-:W-:Y:S02]  /*eae0*/  SHF.R.U32.HI R42, RZ, 0x5, R17 ;  /* 0x00000005ff2a7819 */ /* 0x000fe40000011611 */
[----:B------:R-:W-:-:S04]  /*eaf0*/  ISETP.NE.AND P4, PT, R18, RZ, PT ;  /* 0x000000ff1200720c */ /* 0x000fc80003f85270 */
[----:B--2---:R-:W2:Y:S01]  /*eb00*/  S2UR UR5, SR_CgaCtaId ;  /* 0x00000000000579c3 */ /* 0x004ea20000008800 */
[----:B------:R-:W-:Y:S01]  /*eb10*/  UMOV UR4, 0x400 ;  /* 0x0000040000047882 */ /* 0x000fe20000000000 */
[C---:B------:R-:W-:Y:S01]  /*eb20*/  ISETP.NE.AND P2, PT, R42.reuse, 0x2, PT ;  /* 0x000000022a00780c */ /* 0x040fe20003f45270 */
[----:B------:R-:W-:Y:S01]  /*eb30*/  BSSY B0, `(.L_x_1933) ;  /* 0x00000a6000007945 */ /* 0x000fe20003800000 */
[----:B------:R-:W-:Y:S01]  /*eb40*/  ISETP.NE.AND P3, PT, R42, 0xe, PT ;  /* 0x0000000e2a00780c */ /* 0x000fe20003f65270 */
[----:B0-----:R-:W0:Y:S03]  /*eb50*/  LDS.128 R8, [R12] ;  /* 0x000000000c087984 */ /* 0x001e260000000c00 */
[----:B------:R-:W-:Y:S01]  /*eb60*/  BAR.SYNC.DEFER_BLOCKING 0x0 ;  /* 0x0000000000007b1d */ /* 0x000fe20000010000 */
[----:B--2---:R-:W-:-:S05]  /*eb70*/  ULEA UR7, UR5, UR4, 0x18 ;  /* 0x0000000405077291 */ /* 0x004fca000f8ec03f */
[----:B------:R2:W-:Y:S04]  /*eb80*/  STS [R13], R4 ;  /* 0x000000040d007388 */ /* 0x0005e80000000800 */
[----:B------:R-:W-:Y:S04]  /*eb90*/  STS [R14], R5 ;  /* 0x000000050e007388 */ /* 0x000fe80000000800 */
[----:B------:R-:W-:Y:S04]  /*eba0*/  STS [R15], R6 ;  /* 0x000000060f007388 */ /* 0x000fe80000000800 */
        /* <DEDUP_REMOVED lines=14> */
[----:B------:R0:W-:Y:S01]  /*ec90*/  LDS.128 R4, [R12] ;  /* 0x000000000c047984 */ /* 0x0001e20000000c00 */
[----:B------:R-:W-:Y:S01]  /*eca0*/  IADD3 R19, -R19, 0x1, RZ ;  /* 0x0000000113137810 */ /* 0x000fe20007ffe1ff */
[----:B------:R-:W-:Y:S02]  /*ecb0*/  BAR.SYNC.DEFER_BLOCKING 0x0 ;  /* 0x0000000000007b1d */ /* 0x000fe40000010000 */
[----:B------:R-:W-:-:S02]  /*ecc0*/  IMAD.IADD R20, R21, 0x1, R2 ;  /* 0x0000000115147824 */ /* 0x000fc400078e0202 */
[----:B0-----:R-:W-:Y:S01]  /*ecd0*/  IMAD.SHL.U32 R12, R13, 0x800, RZ ;  /* 0x000008000d0c7824 */ /* 0x001fe200078e00ff */
[----:B------:R-:W-:Y:S01]  /*ece0*/  SHF.R.U32.HI R13, RZ, 0x3, R13 ;  /* 0x00000003ff0d7819 */ /* 0x000fe2000001160d */
[----:B------:R-:W-:-:S03]  /*ecf0*/  IMAD R20, R17, 0x4, R20 ;  /* 0x0000000411147824 */ /* 0x000fc600078e0214 */
[----:B------:R-:W-:Y:S01]  /*ed00*/  LOP3.LUT R15, R12, 0x3800, RZ, 0xc, !PT ;  /* 0x000038000c0f7812 */ /* 0x000fe200078e0cff */
[----:B------:R-:W-:Y:S01]  /*ed10*/  IMAD R31, R19, 0x2, R20 ;  /* 0x00000002131f7824 */ /* 0x000fe200078e0214 */
[----:B------:R-:W-:Y:S02]  /*ed20*/  IADD3 R13, -R13, 0x1, RZ ;  /* 0x000000010d0d7810 */ /* 0x000fe40007ffe1ff */
[----:B------:R-:W-:Y:S01]  /*ed30*/  @!P0 SHF.R.U32.HI R20, RZ, 0x3, R17 ;  /* 0x00000003ff148819 */ /* 0x000fe20000011611 */
[----:B------:R-:W-:-:S04]  /*ed40*/  IMAD.IADD R12, R15, 0x1, R2 ;  /* 0x000000010f0c7824 */ /* 0x000fc800078e0202 */
[----:B------:R-:W-:-:S04]  /*ed50*/  IMAD R30, R17, 0x4, R12 ;  /* 0x00000004111e7824 */ /* 0x000fc800078e020c */
[----:B------:R-:W-:Y:S01]  /*ed60*/  IMAD R30, R13, 0x2, R30 ;  /* 0x000000020d1e7824 */ /* 0x000fe200078e021e */
[----:B------:R-:W-:Y:S01]  /*ed70*/  SEL R13, R10, 0x80000000, P1 ;  /* 0x800000000a0d7807 */ /* 0x000fe20000800000 */
[----:B------:R-:W-:Y:S01]  /*ed80*/  STS [R16], RZ ;  /* 0x000000ff10007388 */ /* 0x000fe20000000800 */
[----:B------:R-:W-:Y:S02]  /*ed90*/  ISETP.NE.AND P1, PT, R11, 0x7fffffff, PT ;  /* 0x7fffffff0b00780c */ /* 0x000fe40003f25270 */
[----:B------:R-:W-:Y:S01]  /*eda0*/  SHF.R.U32.HI R13, RZ, R24, R13 ;  /* 0x00000018ff0d7219 */ /* 0x000fe2000001160d */
[----:B------:R-:W-:Y:S03]  /*edb0*/  STS [R16+0x800], RZ ;  /* 0x000800ff10007388 */ /* 0x000fe60000000800 */
        /* <DEDUP_REMOVED lines=10> */
[----:B------:R-:W-:Y:S01]  /*ee60*/  STS [R16+0x3000], RZ ;  /* 0x003000ff10007388 */ /* 0x000fe20000000800 */
[----:B------:R-:W-:Y:S02]  /*ee70*/  SEL R15, R11, 0x80000000, P1 ;  /* 0x800000000b0f7807 */ /* 0x000fe40000800000 */
[----:B------:R-:W-:Y:S01]  /*ee80*/  IMAD R14, R17, 0x4, R14 ;  /* 0x00000004110e7824 */ /* 0x000fe200078e020e */
[----:B------:R-:W-:Y:S01]  /*ee90*/  STS [R16+0x3800], RZ ;  /* 0x003800ff10007388 */ /* 0x000fe20000000800 */
[----:B------:R-:W-:-:S02]  /*eea0*/  SHF.R.U32.HI R15, RZ, R24, R15 ;  /* 0x00000018ff0f7219 */ /* 0x000fc4000001160f */
[----:B------:R-:W-:Y:S01]  /*eeb0*/  IMAD R29, R29, 0x2, R14 ;  /* 0x000000021d1d7824 */ /* 0x000fe200078e020e */
[----:B------:R-:W-:Y:S01]  /*eec0*/  STS [R16+0x4000], RZ ;  /* 0x004000ff10007388 */ /* 0x000fe20000000800 */
[----:B------:R-:W-:-:S03]  /*eed0*/  LOP3.LUT R15, R15, UR6, RZ, 0xc0, !PT ;  /* 0x000000060f0f7c12 */ /* 0x000fc6000f8ec0ff */
[----:B------:R-:W0:Y:S02]  /*eee0*/  LDS.U16 R27, [R31] ;  /* 0x000000001f1b7984 */ /* 0x000e240000000400 */
[----:B0-----:R-:W-:-:S05]  /*eef0*/  VIADD R12, R27, 0x1 ;  /* 0x000000011b0c7836 */ /* 0x001fca0000000000 */
[----:B------:R0:W-:Y:S04]  /*ef00*/  STS.U16 [R31], R12 ;  /* 0x0000000c1f007388 */ /* 0x0001e80000000400 */
[----:B------:R-:W1:Y:S01]  /*ef10*/  LDS.U16 R26, [R30] ;  /* 0x000000001e1a7984 */ /* 0x000e620000000400 */
[----:B0-----:R-:W-:Y:S01]  /*ef20*/  IMAD.SHL.U32 R12, R15, 0x800, RZ ;  /* 0x000008000f0c7824 */ /* 0x001fe200078e00ff */
[----:B------:R-:W-:-:S04]  /*ef30*/  SHF.R.U32.HI R15, RZ, 0x3, R15 ;  /* 0x00000003ff0f7819 */ /* 0x000fc8000001160f */
[----:B------:R-:W-:Y:S02]  /*ef40*/  LOP3.LUT R21, R12, 0x3800, RZ, 0xc, !PT ;  /* 0x000038000c157812 */ /* 0x000fe400078e0cff */
[----:B------:R-:W-:-:S03]  /*ef50*/  IADD3 R15, -R15, 0x1, RZ ;  /* 0x000000010f0f7810 */ /* 0x000fc60007ffe1ff */
[----:B------:R-:W-:Y:S01]  /*ef60*/  IMAD.IADD R12, R21, 0x1, R2 ;  /* 0x00000001150c7824 */ /* 0x000fe200078e0202 */
[----:B------:R-:W-:-:S03]  /*ef70*/  @!P0 LOP3.LUT R21, R20, 0x1ffffffc, RZ, 0xc0, !PT ;  /* 0x1ffffffc14158812 */ /* 0x000fc600078ec0ff */
[----:B------:R-:W-:Y:S02]  /*ef80*/  IMAD R28, R17, 0x4, R12 ;  /* 0x00000004111c7824 */ /* 0x000fe400078e020c */
[----:B------:R-:W-:Y:S02]  /*ef90*/  @!P0 IMAD.IADD R21, R21, 0x1, R2 ;  /* 0x0000000115158824 */ /* 0x000fe400078e0202 */
[----:B------:R-:W-:Y:S02]  /*efa0*/  IMAD R28, R15, 0x2, R28 ;  /* 0x000000020f1c7824 */ /* 0x000fe400078e021c */
[----:B------:R-:W-:Y:S02]  /*efb0*/  IMAD.U32 R2, RZ, RZ, UR7 ;  /* 0x00000007ff027e24 */ /* 0x000fe4000f8e00ff */
        /* <DEDUP_REMOVED lines=33> */
[----:B------:R0:W-:Y:S01]  /*f1d0*/  @!P0 STS [R21+0x4800], R40 ;  /* 0x0048002815008388 */ /* 0x0001e20000000800 */
[----:B------:R-:W-:Y:S01]  /*f1e0*/  BAR.SYNC.DEFER_BLOCKING 0x0 ;  /* 0x0000000000007b1d */ /* 0x000fe20000010000 */
[----:B0-----:R-:W-:-:S05]  /*f1f0*/  IMAD.IADD R40, R40, 0x1, -R41 ;  /* 0x0000000128287824 */ /* 0x001fca00078e0a29 */
[----:B------:R-:W0:Y:S04]  /*f200*/  LDS.128 R12, [R2+0x4800] ;  /* 0x00480000020c7984 */ /* 0x000e280000000c00 */
[----:B------:R-:W1:Y:S04]  /*f210*/  LDS R20, [R2+0x4808] ;  /* 0x0048080002147984 */ /* 0x000e680000000800 */
[----:B------:R-:W2:Y:S04]  /*f220*/  LDS R14, [R2+0x4810] ;  /* 0x00481000020e7984 */ /* 0x000ea80000000800 */
[----:B------:R-:W-:Y:S01]  /*f230*/  LDS R44, [R2+0x4838] ;  /* 0x00483800022c7984 */ /* 0x000fe20000000800 */
[----:B0-----:R-:W-:-:S04]  /*f240*/  IMAD.IADD R13, R13, 0x1, R12 ;  /* 0x000000010d0d7824 */ /* 0x001fc800078e020c */
[C---:B-1----:R-:W-:Y:S01]  /*f250*/  IMAD.IADD R20, R13.reuse, 0x1, R20 ;  /* 0x000000010d147824 */ /* 0x042fe200078e0214 */
[----:B------:R-:W-:Y:S02]  /*f260*/  SEL R12, R13, R12, !P2 ;  /* 0x0000000c0d0c7207 */ /* 0x000fe40005000000 */
[----:B------:R-:W-:Y:S01]  /*f270*/  ISETP.NE.AND P2, PT, R42, 0xf, PT ;  /* 0x0000000f2a00780c */ /* 0x000fe20003f45270 */
[----:B------:R-:W-:Y:S01]  /*f280*/  IMAD.IADD R15, R15, 0x1, R20 ;  /* 0x000000010f0f7824 */ /* 0x000fe200078e0214 */
[----:B------:R-:W-:Y:S02]  /*f290*/  SEL R12, R20, R12, !P1 ;  /* 0x0000000c140c7207 */ /* 0x000fe40004800000 */
[----:B------:R-:W0:Y:S01]  /*f2a0*/  LDS.128 R20, [R2+0x4810] ;  /* 0x0048100002147984 */ /* 0x000e220000000c00 */
[----:B------:R-:W-:Y:S01]  /*f2b0*/  ISETP.NE.AND P1, PT, R42, 0x4, PT ;  /* 0x000000042a00780c */ /* 0x000fe20003f25270 */
[----:B--2---:R-:W-:-:S03]  /*f2c0*/  IMAD.IADD R14, R15, 0x1, R14 ;  /* 0x000000010f0e7824 */ /* 0x004fc600078e020e */
[----:B------:R-:W-:Y:S02]  /*f2d0*/  SEL R12, R15, R12, !P1 ;  /* 0x0000000c0f0c7207 */ /* 0x000fe40004800000 */
[----:B------:R-:W-:-:S04]  /*f2e0*/  ISETP.NE.AND P1, PT, R42, 0x5, PT ;  /* 0x000000052a00780c */ /* 0x000fc80003f25270 */
[----:B------:R-:W-:Y:S02]  /*f2f0*/  SEL R12, R14, R12, !P1 ;  /* 0x0000000c0e0c7207 */ /* 0x000fe40004800000 */
[----:B------:R-:W-:Y:S01]  /*f300*/  ISETP.NE.AND P1, PT, R42, 0x6, PT ;  /* 0x000000062a00780c */ /* 0x000fe20003f25270 */
[----:B0-----:R-:W-:-:S04]  /*f310*/  IMAD.IADD R21, R14, 0x1, R21 ;  /* 0x000000010e157824 */ /* 0x001fc800078e0215 */
[----:B------:R-:W-:Y:S01]  /*f320*/  IMAD.IADD R22, R22, 0x1, R21 ;  /* 0x0000000116167824 */ /* 0x000fe200078e0215 */
[----:B------:R-:W-:Y:S02]  /*f330*/  SEL R20, R21, R12, !P1 ;  /* 0x0000000c15147207 */ /* 0x000fe40004800000 */
[----:B------:R-:W0:Y:S01]  /*f340*/  LDS.128 R12, [R2+0x4820] ;  /* 0x00482000020c7984 */ /* 0x000e220000000c00 */
[----:B------:R-:W-:Y:S01]  /*f350*/  ISETP.NE.AND P1, PT, R42, 0x7, PT ;  /* 0x000000072a00780c */ /* 0x000fe20003f25270 */
[----:B------:R-:W-:-:S03]  /*f360*/  IMAD.IADD R23, R23, 0x1, R22 ;  /* 0x0000000117177824 */ /* 0x000fc600078e0216 */
[----:B------:R-:W-:Y:S02]  /*f370*/  SEL R20, R22, R20, !P1 ;  /* 0x0000001416147207 */ /* 0x000fe40004800000 */
[----:B------:R-:W-:-:S04]  /*f380*/  ISETP.NE.AND P1, PT, R42, 0x8, PT ;  /* 0x000000082a00780c */ /* 0x000fc80003f25270 */
[C---:B------:R-:W-:Y:S02]  /*f390*/  SEL R20, R23.reuse, R20, !P1 ;  /* 0x0000001417147207 */ /* 0x040fe40004800000 */
        /* <DEDUP_REMOVED lines=8> */
[----:B------:R-:W0:Y:S01]  /*f420*/  LDS.128 R20, [R2+0x4830] ;  /* 0x0048300002147984 */ /* 0x000e220000000c00 */
[----:B------:R-:W-:-:S04]  /*f430*/  ISETP.NE.AND P1, PT, R42, 0xb, PT ;  /* 0x0000000b2a00780c */ /* 0x000fc80003f25270 */
[----:B------:R-:W-:Y:S02]  /*f440*/  SEL R12, R14, R12, !P1 ;  /* 0x0000000c0e0c7207 */ /* 0x000fe40004800000 */
[----:B------:R-:W-:-:S04]  /*f450*/  ISETP.NE.AND P1, PT, R42, 0xc, PT ;  /* 0x0000000c2a00780c */ /* 0x000fc80003f25270 */
[C---:B------:R-:W-:Y:S02]  /*f460*/  SEL R12, R15.reuse, R12, !P1 ;  /* 0x0000000c0f0c7207 */ /* 0x040fe40004800000 */
[----:B------:R-:W-:Y:S01]  /*f470*/  ISETP.NE.AND P1, PT, R42, 0xd, PT ;  /* 0x0000000d2a00780c */ /* 0x000fe20003f25270 */
[----:B0-----:R-:W-:Y:S01]  /*f480*/  IMAD.IADD R20, R15, 0x1, R20 ;  /* 0x000000010f147824 */ /* 0x001fe200078e0214 */
[----:B------:R-:W-:-:S03]  /*f490*/  SEL R15, R40, RZ, P4 ;  /* 0x000000ff280f7207 */ /* 0x000fc60002000000 */
        /* <DEDUP_REMOVED lines=15> */
.L_x_1934:
[----:B------:R-:W-:Y:S05]  /*f590*/  BSYNC B0 ;  /* 0x0000000000007941 */ /* 0x000fea0003800000 */
.L_x_1933:
        /* <DEDUP_REMOVED lines=23> */
[----:B------:R-:W0:Y:S04]  /*f710*/  LDS.U16 R12, [R31] ;  /* 0x000000001f0c7984 */ /* 0x000e280000000400 */
        /* <DEDUP_REMOVED lines=8> */
[--C-:B------:R-:W-:Y:S02]  /*f7a0*/  IMAD R14, R15, 0x4, R2.reuse ;  /* 0x000000040f0e7824 */ /* 0x100fe400078e0202 */
        /* <DEDUP_REMOVED lines=9> */
[----:B------:R-:W-:-:S04]  /*f840*/  UIADD3 UR4, UR4, 0x4870, URZ ;  /* 0x0000487004047890 */ /* 0x000fc8000fffe03f */
[----:B------:R-:W-:Y:S01]  /*f850*/  ULEA UR4, UR5, UR4, 0x18 ;  /* 0x0000000405047291 */ /* 0x000fe2000f8ec03f */
[----:B------:R-:W-:Y:S02]  /*f860*/  ULDC UR6, c[0x0][0x230] ;  /* 0x00008c0000067ab9 */ /* 0x000fe40000000800 */
        /* <DEDUP_REMOVED lines=8> */
[----:B------:R-:W3:Y:S04]  /*f8f0*/  LDS R4, [R16+0x1000] ;  /* 0x0010000010047984 */ /* 0x000ee80000000800 */
[----:B------:R-:W4:Y:S01]  /*f900*/  LDS R5, [R16+0x1800] ;  /* 0x0018000010057984 */ /* 0x000f220000000800 */
        /* <DEDUP_REMOVED lines=9> */
[----:B--2---:R-:W0:Y:S04]  /*f9a0*/  @!P0 LDS R8, [R16] ;  /* 0x0000000010088984 */ /* 0x004e280000000800 */
[----:B-1----:R1:W-:Y:S04]  /*f9b0*/  @!P1 STS [R17+0x800], R3 ;  /* 0x0008000311009388 */ /* 0x0023e80000000800 */
[----:B---3--:R1:W-:Y:S04]  /*f9c0*/  @!P2 STS [R17+0x1000], R4 ;  /* 0x001000041100a388 */ /* 0x0083e80000000800 */
[----:B----4-:R1:W-:Y:S04]  /*f9d0*/  @!P3 STS [R17+0x1800], R5 ;  /* 0x001800051100b388 */ /* 0x0103e80000000800 */
[----:B0-----:R1:W-:Y:S01]  /*f9e0*/  @!P0 STS [R17], R8 ;  /* 0x0000000811008388 */ /* 0x0013e20000000800 */
[----:B------:R-:W-:Y:S06]  /*f9f0*/  BAR.SYNC.DEFER_BLOCKING 0x0 ;  /* 0x0000000000007b1d */ /* 0x000fec0000010000 */
[----:B------:R-:W-:Y:S05]  /*fa00*/  BRA `(.L_x_1936) ;  /* 0x0000004400947947 */ /* 0x000fea0003800000 */
.L_x_1930:
        /* <DEDUP_REMOVED lines=13> */
.L_x_1941:
[----:B------:R-:W-:Y:S01]  /*fae0*/  VIADD R16, R16, 0xffffffff ;  /* 0xffffffff10107836 */ /* 0x000fe20000000000 */
[----:B------:R0:W-:Y:S01]  /*faf0*/  STS [R18], RZ ;  /* 0x000000ff12007388 */ /* 0x0001e20000000800 */
[----:B------:R-:W-:-:S03]  /*fb00*/  VIADD R17, R17, 0x200 ;  /* 0x0000020011117836 */ /* 0x000fc60000000000 */
[----:B------:R-:W-:Y:S01]  /*fb10*/  ISETP.NE.AND P0, PT, R16, RZ, PT ;  /* 0x000000ff1000720c */ /* 0x000fe20003f05270 */
[----:B0-----:R-:W-:-:S12]  /*fb20*/  VIADD R18, R18, 0x800 ;  /* 0x0000080012127836 */ /* 0x001fd80000000000 */
[----:B------:R-:W-:Y:S05]  /*fb30*/  @P0 BRA `(.L_x_1941) ;  /* 0xfffffffc00e80947 */ /* 0x000fea000383ffff */
.L_x_1940:
[----:B------:R-:W-:Y:S05]  /*fb40*/  BSYNC B1 ;  /* 0x0000000000017941 */ /* 0x000fea0003800000 */
.L_x_1939:
[----:B------:R-:W-:Y:S05]  /*fb50*/  @!P1 BRA `(.L_x_1938) ;  /* 0x00000000002c9947 */ /* 0x000fea0003800000 */
[C---:B------:R-:W-:Y:S02]  /*fb60*/  IMAD R16, R17.reuse, 0x4, R2 ;  /* 0x0000000411107824 */ /* 0x040fe400078e0202 */
[----:B------:R-:W-:Y:S02]  /*fb70*/  VIADD R17, R17, 0xfffff800 ;  /* 0xfffff80011117836 */ /* 0x000fe40000000000 */
[----:B------:R-:W-:-:S07]  /*fb80*/  VIADD R16, R16, 0x20a0 ;  /* 0x000020a010107836 */ /* 0x000fce0000000000 */
.L_x_1942:
        /* <DEDUP_REMOVED lines=8> */
.L_x_1938:
[----:B------:R-:W-:Y:S05]  /*fc10*/  BSYNC B0 ;  /* 0x0000000000007941 */ /* 0x000fea0003800000 */
.L_x_1937:
[----:B------:R-:W-:Y:S01]  /*fc20*/  BAR.SYNC.DEFER_BLOCKING 0x0 ;  /* 0x0000000000007b1d */ /* 0x000fe20000010000 */
[----:B------:R-:W-:Y:S01]  /*fc30*/  ISETP.NE.AND P0, PT, R12, 0x1, PT ;  /* 0x000000010c00780c */ /* 0x000fe20003f05270 */
[----:B------:R-:W-:-:S04]  /*fc40*/  IMAD.SHL.U32 R15, R15, 0x400, RZ ;  /* 0x000004000f0f7824 */ /* 0x000fc800078e00ff */
[----:B------:R-:W-:Y:S01]  /*fc50*/  BSSY B0, `(.L_x_1943) ;  /* 0x00000fc000007945 */ /* 0x000fe20003800000 */
[----:B------:R-:W-:-:S07]  /*fc60*/  LOP3.LUT R16, R14, 0x1ffc00, R15, 0xf8, !PT ;  /* 0x001ffc000e107812 */ /* 0x000fce00078ef80f */
[----:B------:R-:W-:Y:S05]  /*fc70*/  @!P0 BRA `(.L_x_1944) ;  /* 0x0000000400f48947 */ /* 0x000fea0003800000 */
[----:B------:R-:W-:Y:S01]  /*fc80*/  ISETP.GE.AND P0, PT, R3, R10, PT ;  /* 0x0000000a0300720c */ /* 0x000fe20003f06270 */
[----:B------:R-:W-:-:S12]  /*fc90*/  BSSY B1, `(.L_x_1945) ;  /* 0x000007a000017945 */ /* 0x000fd80003800000 */
[----:B------:R-:W-:Y:S05]  /*fca0*/  @P0 BRA `(.L_x_1946) ;  /* 0x0000000400e00947 */ /* 0x000fea0003800000 */
[----:B------:R-:W-:Y:S01]  /*fcb0*/  LOP3.LUT R15, RZ, R3, RZ, 0x33, !PT ;  /* 0x00000003ff0f7212 */ /* 0x000fe200078e33ff */
[----:B------:R-:W-:Y:S01]  /*fcc0*/  BSSY B2, `(.L_x_1947) ;  /* 0x0000027000027945 */ /* 0x000fe20003800000 */
[----:B------:R-:W-:-:S03]  /*fcd0*/  IMAD.MOV.U32 R17, RZ, RZ, R3 ;  /* 0x000000ffff117224 */ /* 0x000fc600078e0003 */
[----:B--2---:R-:W-:-:S05]  /*fce0*/  IMAD.IADD R22, R15, 0x1, R10 ;  /* 0x000000010f167824 */ /* 0x004fca00078e020a */
[----:B------:R-:W-:-:S04]  /*fcf0*/  LEA.HI R14, R22, 0x1, RZ, 0x17 ;  /* 0x00000001160e7811 */ /* 0x000fc800078fb8ff */
[----:B------:R-:W-:-:S13]  /*fd00*/  LOP3.LUT P0, R14, R14, 0x3, RZ, 0xc0, !PT ;  /* 0x000000030e0e7812 */ /* 0x000fda000780c0ff */
[----:B------:R-:W-:Y:S05]  /*fd10*/  @!P0 BRA `(.L_x_1948) ;  /* 0x0000000000848947 */ /* 0x000fea0003800000 */
[----:B------:R-:W0:Y:S01]  /*fd20*/  LDC R18, c[0x0][0x22c] ;  /* 0x00008b00ff127b82 */ /* 0x000e220000000800 */
[----:B------:R-:W-:Y:S01]  /*fd30*/  ULDC.64 UR4, c[0x0][0x210] ;  /* 0x0000840000047ab9 */ /* 0x000fe20000000a00 */
[----:B------:R-:W-:Y:S02]  /*fd40*/  IMAD.MOV.U32 R20, RZ, RZ, R14 ;  /* 0x000000ffff147224 */ /* 0x000fe400078e000e */
[----:B------:R-:W-:Y:S02]  /*fd50*/  IMAD.MOV.U32 R17, RZ, RZ, R3 ;  /* 0x000000ffff117224 */ /* 0x000fe400078e0003 */
[----:B0-----:R-:W-:Y:S02]  /*fd60*/  IMAD R15, R3, R18, RZ ;  /* 0x00000012030f7224 */ /* 0x001fe400078e02ff */
[----:B------:R-:W-:-:S03]  /*fd70*/  IMAD.SHL.U32 R25, R18, 0x200, RZ ;  /* 0x0000020012197824 */ /* 0x000fc600078e00ff */
[----:B------:R-:W-:-:S04]  /*fd80*/  IADD3 R19, P0, R6, R15, RZ ;  /* 0x0000000f06137210 */ /* 0x000fc80007f1e0ff */
[----:B---3--:R-:W-:Y:S02]  /*fd90*/  LEA R21, P1, R19, UR4, 0x2 ;  /* 0x0000000413157c11 */ /* 0x008fe4000f8210ff */
[----:B------:R-:W-:-:S04]  /*fda0*/  LEA.HI.X.SX32 R24, R15, R7, 0x1, P0 ;  /* 0x000000070f187211 */ /* 0x000fc800000f0eff */
[----:B------:R-:W-:-:S07]  /*fdb0*/  LEA.HI.X R19, R19, UR5, R24, 0x2, P1 ;  /* 0x0000000513137c11 */ /* 0x000fce00088f1418 */
.L_x_1951:
        /* <DEDUP_REMOVED lines=19> */
.L_x_1950:
[----:B------:R-:W-:Y:S05]  /*fef0*/  BSYNC B3 ;  /* 0x0000000000037941 */ /* 0x000fea0003800000 */
.L_x_1949:
[----:B0-----:R-:W-:Y:S02]  /*ff00*/  IMAD.MOV.U32 R19, RZ, RZ, R15 ;  /* 0x000000ffff137224 */ /* 0x001fe400078e000f */
[----:B------:R-:W-:Y:S01]  /*ff10*/  VIADD R17, R17, 0x200 ;  /* 0x0000020011117836 */ /* 0x000fe20000000000 */
[----:B------:R-:W-:Y:S06]  /*ff20*/  @P3 BRA `(.L_x_1951) ;  /* 0xfffffffc00a43947 */ /* 0x000fec000383ffff */
.L_x_1948:
[----:B------:R-:W-:Y:S05]  /*ff30*/  BSYNC B2 ;  /* 0x0000000000027941 */ /* 0x000fea0003800000 */
.L_x_1947:
[----:B------:R-:W-:-:S13]  /*ff40*/  ISETP.GE.U32.AND P0, PT, R22, 0x600, PT ;  /* 0x000006001600780c */ /* 0x000fda0003f06070 */
[----:B------:R-:W-:Y:S05]  /*ff50*/  @!P0 BRA `(.L_x_1946) ;  /* 0x0000000400348947 */ /* 0x000fea0003800000 */
[----:B------:R-:W0:Y:S01]  /*ff60*/  LDC R18, c[0x0][0x22c] ;  /* 0x00008b00ff127b82 */ /* 0x000e220000000800 */
[----:B------:R-:W-:Y:S01]  /*ff70*/  ULDC.64 UR4, c[0x0][0x210] ;  /* 0x0000840000047ab9 */ /* 0x000fe20000000a00 */
[----:B0-----:R-:W-:Y:S02]  /*ff80*/  IMAD R15, R17, R18, RZ ;  /* 0x00000012110f7224 */ /* 0x001fe400078e02ff */
[----:B------:R-:W-:-:S03]  /*ff90*/  IMAD.SHL.U32 R19, R18, 0x200, RZ ;  /* 0x0000020012137824 */ /* 0x000fc600078e00ff */
[----:B---3--:R-:W-:-:S04]  /*ffa0*/  IADD3 R21, P0, R6, R15, RZ ;  /* 0x0000000f06157210 */ /* 0x008fc80007f1e0ff */
[----:B------:R-:W-:Y:S02]  /*ffb0*/  LEA R20, P1, R21, UR4, 0x2 ;  /* 0x0000000415147c11 */ /* 0x000fe4000f8210ff */
[----:B------:R-:W-:-:S04]  /*ffc0*/  LEA.HI.X.SX32 R14, R15, R7, 0x1, P0 ;  /* 0x000000070f0e7211 */ /* 0x000fc800000f0eff */
[----:B------:R-:W-:-:S07]  /*ffd0*/  LEA.HI.X R21, R21, UR5, R14, 0x2, P1 ;  /* 0x0000000515157c11 */ /* 0x000fce00088f140e */
.L_x_1960:
[----:B------:R-:W2:Y:S01]  /*ffe0*/  LDG.E R29, desc[UR8][R20.64] ;  /* 0x00000008141d7981 */ /* 0x000ea2000c1e1900 */
[----:B------:R-:W-:-:S05]  /*fff0*/  IMAD.WIDE R22, R19, 0x4, R20 ;  /* 0x0000000413167825 */ /* 0x000fca00078e0214 */
[----:B------:R-:W3:Y:S01]  /*10000*/  LDG.E R31, desc[UR8][R22.64] ;  /* 0x00000008161f7981 */ /* 0x000ee2000c1e1900 */
        /* <DEDUP_REMOVED lines=28> */
.L_x_1953:
[----:B------:R-:W-:Y:S05]  /*101d0*/  BSYNC B2 ;  /* 0x0000000000027941 */ /* 0x000fea0003800000 */
.L_x_1952:
[-C--:B------:R-:W-:Y:S01]  /*101e0*/  ISETP.NE.AND P6, PT, R23, R16.reuse, PT ;  /* 0x000000101700720c */ /* 0x080fe20003fc5270 */
[----:B------:R-:W-:Y:S01]  /*101f0*/  BSSY B2, `(.L_x_1954) ;  /* 0x000000a000027945 */ /* 0x000fe20003800000 */
[----:B------:R-:W-:Y:S02]  /*10200*/  LOP3.LUT R23, R20, 0xfffffc00, RZ, 0xc0, !PT ;  /* 0xfffffc0014177812 */ /* 0x000fe400078ec0ff */
        /* <DEDUP_REMOVED lines=8> */
.L_x_1955:
[----:B------:R-:W-:Y:S05]  /*10290*/  BSYNC B2 ;  /* 0x0000000000027941 */ /* 0x000fea0003800000 */
.L_x_1954:
        /* <DEDUP_REMOVED lines=9> */
.L_x_1957:
[----:B------:R-:W-:Y:S05]  /*10330*/  BSYNC B2 ;  /* 0x0000000000027941 */ /* 0x000fea0003800000 */
.L_x_1956:
[----:B------:R-:W-:Y:S04]  /*10340*/  BSSY B2, `(.L_x_1958) ;  /* 0x0000008000027945 */ /* 0x000fe80003800000 */
[----:B------:R-:W-:Y:S05]  /*10350*/  @P3 BRA `(.L_x_1959) ;  /* 0x0000000000183947 */ /* 0x000fea0003800000 */
[----:B------:R-:W-:-:S04]  /*10360*/  LOP3.LUT R18, RZ, R33, RZ, 0x33, !PT ;  /* 0x00000021ff127212 */ /* 0x000fc800078e33ff */
[----:B------:R-:W-:-:S05]  /*10370*/  SEL R18, R33, R18, !P0 ;  /* 0x0000001221127207 */ /* 0x000fca0004000000 */
[----:B------:R-:W-:-:S05]  /*10380*/  IMAD.SHL.U32 R18, R18, 0x4, RZ ;  /* 0x0000000412127824 */ /* 0x000fca00078e00ff */
[----:B012---:R-:W-:-:S05]  /*10390*/  LOP3.LUT R21, R18, 0xffc, RZ, 0xc0, !PT ;  /* 0x00000ffc12157812 */ /* 0x007fca00078ec0ff */
[----:B------:R-:W-:-:S05]  /*103a0*/  IMAD.IADD R21, R21, 0x1, R2 ;  /* 0x0000000115157824 */ /* 0x000fca00078e0202 */
[----:B------:R3:W-:Y:S02]  /*103b0*/  ATOMS.POPC.INC.32 RZ, [R21+URZ+0x8a0] ;  /* 0x0008a00015ff7f8c */ /* 0x0007e4000d80003f */
.L_x_1959:
[----:B------:R-:W-:Y:S05]  /*103c0*/  BSYNC B2 ;  /* 0x0000000000027941 */ /* 0x000fea0003800000 */
.L_x_1958:
[----:B------:R-:W-:Y:S02]  /*103d0*/  VIADD R17, R17, 0x800 ;  /* 0x0000080011117836 */ /* 0x000fe40000000000 */
[----:B------:R-:W-:-:S03]  /*103e0*/  IMAD.WIDE R14, R19, 0x4, R14 ;  /* 0x00000004130e7825 */ /* 0x000fc600078e020e */
[----:B------:R-:W-:Y:S01]  /*103f0*/  ISETP.GE.AND P0, PT, R17, R10, PT ;  /* 0x0000000a1100720c */ /* 0x000fe20003f06270 */
[----:B------:R-:W-:Y:S02]  /*10400*/  IMAD.MOV.U32 R20, RZ, RZ, R14 ;  /* 0x000000ffff147224 */ /* 0x000fe400078e000e */
[----:B0123--:R-:W-:-:S10]  /*10410*/  IMAD.MOV.U32 R21, RZ, RZ, R15 ;  /* 0x000000ffff157224 */ /* 0x00ffd400078e000f */
[----:B------:R-:W-:Y:S05]  /*10420*/  @!P0 BRA `(.L_x_1960) ;  /* 0xfffffff800ec8947 */ /* 0x000fea000383ffff */
.L_x_1946:
[----:B------:R-:W-:Y:S05]  /*10430*/  BSYNC B1 ;  /* 0x0000000000017941 */ /* 0x000fea0003800000 */
.L_x_1945:
[----:B------:R-:W-:Y:S05]  /*10440*/  BRA `(.L_x_1961) ;  /* 0x0000000400f07947 */ /* 0x000fea0003800000 */
.L_x_1944:
        /* <DEDUP_REMOVED lines=12> */
[----:B---3--:R-:W-:-:S04]  /*10510*/  SHF.R.S32.HI R26, RZ, 0x2, R18 ;  /* 0x00000002ff1a7819 */ /* 0x008fc80000011412 */
        /* <DEDUP_REMOVED lines=8> */
.L_x_1972:
[----:B------:R-:W-:-:S04]  /*105a0*/  SHF.R.S64 R20, RZ, 0x1c, R25 ;  /* 0x0000001cff147819 */ /* 0x000fc80000001019 */
[----:B------:R-:W-:-:S04]  /*105b0*/  IADD3 R20, P0, R20, R27, RZ ;  /* 0x0000001b14147210 */ /* 0x000fc80007f1e0ff */
[----:B0-----:R-:W-:-:S06]  /*105c0*/  LEA.HI.X.SX32 R21, R25, R28, 0x4, P0 ;  /* 0x0000001c19157211 */ /* 0x001fcc00000f26ff */
[----:B--2---:R-:W2:Y:S01]  /*105d0*/  LDG.E.128 R20, desc[UR8][R20.64] ;  /* 0x0000000814147981 */ /* 0x004ea2000c1e1d00 */
[----:B------:R-:W-:Y:S01]  /*105e0*/  BSSY B2, `(.L_x_1964) ;  /* 0x0000018000027945 */ /* 0x000fe20003800000 */
[C---:B--2---:R-:W-:Y:S02]  /*105f0*/  ISETP.GE.AND P5, PT, R20.reuse, RZ, PT ;  /* 0x000000ff1400720c */ /* 0x044fe40003fa6270 */
[C---:B-1----:R-:W-:Y:S02]  /*10600*/  LOP3.LUT R15, R20.reuse, 0x7ffffc00, RZ, 0xc, !PT ;  /* 0x7ffffc00140f7812 */ /* 0x042fe400078e0cff */
        /* <DEDUP_REMOVED lines=21> */
.L_x_1965:
[----:B------:R-:W-:Y:S05]  /*10760*/  BSYNC B2 ;  /* 0x0000000000027941 */ /* 0x000fea0003800000 */
.L_x_1964:
        /* <DEDUP_REMOVED lines=11> */
.L_x_1967:
[----:B------:R-:W-:Y:S05]  /*10820*/  BSYNC B2 ;  /* 0x0000000000027941 */ /* 0x000fea0003800000 */
.L_x_1966:
[----:B------:R-:W-:Y:S01]  /*10830*/  BSSY B2, `(.L_x_1968) ;  /* 0x0000009000027945 */ /* 0x000fe20003800000 */
[----:B------:R-:W-:-:S03]  /*10840*/  ISETP.NE.AND P3, PT, R15, R16, PT ;  /* 0x000000100f00720c */ /* 0x000fc60003f65270 */
[----:B------:R-:W-:Y:S10]  /*10850*/  @P5 BRA `(.L_x_1969) ;  /* 0x0000000000185947 */ /* 0x000ff40003800000 */
[----:B------:R-:W-:-:S04]  /*10860*/  LOP3.LUT R15, RZ, R22, RZ, 0x33, !PT ;  /* 0x00000016ff0f7212 */ /* 0x000fc800078e33ff */
[----:B------:R-:W-:-:S05]  /*10870*/  SEL R22, R22, R15, !P1 ;  /* 0x0000000f16167207 */ /* 0x000fca0004800000 */
[----:B------:R-:W-:-:S05]  /*10880*/  IMAD.SHL.U32 R22, R22, 0x4, RZ ;  /* 0x0000000416167824 */ /* 0x000fca00078e00ff */
[----:B------:R-:W-:-:S05]  /*10890*/  LOP3.LUT R15, R22, 0xffc, RZ, 0xc0, !PT ;  /* 0x00000ffc160f7812 */ /* 0x000fca00078ec0ff */
[----:B------:R-:W-:-:S05]  /*108a0*/  IMAD.IADD R15, R15, 0x1, R2 ;  /* 0x000000010f0f7824 */ /* 0x000fca00078e0202 */
[----:B------:R1:W-:Y:S02]  /*108b0*/  ATOMS.POPC.INC.32 RZ, [R15+URZ+0x8a0] ;  /* 0x0008a0000fff7f8c */ /* 0x0003e4000d80003f */
.L_x_1969:
[----:B------:R-:W-:Y:S05]  /*108c0*/  BSYNC B2 ;  /* 0x0000000000027941 */ /* 0x000fea0003800000 */
.L_x_1968:
        /* <DEDUP_REMOVED lines=8> */
.L_x_1971:
[----:B------:R-:W-:Y:S05]  /*10950*/  BSYNC B2 ;  /* 0x0000000000027941 */ /* 0x000fea0003800000 */
.L_x_1970:
[----:B------:R-:W-:-:S05]  /*10960*/  VIADD R25, R25, 0x200 ;  /* 0x0000020019197836 */ /* 0x000fca0000000000 */
[----:B------:R-:W-:-:S13]  /*10970*/  ISETP.GT.AND P0, PT, R26, R25, PT ;  /* 0x000000191a00720c */ /* 0x000fda0003f04270 */
[----:B------:R-:W-:Y:S05]  /*10980*/  @P0 BRA `(.L_x_1972) ;  /* 0xfffffffc00040947 */ /* 0x000fea000383ffff */
.L_x_1963:
[----:B------:R-:W-:Y:S05]  /*10990*/  BSYNC B1 ;  /* 0x0000000000017941 */ /* 0x000fea0003800000 */
.L_x_1962:
[----:B------:R-:W-:Y:S01]  /*109a0*/  ISETP.GT.U32.AND P0, PT, R14, R3, PT ;  /* 0x000000030e00720c */ /* 0x000fe20003f04070 */
[----:B-1----:R-:W-:Y:S01]  /*109b0*/  IMAD.IADD R15, R3, 0x1, R14 ;  /* 0x00000001030f7824 */ /* 0x002fe200078e020e */
        /* <DEDUP_REMOVED lines=17> */
.L_x_1974:
[----:B------:R-:W-:Y:S05]  /*10ad0*/  BSYNC B1 ;  /* 0x0000000000017941 */ /* 0x000fea0003800000 */
.L_x_1973:
        /* <DEDUP_REMOVED lines=19> */
.L_x_1961:
[----:B------:R-:W-:Y:S05]  /*10c10*/  BSYNC B0 ;  /* 0x0000000000007941 */ /* 0x000fea0003800000 */
.L_x_1943:
        /* <DEDUP_REMOVED lines=8> */
.L_x_1979:
[----:B01-3--:R-:W-:Y:S01]  /*10ca0*/  IMAD R21, R20, 0x200, R3 ;  /* 0x0000020014157824 */ /* 0x00bfe200078e0203 */
[----:B------:R-:W-:Y:S05]  /*10cb0*/  WARPSYNC.ALL ;  /* 0x0000000000007948 */ /* 0x000fea0003800000 */
[----:B--2---:R-:W-:-:S05]  /*10cc0*/  IMAD R22, R21, 0x4, R17 ;  /* 0x0000000415167824 */ /* 0x004fca00078e0211 */
[----:B------:R-:W0:Y:S01]  /*10cd0*/  LDS R2, [R22+0x8a0] ;  /* 0x0008a00016027984 */ /* 0x000e220000000800 */
        /* <DEDUP_REMOVED lines=13> */
[----:B------:R-:W5:Y:S04]  /*10db0*/  LDS R36, [R11+0x30] ;  /* 0x000030000b247984 */ /* 0x000f680000000800 */
[----:B------:R-:W-:Y:S04]  /*10dc0*/  LDS R28, [R11+0x34] ;  /* 0x000034000b1c7984 */ /* 0x000fe80000000800 */
[----:B------:R-:W5:Y:S04]  /*10dd0*/  LDS R23, [R11+0x38] ;  /* 0x000038000b177984 */ /* 0x000f680000000800 */
[----:B------:R-:W-:Y:S04]  /*10de0*/  LDS R27, [R11+0x3c] ;  /* 0x00003c000b1b7984 */ /* 0x000fe80000000800 */
[----:B------:R-:W5:Y:S01]  /*10df0*/  LDS R26, [R11+0x40] ;  /* 0x000040000b1a7984 */ /* 0x000f620000000800 */
[----:B0-----:R-:W-:-:S03]  /*10e00*/  IADD3 R2, R31, R29, R30 ;  /* 0x0000001d1f027210 */ /* 0x001fc60007ffe01e */
[----:B------:R-:W-:Y:S04]  /*10e10*/  LDS R25, [R11+0x44] ;  /* 0x000044000b197984 */ /* 0x000fe80000000800 */
[----:B------:R-:W0:Y:S01]  /*10e20*/  LDS R24, [R11+0x48] ;  /* 0x000048000b187984 */ /* 0x000e220000000800 */
[----:B--2---:R-:W-:-:S03]  /*10e30*/  IADD3 R2, R32, R2, R33 ;  /* 0x0000000220027210 */ /* 0x004fc60007ffe021 */
[----:B-1--4-:R-:W1:Y:S01]  /*10e40*/  LDS R15, [R11+0x4c] ;  /* 0x00004c000b0f7984 */ /* 0x012e620000000800 */
[----:B---3--:R-:W-:-:S04]  /*10e50*/  IADD3 R2, R34, R2, R35 ;  /* 0x0000000222027210 */ /* 0x008fc80007ffe023 */
[----:B-----5:R-:W-:-:S04]  /*10e60*/  IADD3 R2, R36, R2, R37 ;  /* 0x0000000224027210 */ /* 0x020fc80007ffe025 */
[----:B------:R-:W-:-:S04]  /*10e70*/  IADD3 R2, R23, R2, R28 ;  /* 0x0000000217027210 */ /* 0x000fc80007ffe01c */
        /* <DEDUP_REMOVED lines=13> */
.L_x_2064:
        /* <DEDUP_REMOVED lines=39> */
.L_x_1975:
[----:B------:R-:W-:Y:S05]  /*111c0*/  WARPSYNC.ALL ;  /* 0x0000000000007948 */ /* 0x000fea0003800000 */
[----:B------:R-:W-:Y:S01]  /*111d0*/  BAR.SYNC.DEFER_BLOCKING 0x0 ;  /* 0x0000000000007b1d */ /* 0x000fe20000010000 */
[----:B------:R-:W-:-:S07]  /*111e0*/  PLOP3.LUT P0, PT, PT, PT, PT, 0x8, 0x0 ;  /* 0x000000000000781c */ /* 0x000fce0003f0e170 */
[----:B------:R-:W3:Y:S01]  /*111f0*/  S2UR UR5, SR_CgaCtaId ;  /* 0x00000000000579c3 */ /* 0x000ee20000008800 */
[----:B------:R-:W-:Y:S01]  /*11200*/  UMOV UR4, 0x400 ;  /* 0x0000040000047882 */ /* 0x000fe20000000000 */
[----:B------:R-:W-:Y:S01]  /*11210*/  BSSY B0, `(.L_x_1977) ;  /* 0x0000013000007945 */ /* 0x000fe20003800000 */
[----:B-1--4-:R-:W1:Y:S01]  /*11220*/  LDS R15, [R13+0x10] ;  /* 0x000010000d0f7984 */ /* 0x012e620000000800 */
[----:B---3--:R-:W-:-:S06]  /*11230*/  ULEA UR4, UR5, UR4, 0x18 ;  /* 0x0000000405047291 */ /* 0x008fcc000f8ec03f */
[----:B------:R-:W-:-:S05]  /*11240*/  IMAD.U32 R17, RZ, RZ, UR4 ;  /* 0x00000004ff117e24 */ /* 0x000fca000f8e00ff */
[----:B--2---:R-:W2:Y:S01]  /*11250*/  LDS R19, [R17+0x890] ;  /* 0x0008900011137984 */ /* 0x004ea20000000800 */
[----:B-1----:R-:W-:-:S05]  /*11260*/  IMAD.IADD R15, R15, 0x1, R14 ;  /* 0x000000010f0f7824 */ /* 0x002fca00078e020e */
[----:B------:R-:W-:Y:S01]  /*11270*/  ISETP.GE.AND P1, PT, R15, UR6, PT ;  /* 0x000000060f007c0c */ /* 0x000fe2000bf26270 */
[----:B------:R1:W-:Y:S01]  /*11280*/  STS [R22+0x8a0], R15 ;  /* 0x0008a00f16007388 */ /* 0x0003e20000000800 */
[----:B--2---:R-:W-:Y:S01]  /*11290*/  IMAD.IADD R14, R19, 0x1, R14 ;  /* 0x00000001130e7824 */ /* 0x004fe200078e020e */
[----:B------:R-:W-:Y:S10]  /*112a0*/  BAR.SYNC.DEFER_BLOCKING 0x0 ;  /* 0x0000000000007b1d */ /* 0x000ff40000010000 */
[----:B-1----:R-:W-:Y:S05]  /*112b0*/  @P1 BRA `(.L_x_1978) ;  /* 0x0000000000201947 */ /* 0x002fea0003800000 */
[----:B------:R-:W-:Y:S01]  /*112c0*/  ISETP.NE.AND P1, PT, R3, 0x1ff, PT ;  /* 0x000001ff0300780c */ /* 0x000fe20003f25270 */
[----:B0-----:R-:W-:-:S12]  /*112d0*/  IMAD.MOV.U32 R2, RZ, RZ, R14 ;  /* 0x000000ffff027224 */ /* 0x001fd800078e000e */
[----:B------:R-:W0:Y:S02]  /*112e0*/  @P1 LDS R2, [R22+0x8a4] ;  /* 0x0008a40016021984 */ /* 0x000e240000000800 */
[----:B0-----:R-:W-:-:S13]  /*112f0*/  ISETP.GE.AND P1, PT, R2, UR6, PT ;  /* 0x0000000602007c0c */ /* 0x001fda000bf26270 */
[----:B------:R-:W-:Y:S01]  /*11300*/  @P1 IMAD.IADD R2, R2, 0x1, -R15 ;  /* 0x0000000102021824 */ /* 0x000fe200078e0a0f */
[----:B------:R1:W-:Y:S01]  /*11310*/  @P1 STS [R17+0x486c], R21 ;  /* 0x00486c1511001388 */ /* 0x0003e20000000800 */
[----:B------:R-:W-:-:S03]  /*11320*/  @P1 PLOP3.LUT P0, PT, PT, PT, PT, 0x80, 0x0 ;  /* 0x000000000000181c */ /* 0x000fc60003f0f070 */
[----:B------:R1:W-:Y:S10]  /*11330*/  @P1 STS [R17+0x4864], R2 ;  /* 0x0048640211001388 */ /* 0x0003f40000000800 */
.L_x_1978:
[----:B------:R-:W-:Y:S05]  /*11340*/  BSYNC B0 ;  /* 0x0000000000007941 */ /* 0x000fea0003800000 */
.L_x_1977:
[----:B------:R-:W-:Y:S06]  /*11350*/  BAR.RED.OR.DEFER_BLOCKING 0x0, P0 ;  /* 0x0000000000007b1d */ /* 0x000fec0000014800 */
[----:B------:R-:W2:Y:S01]  /*11360*/  B2R.RESULT RZ, P0 ;  /* 0x0000000000ff731c */ /* 0x000ea20000004000 */
[----:B------:R-:W-:-:S05]  /*11370*/  VIADD R20, R20, 0x1 ;  /* 0x0000000114147836 */ /* 0x000fca0000000000 */
[----:B------:R-:W-:-:S13]  /*11380*/  ISETP.LT.U32.AND P1, PT, R20, 0x4, PT ;  /* 0x000000041400780c */ /* 0x000fda0003f21070 */
[----:B--2---:R-:W-:Y:S05]  /*11390*/  @!P0 BRA P1, `(.L_x_1979) ;  /* 0xfffffff800408947 */ /* 0x004fea000083ffff */
[----:B------:R-:W-:Y:S05]  /*113a0*/  WARPSYNC.ALL ;  /* 0x0000000000007948 */ /* 0x000fea0003800000 */
[----:B------:R-:W-:Y:S01]  /*113b0*/  BAR.SYNC.DEFER_BLOCKING 0x0 ;  /* 0x0000000000007b1d */ /* 0x000fe20000010000 */
[----:B------:R-:W-:-:S05]  /*113c0*/  ISETP.NE.AND P3, PT, R12, 0x1, PT ;  /* 0x000000010c00780c */ /* 0x000fca0003f65270 */
[----:B------:R-:W-:Y:S01]  /*113d0*/  BSSY B0, `(.L_x_1980) ;  /* 0x00002c7000007945 */ /* 0x000fe20003800000 */
[----:B01----:R0:W1:Y:S07]  /*113e0*/  LDS R2, [R17+0x486c] ;  /* 0x00486c0011027984 */ /* 0x00306e0000000800 */
[----:B------:R-:W-:Y:S05]  /*113f0*/  @!P3 BRA `(.L_x_1981) ;  /* 0x000000140028b947 */ /* 0x000fea0003800000 */
        /* <DEDUP_REMOVED lines=10> */
[----:B------:R-:W2:Y:S01]  /*114a0*/  LDC R12, c[0x0][0x22c] ;  /* 0x00008b00ff0c7b82 */ /* 0x000ea20000000800 */
[----:B------:R-:W-:Y:S01]  /*114b0*/  ULDC.64 UR4, c[0x0][0x210] ;  /* 0x0000840000047ab9 */ /* 0x000fe20000000a00 */
[----:B------:R-:W-:Y:S02]  /*114c0*/  IMAD.MOV.U32 R8, RZ, RZ, R4 ;  /* 0x000000ffff087224 */ /* 0x000fe400078e0004 */
[----:B-1----:R-:W-:Y:S02]  /*114d0*/  IMAD R9, R2, 0x4, R17 ;  /* 0x0000000402097824 */ /* 0x002fe400078e0211 */
[----:B--2---:R-:W-:Y:S02]  /*114e0*/  IMAD R5, R3, R12, RZ ;  /* 0x0000000c03057224 */ /* 0x004fe400078e02ff */
[----:B------:R-:W-:-:S03]  /*114f0*/  IMAD.SHL.U32 R19, R12, 0x200, RZ ;  /* 0x000002000c137824 */ /* 0x000fc600078e00ff */
[----:B------:R-:W-:-:S04]  /*11500*/  IADD3 R13, P0, R6, R5, RZ ;  /* 0x00000005060d7210 */ /* 0x000fc80007f1e0ff */
[----:B------:R-:W-:Y:S02]  /*11510*/  LEA R11, P1, R13, UR4, 0x2 ;  /* 0x000000040d0b7c11 */ /* 0x000fe4000f8210ff */
[----:B------:R-:W-:-:S04]  /*11520*/  LEA.HI.X.SX32 R14, R5, R7, 0x1, P0 ;  /* 0x00000007050e7211 */ /* 0x000fc800000f0eff */
[----:B------:R-:W-:-:S07]  /*11530*/  LEA.HI.X R5, R13, UR5, R14, 0x2, P1 ;  /* 0x000000050d057c11 */ /* 0x000fce00088f140e */
.L_x_1989:
        /* <DEDUP_REMOVED lines=37> */
.L_x_1988:
[----:B------:R-:W-:Y:S05]  /*11790*/  BSYNC B3 ;  /* 0x0000000000037941 */ /* 0x000fea0003800000 */
.L_x_1987:
        /* <DEDUP_REMOVED lines=19> */
.L_x_1986:
[----:B------:R-:W-:Y:S05]  /*118d0*/  BSYNC B2 ;  /* 0x0000000000027941 */ /* 0x000fea0003800000 */
.L_x_1985:
[----:B------:R-:W-:-:S04]  /*118e0*/  IMAD.WIDE R4, R19, 0x4, R4 ;  /* 0x0000000413047825 */ /* 0x000fc800078e0204 */
[----:B-12---:R-:W-:Y:S02]  /*118f0*/  VIADD R3, R3, 0x200 ;  /* 0x0000020003037836 */ /* 0x006fe40000000000 */
[----:B------:R-:W-:Y:S01]  /*11900*/  IMAD.MOV.U32 R11, RZ, RZ, R4 ;  /* 0x000000ffff0b7224 */ /* 0x000fe200078e0004 */
[----:B------:R-:W-:Y:S06]  /*11910*/  @P0 BRA `(.L_x_1989) ;  /* 0xfffffffc00080947 */ /* 0x000fec000383ffff */
.L_x_1984:
[----:B------:R-:W-:Y:S05]  /*11920*/  BSYNC B1 ;  /* 0x0000000000017941 */ /* 0x000fea0003800000 */
.L_x_1983:
[----:B------:R-:W-:-:S13]  /*11930*/  ISETP.GE.U32.AND P0, PT, R18, 0x600, PT ;  /* 0x000006001200780c */ /* 0x000fda0003f06070 */
[----:B------:R-:W-:Y:S05]  /*11940*/  @!P0 BRA `(.L_x_1982) ;  /* 0x0000002400bc8947 */ /* 0x000fea0003800000 */
[----:B------:R-:W2:Y:S01]  /*11950*/  LDC R4, c[0x0][0x22c] ;  /* 0x00008b00ff047b82 */ /* 0x000ea20000000800 */
[----:B------:R-:W-:Y:S01]  /*11960*/  ULDC.64 UR4, c[0x0][0x210] ;  /* 0x0000840000047ab9 */ /* 0x000fe20000000a00 */
[----:B------:R-:W-:Y:S01]  /*11970*/  BSSY B1, `(.L_x_1990) ;  /* 0x00000f1000017945 */ /* 0x000fe20003800000 */
[----:B01----:R-:W-:Y:S02]  /*11980*/  IMAD R17, R2, 0x4, R17 ;  /* 0x0000000402117824 */ /* 0x003fe400078e0211 */
[----:B--2---:R-:W-:Y:S02]  /*11990*/  IMAD R5, R3, R4, RZ ;  /* 0x0000000403057224 */ /* 0x004fe400078e02ff */
[----:B------:R-:W-:-:S03]  /*119a0*/  IMAD.SHL.U32 R4, R4, 0x200, RZ ;  /* 0x0000020004047824 */ /* 0x000fc600078e00ff */
[----:B------:R-:W-:-:S04]  /*119b0*/  IADD3 R8, P0, R6, R5, RZ ;  /* 0x0000000506087210 */ /* 0x000fc80007f1e0ff */
[----:B------:R-:W-:Y:S02]  /*119c0*/  LEA R6, P1, R8, UR4, 0x2 ;  /* 0x0000000408067c11 */ /* 0x000fe4000f8210ff */
[----:B------:R-:W-:-:S04]  /*119d0*/  LEA.HI.X.SX32 R7, R5, R7, 0x1, P0 ;  /* 0x0000000705077211 */ /* 0x000fc800000f0eff */
[----:B------:R-:W-:-:S07]  /*119e0*/  LEA.HI.X R7, R8, UR5, R7, 0x2, P1 ;  /* 0x0000000508077c11 */ /* 0x000fce00088f1407 */
.L_x_2007:
        /* <DEDUP_REMOVED lines=34> */
.L_x_1994:
[----:B------:R-:W-:Y:S05]  /*11c10*/  BSYNC B3 ;  /* 0x0000000000037941 */ /* 0x000fea0003800000 */
.L_x_1993:
        /* <DEDUP_REMOVED lines=19> */
.L_x_1992:
[----:B------:R-:W-:Y:S05]  /*11d50*/  BSYNC B2 ;  /* 0x0000000000027941 */ /* 0x000fea0003800000 */
.L_x_1991:
        /* <DEDUP_REMOVED lines=36> */
.L_x_1998:
[----:B------:R-:W-:Y:S05]  /*11fa0*/  BSYNC B3 ;  /* 0x0000000000037941 */ /* 0x000fea0003800000 */
.L_x_1997:
        /* <DEDUP_REMOVED lines=20> */
.L_x_1996:
[----:B------:R-:W-:Y:S05]  /*120f0*/  BSYNC B2 ;  /* 0x0000000000027941 */ /* 0x000fea0003800000 */
.L_x_1995:
[----:B------:R-:W-:-:S05]  /*12100*/  IMAD.WIDE R6, R4, 0x4, R6 ;  /* 0x0000000404067825 */ /* 0x000fca00078e0206 */
        /* <DEDUP_REMOVED lines=35> */
.L_x_2002:
[----:B------:R-:W-:Y:S05]  /*12340*/  BSYNC B3 ;  /* 0x0000000000037941 */ /* 0x000fea0003800000 */
.L_x_2001:
        /* <DEDUP_REMOVED lines=20> */
.L_x_2000:
[----:B------:R-:W-:Y:S05]  /*12490*/  BSYNC B2 ;  /* 0x0000000000027941 */ /* 0x000fea0003800000 */
.L_x_1999:
        /* <DEDUP_REMOVED lines=36> */
.L_x_2006:
[----:B------:R-:W-:Y:S05]  /*126e0*/  BSYNC B3 ;  /* 0x0000000000037941 */ /* 0x000fea0003800000 */
.L_x_2005:
        /* <DEDUP_REMOVED lines=20> */
.L_x_2004:
[----:B------:R-:W-:Y:S05]  /*12830*/  BSYNC B2 ;  /* 0x0000000000027941 */ /* 0x000fea0003800000 */
.L_x_2003:
[----:B------:R-:W-:Y:S02]  /*12840*/  VIADD R3, R3, 0x800 ;  /* 0x0000080003037836 */ /* 0x000fe40000000000 */
[----:B------:R-:W-:-:S03]  /*12850*/  IMAD.WIDE R6, R4, 0x4, R6 ;  /* 0x0000000404067825 */ /* 0x000fc600078e0206 */
[----:B------:R-:W-:-:S13]  /*12860*/  ISETP.GE.AND P0, PT, R3, R10, PT ;  /* 0x0000000a0300720c */ /* 0x000fda0003f06270 */
[----:B------:R-:W-:Y:S05]  /*12870*/  @!P0 BRA `(.L_x_2007) ;  /* 0xfffffff0005c8947 */ /* 0x000fea000383ffff */
[----:B------:R-:W-:Y:S05]  /*12880*/  BSYNC B1 ;  /* 0x0000000000017941 */ /* 0x000fea0003800000 */
.L_x_1990:
[----:B------:R-:W-:Y:S05]  /*12890*/  BRA `(.L_x_1982) ;  /* 0x0000001400e87947 */ /* 0x000fea0003800000 */
.L_x_1981:
[----:B------:R-:W-:Y:S01]  /*128a0*/  LOP3.LUT R9, R9, 0xf, RZ, 0xc0, !PT ;  /* 0x0000000f09097812 */ /* 0x000fe200078ec0ff */
[----:B------:R-:W-:Y:S01]  /*128b0*/  ULDC UR10, c[0x0][0x230] ;  /* 0x00008c00000a7ab9 */ /* 0x000fe20000000800 */
[----:B------:R-:W-:Y:S02]  /*128c0*/  BSSY B1, `(.L_x_2008) ;  /* 0x00000fc000017945 */ /* 0x000fe40003800000 */
        /* <DEDUP_REMOVED lines=13> */
[----:B------:R-:W-:Y:S01]  /*129a0*/  IADD3 R21, P0, R6, R9, RZ ;  /* 0x0000000906157210 */ /* 0x000fe20007f1e0ff */
[----:B------:R-:W-:Y:S01]  /*129b0*/  ULDC.64 UR4, c[0x0][0x210] ;  /* 0x0000840000047ab9 */ /* 0x000fe20000000a00 */
[----:B-1----:R-:W-:Y:S02]  /*129c0*/  IMAD R19, R2, 0x4, R17 ;  /* 0x0000000402137824 */ /* 0x002fe400078e0211 */
[----:B------:R-:W-:Y:S01]  /*129d0*/  LEA R11, P1, R21, UR4, 0x2 ;  /* 0x00000004150b7c11 */ /* 0x000fe2000f8210ff */
[----:B------:R-:W-:Y:S02]  /*129e0*/  IMAD.X R12, RZ, RZ, R7, P0 ;  /* 0x000000ffff0c7224 */ /* 0x000fe400000e0607 */
[----:B------:R-:W-:-:S03]  /*129f0*/  IMAD.MOV.U32 R20, RZ, RZ, R3 ;  /* 0x000000ffff147224 */ /* 0x000fc600078e0003 */
[----:B------:R-:W-:-:S07]  /*12a00*/  LEA.HI.X R21, R21, UR5, R12, 0x2, P1 ;  /* 0x0000000515157c11 */ /* 0x000fce00088f140c */
.L_x_2026:
[----:B-12---:R-:W-:-:S04]  /*12a10*/  SHF.R.S64 R12, RZ, 0x1c, R8 ;  /* 0x0000001cff0c7819 */ /* 0x006fc80000001008 */
        /* <DEDUP_REMOVED lines=37> */
.L_x_2013:
[----:B------:R-:W-:Y:S05]  /*12c70*/  BSYNC B3 ;  /* 0x0000000000037941 */ /* 0x000fea0003800000 */
.L_x_2012:
        /* <DEDUP_REMOVED lines=19> */
.L_x_2011:
[----:B------:R-:W-:Y:S05]  /*12db0*/  BSYNC B2 ;  /* 0x0000000000027941 */ /* 0x000fea0003800000 */
.L_x_2010:
        /* <DEDUP_REMOVED lines=34> */
.L_x_2017:
[----:B------:R-:W-:Y:S05]  /*12fe0*/  BSYNC B3 ;  /* 0x0000000000037941 */ /* 0x000fea0003800000 */
.L_x_2016:
[----:B------:R-:W-:Y:S05]  /*12ff0*/  @P1 BRA `(.L_x_2015) ;  /* 0x00000000004c1947 */ /* 0x000fea0003800000 */
[----:B-1----:R-:W1:Y:S01]  /*13000*/  S2R R12, SR_LANEID ;  /* 0x00000000000c7919 */ /* 0x002e620000000000 */
[----:B------:R-:W-:Y:S02]  /*13010*/  VOTEU.ANY UR4, UPT, PT ;  /* 0x0000000000047886 */ /* 0x000fe400038e0100 */
[----:B------:R-:W1:Y:S01]  /*13020*/  FLO.U32 R13, UR4 ;  /* 0x00000004000d7d00 */ /* 0x000e6200080e0000 */
[----:B------:R-:W2:Y:S07]  /*13030*/  S2R R23, SR_LTMASK ;  /* 0x0000000000177919 */ /* 0x000eae0000003900 */
[----:B------:R-:W3:Y:S01]  /*13040*/  POPC R22, UR4 ;  /* 0x0000000400167d09 */ /* 0x000ee20008000000 */
[----:B-1----:R-:W-:-:S02]  /*13050*/  ISETP.EQ.U32.AND P0, PT, R13, R12, PT ;  /* 0x0000000c0d00720c */ /* 0x002fc40003f02070 */
[----:B--2---:R-:W-:-:S06]  /*13060*/  LOP3.LUT R23, R23, UR4, RZ, 0xc0, !PT ;  /* 0x0000000417177c12 */ /* 0x004fcc000f8ec0ff */
[----:B------:R-:W1:Y:S05]  /*13070*/  POPC R23, R23 ;  /* 0x0000001700177309 */ /* 0x000e6a0000000000 */
[----:B---3--:R-:W2:Y:S04]  /*13080*/  @P0 ATOMS.ADD R22, [R19+0x8a0], R22 ;  /* 0x0008a0161316038c */ /* 0x008ea80000000000 */
[----:B--2---:R-:W1:Y:S02]  /*13090*/  SHFL.IDX PT, R12, R22, R13, 0x1f ;  /* 0x00001f0d160c7589 */ /* 0x004e6400000e0000 */
        /* <DEDUP_REMOVED lines=9> */
.L_x_2015:
[----:B------:R-:W-:Y:S05]  /*13130*/  BSYNC B2 ;  /* 0x0000000000027941 */ /* 0x000fea0003800000 */
.L_x_2014:
        /* <DEDUP_REMOVED lines=34> */
.L_x_2021:
[----:B------:R-:W-:Y:S05]  /*13360*/  BSYNC B3 ;  /* 0x0000000000037941 */ /* 0x000fea0003800000 */
.L_x_2020:
[----:B------:R-:W-:Y:S05]  /*13370*/  @P1 BRA `(.L_x_2019) ;  /* 0x00000000004c1947 */ /* 0x000fea0003800000 */
[----:B-12---:R-:W1:Y:S01]  /*13380*/  S2R R12, SR_LANEID ;  /* 0x00000000000c7919 */ /* 0x006e620000000000 */
        /* <DEDUP_REMOVED lines=18> */
.L_x_2019:
[----:B------:R-:W-:Y:S05]  /*134b0*/  BSYNC B2 ;  /* 0x0000000000027941 */ /* 0x000fea0003800000 */
.L_x_2018:
        /* <DEDUP_REMOVED lines=34> */
.L_x_2025:
[----:B------:R-:W-:Y:S05]  /*136e0*/  BSYNC B3 ;  /* 0x0000000000037941 */ /* 0x000fea0003800000 */
.L_x_2024:
        /* <DEDUP_REMOVED lines=20> */
.L_x_2023:
[----:B------:R-:W-:Y:S05]  /*13830*/  BSYNC B2 ;  /* 0x0000000000027941 */ /* 0x000fea0003800000 */
.L_x_2022:
[----:B------:R-:W-:-:S04]  /*13840*/  VIADD R20, R8, 0x200 ;  /* 0x0000020008147836 */ /* 0x000fc80000000000 */
[----:B------:R-:W-:Y:S01]  /*13850*/  IMAD.MOV.U32 R8, RZ, RZ, R20 ;  /* 0x000000ffff087224 */ /* 0x000fe200078e0014 */
[----:B------:R-:W-:-:S13]  /*13860*/  ISETP.GT.AND P0, PT, R18, R20, PT ;  /* 0x000000141200720c */ /* 0x000fda0003f04270 */
[----:B------:R-:W-:Y:S05]  /*13870*/  @P0 BRA `(.L_x_2026) ;  /* 0xfffffff000640947 */ /* 0x000fea000383ffff */
.L_x_2009:
[----:B------:R-:W-:Y:S05]  /*13880*/  BSYNC B1 ;  /* 0x0000000000017941 */ /* 0x000fea0003800000 */
.L_x_2008:
[----:B------:R-:W-:Y:S01]  /*13890*/  ISETP.GT.U32.AND P0, PT, R9, R3, PT ;  /* 0x000000030900720c */ /* 0x000fe20003f04070 */
[----:B------:R-:W-:-:S12]  /*138a0*/  BSSY B1, `(.L_x_2027) ;  /* 0x0000039000017945 */ /* 0x000fd80003800000 */
[----:B------:R-:W-:Y:S05]  /*138b0*/  @!P0 BRA `(.L_x_2028) ;  /* 0x0000000000dc8947 */ /* 0x000fea0003800000 */
        /* <DEDUP_REMOVED lines=33> */
.L_x_2030:
[----:B------:R-:W-:Y:S05]  /*13ad0*/  BSYNC B2 ;  /* 0x0000000000027941 */ /* 0x000fea0003800000 */
.L_x_2029:
[----:B------:R-:W-:Y:S05]  /*13ae0*/  @P1 BRA `(.L_x_2028) ;  /* 0x0000000000501947 */ /* 0x000fea0003800000 */
[----:B------:R-:W3:Y:S01]  /*13af0*/  S2R R11, SR_LANEID ;  /* 0x00000000000b7919 */ /* 0x000ee20000000000 */
[----:B------:R-:W-:Y:S01]  /*13b00*/  VOTEU.ANY UR4, UPT, PT ;  /* 0x0000000000047886 */ /* 0x000fe200038e0100 */
[----:B--2---:R-:W-:Y:S01]  /*13b10*/  IMAD R12, R2, 0x4, R17 ;  /* 0x00000004020c7824 */ /* 0x004fe200078e0211 */
[----:B------:R-:W3:Y:S08]  /*13b20*/  FLO.U32 R8, UR4 ;  /* 0x0000000400087d00 */ /* 0x000ef000080e0000 */
[----:B------:R-:W2:Y:S01]  /*13b30*/  POPC R5, UR4 ;  /* 0x0000000400057d09 */ /* 0x000ea20008000000 */
[----:B---3--:R-:W-:-:S02]  /*13b40*/  ISETP.EQ.U32.AND P0, PT, R8, R11, PT ;  /* 0x0000000b0800720c */ /* 0x008fc40003f02070 */
[----:B------:R-:W3:Y:S11]  /*13b50*/  S2R R11, SR_LTMASK ;  /* 0x00000000000b7919 */ /* 0x000ef60000003900 */
[----:B--2---:R-:W1:Y:S01]  /*13b60*/  @P0 ATOMS.ADD R5, [R12+0x8a0], R5 ;  /* 0x0008a0050c05038c */ /* 0x004e620000000000 */
[----:B---3--:R-:W-:Y:S01]  /*13b70*/  LOP3.LUT R11, R11, UR4, RZ, 0xc0, !PT ;  /* 0x000000040b0b7c12 */ /* 0x008fe2000f8ec0ff */
[----:B------:R-:W-:-:S02]  /*13b80*/  ULDC UR4, c[0x0][0x230] ;  /* 0x00008c0000047ab9 */ /* 0x000fc40000000800 */
[----:B-1----:R-:W1:Y:S03]  /*13b90*/  SHFL.IDX PT, R4, R5, R8, 0x1f ;  /* 0x00001f0805047589 */ /* 0x002e6600000e0000 */
[----:B------:R-:W1:Y:S02]  /*13ba0*/  POPC R11, R11 ;  /* 0x0000000b000b7309 */ /* 0x000e640000000000 */
        /* <DEDUP_REMOVED lines=8> */
.L_x_2028:
[----:B------:R-:W-:Y:S05]  /*13c30*/  BSYNC B1 ;  /* 0x0000000000017941 */ /* 0x000fea0003800000 */
.L_x_2027:
        /* <DEDUP_REMOVED lines=42> */
.L_x_2032:
[----:B------:R-:W-:Y:S05]  /*13ee0*/  BSYNC B1 ;  /* 0x0000000000017941 */ /* 0x000fea0003800000 */
.L_x_2031:
[----:B------:R-:W-:Y:S05]  /*13ef0*/  @P1 BRA `(.L_x_1982) ;  /* 0x0000000000501947 */ /* 0x000fea0003800000 */
[----:B------:R-:W3:Y:S01]  /*13f00*/  S2R R5, SR_LANEID ;  /* 0x0000000000057919 */ /* 0x000ee20000000000 */
[----:B------:R-:W-:Y:S01]  /*13f10*/  VOTEU.ANY UR4, UPT, PT ;  /* 0x0000000000047886 */ /* 0x000fe200038e0100 */
[----:B------:R-:W-:Y:S01]  /*13f20*/  IMAD R6, R2, 0x4, R17 ;  /* 0x0000000402067824 */ /* 0x000fe200078e0211 */
[----:B------:R-:W3:Y:S08]  /*13f30*/  FLO.U32 R4, UR4 ;  /* 0x0000000400047d00 */ /* 0x000ef000080e0000 */
[----:B-1----:R-:W1:Y:S01]  /*13f40*/  POPC R3, UR4 ;  /* 0x0000000400037d09 */ /* 0x002e620008000000 */
[----:B---3--:R-:W-:-:S02]  /*13f50*/  ISETP.EQ.U32.AND P0, PT, R4, R5, PT ;  /* 0x000000050400720c */ /* 0x008fc40003f02070 */
[----:B------:R-:W3:Y:S11]  /*13f60*/  S2R R5, SR_LTMASK ;  /* 0x0000000000057919 */ /* 0x000ef60000003900 */
[----:B-1----:R-:W1:Y:S01]  /*13f70*/  @P0 ATOMS.ADD R3, [R6+0x8a0], R3 ;  /* 0x0008a0030603038c */ /* 0x002e620000000000 */
        /* <DEDUP_REMOVED lines=12> */
.L_x_1982:
[----:B------:R-:W-:Y:S05]  /*14040*/  BSYNC B0 ;  /* 0x0000000000007941 */ /* 0x000fea0003800000 */
.L_x_1980:
[----:B------:R-:W-:Y:S06]  /*14050*/  BAR.SYNC.DEFER_BLOCKING 0x0 ;  /* 0x0000000000007b1d */ /* 0x000fec0000010000 */
.L_x_1936:
[----:B-1-3--:R-:W1:Y:S01]  /*14060*/  S2R R2, SR_TID.X ;  /* 0x0000000000027919 */ /* 0x00ae620000002100 */
[----:B------:R-:W1:Y:S02]  /*14070*/  LDC R39, c[0x0][0x230] ;  /* 0x00008c00ff277b82 */ /* 0x000e640000000800 */
[----:B-1----:R-:W-:-:S13]  /*14080*/  ISETP.GE.AND P0, PT, R2, R39, PT ;  /* 0x000000270200720c */ /* 0x002fda0003f06270 */
[----:B------:R-:W-:Y:S05]  /*14090*/  @P0 EXIT ;  /* 0x000000000000094d */ /* 0x000fea0003800000 */
[----:B------:R-:W-:Y:S01]  /*140a0*/  IMAD.MOV.U32 R7, RZ, RZ, R2 ;  /* 0x000000ffff077224 */ /* 0x000fe200078e0002 */
[----:B------:R-:W-:Y:S04]  /*140b0*/  BSSY B0, `(.L_x_2033) ;  /* 0x000001d000007945 */ /* 0x000fe80003800000 */
[----:B------:R-:W-:-:S05]  /*140c0*/  LOP3.LUT R4, RZ, R7, RZ, 0x33, !PT ;  /* 0x00000007ff047212 */ /* 0x000fca00078e33ff */
[----:B0-----:R-:W-:-:S05]  /*140d0*/  IMAD.IADD R5, R4, 0x1, R39 ;  /* 0x0000000104057824 */ /* 0x001fca00078e0227 */
[C---:B------:R-:W-:Y:S02]  /*140e0*/  LEA.HI R4, R5.reuse, 0x1, RZ, 0x17 ;  /* 0x0000000105047811 */ /* 0x040fe400078fb8ff */
[----:B------:R-:W-:Y:S02]  /*140f0*/  ISETP.GE.U32.AND P1, PT, R5, 0x600, PT ;  /* 0x000006000500780c */ /* 0x000fe40003f26070 */
[----:B------:R-:W-:-:S13]  /*14100*/  LOP3.LUT P0, R6, R4, 0x3, RZ, 0xc0, !PT ;  /* 0x0000000304067812 */ /* 0x000fda000780c0ff */
[----:B------:R-:W-:Y:S05]  /*14110*/  @!P0 BRA `(.L_x_2034) ;  /* 0x0000000000588947 */ /* 0x000fea0003800000 */
[----:B------:R-:W0:Y:S01]  /*14120*/  S2UR UR5, SR_CgaCtaId ;  /* 0x00000000000579c3 */ /* 0x000e220000008800 */
        /* <DEDUP_REMOVED lines=8> */
[----:B0-----:R-:W-:-:S06]  /*141b0*/  ULEA UR4, UR5, UR4, 0x18 ;  /* 0x0000000405047291 */ /* 0x001fcc000f8ec03f */
[----:B------:R-:W-:-:S07]  /*141c0*/  LEA R4, R2, UR4, 0x2 ;  /* 0x0000000402047c11 */ /* 0x000fce000f8e10ff */
.L_x_2035:
        /* <DEDUP_REMOVED lines=11> */
.L_x_2034:
[----:B------:R-:W-:Y:S05]  /*14280*/  BSYNC B0 ;  /* 0x0000000000007941 */ /* 0x000fea0003800000 */
.L_x_2033:
[----:B------:R-:W-:Y:S05]  /*14290*/  @!P1 EXIT ;  /* 0x000000000000994d */ /* 0x000fea0003800000 */
[----:B------:R-:W1:Y:S01]  /*142a0*/  S2UR UR5, SR_CgaCtaId ;  /* 0x00000000000579c3 */ /* 0x000e620000008800 */
        /* <DEDUP_REMOVED lines=12> */
[----:B-1----:R-:W-:-:S06]  /*14370*/  ULEA UR4, UR5, UR4, 0x18 ;  /* 0x0000000405047291 */ /* 0x002fcc000f8ec03f */
[----:B------:R-:W-:-:S05]  /*14380*/  LEA R0, R7, UR4, 0x2 ;  /* 0x0000000407007c11 */ /* 0x000fca000f8e10ff */
[----:B------:R-:W-:Y:S01]  /*14390*/  VIADD R0, R0, 0x1000 ;  /* 0x0000100000007836 */ /* 0x000fe20000000000 */
[----:B------:R-:W-:Y:S06]  /*143a0*/  @!P1 BRA `(.L_x_2037) ;  /* 0x0000000000a89947 */ /* 0x000fec0003800000 */
[----:B------:R-:W-:Y:S01]  /*143b0*/  PLOP3.LUT P0, PT, PT, PT, PT, 0x8, 0x0 ;  /* 0x000000000000781c */ /* 0x000fe20003f0e170 */
[----:B------:R-:W-:-:S12]  /*143c0*/  VIADD R6, R39, 0xffffe800 ;  /* 0xffffe80027067836 */ /* 0x000fd80000000000 */
.L_x_2038:
[----:B------:R-:W0:Y:S01]  /*143d0*/  LDS R5, [R0+-0x1000] ;  /* 0xfff0000000057984 */ /* 0x000e220000000800 */
[----:B------:R-:W-:Y:S01]  /*143e0*/  VIADD R7, R7, 0x2000 ;  /* 0x0000200007077836 */ /* 0x000fe20000000000 */
[----:B------:R-:W-:Y:S02]  /*143f0*/  IADD3 R4, P2, R2, 0x8000, RZ ;  /* 0x0000800002047810 */ /* 0x000fe40007f5e0ff */
[----:B------:R-:W1:Y:S02]  /*14400*/  LDS R9, [R0+-0x800] ;  /* 0xfff8000000097984 */ /* 0x000e640000000800 */
[----:B------:R-:W-:Y:S02]  /*14410*/  ISETP.GE.AND P1, PT, R7, R6, PT ;  /* 0x000000060700720c */ /* 0x000fe40003f26270 */
[----:B------:R-:W3:Y:S04]  /*14420*/  LDS R11, [R0] ;  /* 0x00000000000b7984 */ /* 0x000ee80000000800 */
[----:B------:R-:W4:Y:S04]  /*14430*/  LDS R13, [R0+0x800] ;  /* 0x00080000000d7984 */ /* 0x000f280000000800 */
[----:B------:R-:W5:Y:S04]  /*14440*/  LDS R15, [R0+0x1000] ;  /* 0x00100000000f7984 */ /* 0x000f680000000800 */
[----:B------:R-:W5:Y:S04]  /*14450*/  LDS R17, [R0+0x1800] ;  /* 0x0018000000117984 */ /* 0x000f680000000800 */
[----:B------:R-:W5:Y:S04]  /*14460*/  LDS R19, [R0+0x2000] ;  /* 0x0020000000137984 */ /* 0x000f680000000800 */
[----:B------:R-:W5:Y:S04]  /*14470*/  LDS R21, [R0+0x2800] ;  /* 0x0028000000157984 */ /* 0x000f680000000800 */
[----:B------:R-:W5:Y:S04]  /*14480*/  LDS R23, [R0+0x3000] ;  /* 0x0030000000177984 */ /* 0x000f680000000800 */
[----:B--2---:R-:W2:Y:S04]  /*14490*/  LDS R25, [R0+0x3800] ;  /* 0x0038000000197984 */ /* 0x004ea80000000800 */
[----:B------:R-:W2:Y:S04]  /*144a0*/  LDS R27, [R0+0x4000] ;  /* 0x00400000001b7984 */ /* 0x000ea80000000800 */
[----:B------:R-:W2:Y:S04]  /*144b0*/  LDS R29, [R0+0x4800] ;  /* 0x00480000001d7984 */ /* 0x000ea80000000800 */
[----:B------:R-:W2:Y:S04]  /*144c0*/  LDS R31, [R0+0x5000] ;  /* 0x00500000001f7984 */ /* 0x000ea80000000800 */
[----:B------:R-:W2:Y:S04]  /*144d0*/  LDS R33, [R0+0x5800] ;  /* 0x0058000000217984 */ /* 0x000ea80000000800 */
[----:B------:R-:W2:Y:S04]  /*144e0*/  LDS R35, [R0+0x6000] ;  /* 0x0060000000237984 */ /* 0x000ea80000000800 */
[----:B------:R3:W2:Y:S04]  /*144f0*/  LDS R37, [R0+0x6800] ;  /* 0x0068000000257984 */ /* 0x0006a80000000800 */
[----:B0-----:R0:W-:Y:S04]  /*14500*/  STG.E desc[UR8][R2.64], R5 ;  /* 0x0000000502007986 */ /* 0x0011e8000c101908 */
[----:B-1----:R-:W-:Y:S01]  /*14510*/  STG.E desc[UR8][R2.64+0x800], R9 ;  /* 0x0008000902007986 */ /* 0x002fe2000c101908 */
[----:B---3--:R-:W-:-:S03]  /*14520*/  VIADD R0, R0, 0x8000 ;  /* 0x0000800000007836 */ /* 0x008fc60000000000 */
[----:B------:R-:W-:Y:S01]  /*14530*/  STG.E desc[UR8][R2.64+0x1000], R11 ;  /* 0x0010000b02007986 */ /* 0x000fe2000c101908 */
[----:B0-----:R-:W-:-:S03]  /*14540*/  IMAD.X R5, RZ, RZ, R3, P2 ;  /* 0x000000ffff057224 */ /* 0x001fc600010e0603 */
[----:B----4-:R-:W-:Y:S04]  /*14550*/  STG.E desc[UR8][R2.64+0x1800], R13 ;  /* 0x0018000d02007986 */ /* 0x010fe8000c101908 */
[----:B-----5:R-:W-:Y:S04]  /*14560*/  STG.E desc[UR8][R2.64+0x2000], R15 ;  /* 0x0020000f02007986 */ /* 0x020fe8000c101908 */
[----:B------:R-:W-:Y:S04]  /*14570*/  STG.E desc[UR8][R2.64+0x2800], R17 ;  /* 0x0028001102007986 */ /* 0x000fe8000c101908 */
[----:B------:R-:W-:Y:S04]  /*14580*/  STG.E desc[UR8][R2.64+0x3000], R19 ;  /* 0x0030001302007986 */ /* 0x000fe8000c101908 */
[----:B------:R-:W-:Y:S04]  /*14590*/  STG.E desc[UR8][R2.64+0x3800], R21 ;  /* 0x0038001502007986 */ /* 0x000fe8000c101908 */
[----:B------:R-:W-:Y:S04]  /*145a0*/  STG.E desc[UR8][R2.64+0x4000], R23 ;  /* 0x0040001702007986 */ /* 0x000fe8000c101908 */
[----:B--2---:R-:W-:Y:S04]  /*145b0*/  STG.E desc[UR8][R2.64+0x4800], R25 ;  /* 0x0048001902007986 */ /* 0x004fe8000c101908 */
        /* <DEDUP_REMOVED lines=9> */
.L_x_2037:
[----:B------:R-:W-:Y:S05]  /*14650*/  BSYNC B0 ;  /* 0x0000000000007941 */ /* 0x000fea0003800000 */
.L_x_2036:
        /* <DEDUP_REMOVED lines=8> */
[----:B------:R-:W1:Y:S02]  /*146e0*/  LDS R9, [R0+-0x800] ;  /* 0xfff8000000097984 */ /* 0x000e640000000800 */
[----:B------:R-:W-:Y:S02]  /*146f0*/  IMAD.X R23, RZ, RZ, R3, P1 ;  /* 0x000000ffff177224 */ /* 0x000fe400008e0603 */
[----:B------:R-:W3:Y:S04]  /*14700*/  LDS R11, [R0] ;  /* 0x00000000000b7984 */ /* 0x000ee80000000800 */
[----:B------:R-:W4:Y:S04]  /*14710*/  LDS R13, [R0+0x800] ;  /* 0x00080000000d7984 */ /* 0x000f280000000800 */
[----:B------:R-:W5:Y:S04]  /*14720*/  LDS R15, [R0+0x1000] ;  /* 0x00100000000f7984 */ /* 0x000f680000000800 */
[----:B------:R-:W2:Y:S04]  /*14730*/  LDS R17, [R0+0x1800] ;  /* 0x0018000000117984 */ /* 0x000ea80000000800 */
[----:B------:R-:W2:Y:S04]  /*14740*/  LDS R19, [R0+0x2000] ;  /* 0x0020000000137984 */ /* 0x000ea80000000800 */
[----:B------:R0:W2:Y:S02]  /*14750*/  LDS R21, [R0+0x2800] ;  /* 0x0028000000157984 */ /* 0x0000a40000000800 */
[----:B0-----:R-:W-:-:S02]  /*14760*/  VIADD R0, R0, 0x4000 ;  /* 0x0000400000007836 */ /* 0x001fc40000000000 */
[----:B------:R-:W-:Y:S04]  /*14770*/  STG.E desc[UR8][R2.64], R5 ;  /* 0x0000000502007986 */ /* 0x000fe8000c101908 */
[----:B-1----:R-:W-:Y:S04]  /*14780*/  STG.E desc[UR8][R2.64+0x800], R9 ;  /* 0x0008000902007986 */ /* 0x002fe8000c101908 */
[----:B---3--:R-:W-:Y:S04]  /*14790*/  STG.E desc[UR8][R2.64+0x1000], R11 ;  /* 0x0010000b02007986 */ /* 0x008fe8000c101908 */
[----:B----4-:R-:W-:Y:S04]  /*147a0*/  STG.E desc[UR8][R2.64+0x1800], R13 ;  /* 0x0018000d02007986 */ /* 0x010fe8000c101908 */
[----:B-----5:R-:W-:Y:S04]  /*147b0*/  STG.E desc[UR8][R2.64+0x2000], R15 ;  /* 0x0020000f02007986 */ /* 0x020fe8000c101908 */
[----:B--2---:R-:W-:Y:S04]  /*147c0*/  STG.E desc[UR8][R2.64+0x2800], R17 ;  /* 0x0028001102007986 */ /* 0x004fe8000c101908 */
[----:B------:R-:W-:Y:S04]  /*147d0*/  STG.E desc[UR8][R2.64+0x3000], R19 ;  /* 0x0030001302007986 */ /* 0x000fe8000c101908 */
[----:B------:R0:W-:Y:S02]  /*147e0*/  STG.E desc[UR8][R2.64+0x3800], R21 ;  /* 0x0038001502007986 */ /* 0x0001e4000c101908 */
[----:B0-----:R-:W-:-:S02]  /*147f0*/  IMAD.MOV.U32 R2, RZ, RZ, R4 ;  /* 0x000000ffff027224 */ /* 0x001fc400078e0004 */
[----:B------:R-:W-:-:S07]  /*14800*/  IMAD.MOV.U32 R3, RZ, RZ, R23 ;  /* 0x000000ffff037224 */ /* 0x000fce00078e0017 */
.L_x_2040:
[----:B------:R-:W-:Y:S05]  /*14810*/  BSYNC B0 ;  /* 0x0000000000007941 */ /* 0x000fea0003800000 */
.L_x_2039:
[----:B------:R-:W-:-:S13]  /*14820*/  ISETP.LT.OR P0, PT, R7, R39, P0 ;  /* 0x000000270700720c */ /* 0x000fda0000701670 */
[----:B------:R-:W-:Y:S05]  /*14830*/  @!P0 EXIT ;  /* 0x000000000000894d */ /* 0x000fea0003800000 */
[----:B------:R-:W0:Y:S04]  /*14840*/  LDS R5, [R0+-0x1000] ;  /* 0xfff0000000057984 */ /* 0x000e280000000800 */
[----:B------:R-:W1:Y:S04]  /*14850*/  LDS R7, [R0+-0x800] ;  /* 0xfff8000000077984 */ /* 0x000e680000000800 */
[----:B------:R-:W3:Y:S04]  /*14860*/  LDS R9, [R0] ;  /* 0x0000000000097984 */ /* 0x000ee80000000800 */
[----:B------:R-:W4:Y:S04]  /*14870*/  LDS R11, [R0+0x800] ;  /* 0x00080000000b7984 */ /* 0x000f280000000800 */
[----:B0-----:R-:W-:Y:S04]  /*14880*/  STG.E desc[UR8][R2.64], R5 ;  /* 0x0000000502007986 */ /* 0x001fe8000c101908 */
[----:B-1----:R-:W-:Y:S04]  /*14890*/  STG.E desc[UR8][R2.64+0x800], R7 ;  /* 0x0008000702007986 */ /* 0x002fe8000c101908 */
[----:B---3--:R-:W-:Y:S04]  /*148a0*/  STG.E desc[UR8][R2.64+0x1000], R9 ;  /* 0x0010000902007986 */ /* 0x008fe8000c101908 */
[----:B----4-:R-:W-:Y:S01]  /*148b0*/  STG.E desc[UR8][R2.64+0x1800], R11 ;  /* 0x0018000b02007986 */ /* 0x010fe2000c101908 */
[----:B------:R-:W-:Y:S05]  /*148c0*/  EXIT ;  /* 0x000000000000794d */ /* 0x000fea0003800000 */
.L_x_1695:
[----:B------:R-:W-:Y:S02]  /*148d0*/  IMAD.MOV.U32 R2, RZ, RZ, R37 ;  /* 0x000000ffff027224 */ /* 0x000fe400078e0025 */
[----:B------:R-:W-:Y:S02]  /*148e0*/  IMAD.MOV.U32 R15, RZ, RZ, 0x1 ;  /* 0x00000001ff0f7424 */ /* 0x000fe400078e00ff */
[----:B------:R-:W-:Y:S02]  /*148f0*/  IMAD.MOV.U32 R17, RZ, RZ, RZ ;  /* 0x000000ffff117224 */ /* 0x000fe400078e00ff */
[----:B------:R-:W-:-:S07]  /*14900*/  IMAD.MOV.U32 R18, RZ, RZ, -0x1 ;  /* 0xffffffffff127424 */ /* 0x000fce00078e00ff */
[----:B------:R-:W-:Y:S05]  /*14910*/  WARPSYNC.COLLECTIVE R18, `(.L_x_2041) ;  /* 0x0000000012087348 */ /* 0x000fea0003c00000 */
[----:B------:R0:W1:Y:S02]  /*14920*/  SHFL.UP P0, R19, R2, R15, R17 ;  /* 0x0400000f02137389 */ /* 0x0000640000000011 */
[----:B01----:R-:W-:Y:S01]  /*14930*/  ENDCOLLECTIVE ;  /* 0x000000000000791b */ /* 0x003fe20003800000 */
.L_x_2041:
[----:B------:R-:W-:Y:S02]  /*14940*/  IMAD.MOV.U32 R15, RZ, RZ, 0x2 ;  /* 0x00000002ff0f7424 */ /* 0x000fe400078e00ff */
[----:B------:R-:W-:-:S04]  /*14950*/  IMAD.MOV.U32 R38, RZ, RZ, R19 ;  /* 0x000000ffff267224 */ /* 0x000fc800078e0013 */
[----:B------:R-:W-:-:S04]  /*14960*/  @P0 IMAD.IADD R38, R37, 0x1, R38 ;  /* 0x0000000125260824 */ /* 0x000fc800078e0226 */
[----:B------:R-:W-:-:S07]  /*14970*/  IMAD.MOV.U32 R2, RZ, RZ, R38 ;  /* 0x000000ffff027224 */ /* 0x000fce00078e0026 */
[----:B------:R-:W-:Y:S05]  /*14980*/  WARPSYNC.COLLECTIVE R18, `(.L_x_2042) ;  /* 0x0000000012087348 */ /* 0x000fea0003c00000 */
[----:B------:R0:W1:Y:S02]  /*14990*/  SHFL.UP P0, R19, R2, R15, R17 ;  /* 0x0400000f02137389 */ /* 0x0000640000000011 */
[----:B01----:R-:W-:Y:S01]  /*149a0*/  ENDCOLLECTIVE ;  /* 0x000000000000791b */ /* 0x003fe20003800000 */
.L_x_2042:
[----:B------:R-:W-:Y:S02]  /*149b0*/  IMAD.MOV.U32 R15, RZ, RZ, 0x4 ;  /* 0x00000004ff0f7424 */ /* 0x000fe400078e00ff */
[----:B------:R-:W-:-:S04]  /*149c0*/  IMAD.MOV.U32 R39, RZ, RZ, R19 ;  /* 0x000000ffff277224 */ /* 0x000fc800078e0013 */
[----:B------:R-:W-:-:S04]  /*149d0*/  @P0 IMAD.IADD R39, R38, 0x1, R39 ;  /* 0x0000000126270824 */ /* 0x000fc800078e0227 */
[----:B------:R-:W-:-:S07]  /*149e0*/  IMAD.MOV.U32 R2, RZ, RZ, R39 ;  /* 0x000000ffff027224 */ /* 0x000fce00078e0027 */
[----:B------:R-:W-:Y:S05]  /*149f0*/  WARPSYNC.COLLECTIVE R18, `(.L_x_2043) ;  /* 0x0000000012087348 */ /* 0x000fea0003c00000 */
[----:B------:R0:W1:Y:S02]  /*14a00*/  SHFL.UP P0, R19, R2, R15, R17 ;  /* 0x0400000f02137389 */ /* 0x0000640000000011 */
[----:B01----:R-:W-:Y:S01]  /*14a10*/  ENDCOLLECTIVE ;  /* 0x000000000000791b */ /* 0x003fe20003800000 */
.L_x_2043:
[----:B------:R-:W-:Y:S02]  /*14a20*/  IMAD.MOV.U32 R15, RZ, RZ, 0x8 ;  /* 0x00000008ff0f7424 */ /* 0x000fe400078e00ff */
[----:B------:R-:W-:-:S04]  /*14a30*/  IMAD.MOV.U32 R40, RZ, RZ, R19 ;  /* 0x000000ffff287224 */ /* 0x000fc800078e0013 */
[----:B------:R-:W-:-:S04]  /*14a40*/  @P0 IMAD.IADD R40, R39, 0x1, R40 ;  /* 0x0000000127280824 */ /* 0x000fc800078e0228 */
[----:B------:R-:W-:-:S07]  /*14a50*/  IMAD.MOV.U32 R2, RZ, RZ, R40 ;  /* 0x000000ffff027224 */ /* 0x000fce00078e0028 */
[----:B------:R-:W-:Y:S05]  /*14a60*/  WARPSYNC.COLLECTIVE R18, `(.L_x_2044) ;  /* 0x0000000012087348 */ /* 0x000fea0003c00000 */
[----:B------:R0:W1:Y:S02]  /*14a70*/  SHFL.UP P0, R19, R2, R15, R17 ;  /* 0x0400000f02137389 */ /* 0x0000640000000011 */
[----:B01----:R-:W-:Y:S01]  /*14a80*/  ENDCOLLECTIVE ;  /* 0x000000000000791b */ /* 0x003fe20003800000 */
.L_x_2044:
[----:B------:R-:W-:Y:S02]  /*14a90*/  IMAD.MOV.U32 R15, RZ, RZ, 0x10 ;  /* 0x00000010ff0f7424 */ /* 0x000fe400078e00ff */
[----:B------:R-:W-:-:S04]  /*14aa0*/  IMAD.MOV.U32 R41, RZ, RZ, R19 ;  /* 0x000000ffff297224 */ /* 0x000fc800078e0013 */
[----:B------:R-:W-:-:S04]  /*14ab0*/  @P0 IMAD.IADD R41, R40, 0x1, R41 ;  /* 0x0000000128290824 */ /* 0x000fc800078e0229 */
[----:B------:R-:W-:-:S07]  /*14ac0*/  IMAD.MOV.U32 R2, RZ, RZ, R41 ;  /* 0x000000ffff027224 */ /* 0x000fce00078e0029 */
[----:B------:R-:W-:Y:S05]  /*14ad0*/  WARPSYNC.COLLECTIVE R18, `(.L_x_2045) ;  /* 0x0000000012087348 */ /* 0x000fea0003c00000 */
[----:B------:R0:W1:Y:S02]  /*14ae0*/  SHFL.UP P0, R19, R2, R15, R17 ;  /* 0x0400000f02137389 */ /* 0x0000640000000011 */
[----:B01----:R-:W-:Y:S01]  /*14af0*/  ENDCOLLECTIVE ;  /* 0x000000000000791b */ /* 0x003fe20003800000 */
.L_x_2045:
[----:B------:R-:W-:Y:S05]  /*14b00*/  BRA `(.L_x_2046) ;  /* 0xfffffed800887947 */ /* 0x000fea000383ffff */
.L_x_1775:
[----:B------:R-:W-:Y:S02]  /*14b10*/  IMAD.MOV.U32 R2, RZ, RZ, R37 ;  /* 0x000000ffff027224 */ /* 0x000fe400078e0025 */
[----:B------:R-:W-:Y:S02]  /*14b20*/  IMAD.MOV.U32 R15, RZ, RZ, 0x1 ;  /* 0x00000001ff0f7424 */ /* 0x000fe400078e00ff */
[----:B------:R-:W-:Y:S02]  /*14b30*/  IMAD.MOV.U32 R17, RZ, RZ, RZ ;  /* 0x000000ffff117224 */ /* 0x000fe400078e00ff */
[----:B------:R-:W-:-:S07]  /*14b40*/  IMAD.MOV.U32 R18, RZ, RZ, -0x1 ;  /* 0xffffffffff127424 */ /* 0x000fce00078e00ff */
[----:B------:R-:W-:Y:S05]  /*14b50*/  WARPSYNC.COLLECTIVE R18, `(.L_x_2047) ;  /* 0x0000000012087348 */ /* 0x000fea0003c00000 */
[----:B------:R0:W1:Y:S02]  /*14b60*/  SHFL.UP P0, R19, R2, R15, R17 ;  /* 0x0400000f02137389 */ /* 0x0000640000000011 */
[----:B01----:R-:W-:Y:S01]  /*14b70*/  ENDCOLLECTIVE ;  /* 0x000000000000791b */ /* 0x003fe20003800000 */
.L_x_2047:
[----:B------:R-:W-:Y:S02]  /*14b80*/  IMAD.MOV.U32 R15, RZ, RZ, 0x2 ;  /* 0x00000002ff0f7424 */ /* 0x000fe400078e00ff */
[----:B------:R-:W-:-:S04]  /*14b90*/  IMAD.MOV.U32 R38, RZ, RZ, R19 ;  /* 0x000000ffff267224 */ /* 0x000fc800078e0013 */
[----:B------:R-:W-:-:S04]  /*14ba0*/  @P0 IMAD.IADD R38, R37, 0x1, R38 ;  /* 0x0000000125260824 */ /* 0x000fc800078e0226 */
[----:B------:R-:W-:-:S07]  /*14bb0*/  IMAD.MOV.U32 R2, RZ, RZ, R38 ;  /* 0x000000ffff027224 */ /* 0x000fce00078e0026 */
[----:B------:R-:W-:Y:S05]  /*14bc0*/  WARPSYNC.COLLECTIVE R18, `(.L_x_2048) ;  /* 0x0000000012087348 */ /* 0x000fea0003c00000 */
[----:B------:R0:W1:Y:S02]  /*14bd0*/  SHFL.UP P0, R19, R2, R15, R17 ;  /* 0x0400000f02137389 */ /* 0x0000640000000011 */
[----:B01----:R-:W-:Y:S01]  /*14be0*/  ENDCOLLECTIVE ;  /* 0x000000000000791b */ /* 0x003fe20003800000 */
.L_x_2048:
[----:B------:R-:W-:Y:S02]  /*14bf0*/  IMAD.MOV.U32 R15, RZ, RZ, 0x4 ;  /* 0x00000004ff0f7424 */ /* 0x000fe400078e00ff */
[----:B------:R-:W-:-:S04]  /*14c00*/  IMAD.MOV.U32 R39, RZ, RZ, R19 ;  /* 0x000000ffff277224 */ /* 0x000fc800078e0013 */
[----:B------:R-:W-:-:S04]  /*14c10*/  @P0 IMAD.IADD R39, R38, 0x1, R39 ;  /* 0x0000000126270824 */ /* 0x000fc800078e0227 */
[----:B------:R-:W-:-:S07]  /*14c20*/  IMAD.MOV.U32 R2, RZ, RZ, R39 ;  /* 0x000000ffff027224 */ /* 0x000fce00078e0027 */
[----:B------:R-:W-:Y:S05]  /*14c30*/  WARPSYNC.COLLECTIVE R18, `(.L_x_2049) ;  /* 0x0000000012087348 */ /* 0x000fea0003c00000 */
[----:B------:R0:W1:Y:S02]  /*14c40*/  SHFL.UP P0, R19, R2, R15, R17 ;  /* 0x0400000f02137389 */ /* 0x0000640000000011 */
[----:B01----:R-:W-:Y:S01]  /*14c50*/  ENDCOLLECTIVE ;  /* 0x000000000000791b */ /* 0x003fe20003800000 */
.L_x_2049:
[----:B------:R-:W-:Y:S02]  /*14c60*/  IMAD.MOV.U32 R15, RZ, RZ, 0x8 ;  /* 0x00000008ff0f7424 */ /* 0x000fe400078e00ff */
[----:B------:R-:W-:-:S04]  /*14c70*/  IMAD.MOV.U32 R40, RZ, RZ, R19 ;  /* 0x000000ffff287224 */ /* 0x000fc800078e0013 */
[----:B------:R-:W-:-:S04]  /*14c80*/  @P0 IMAD.IADD R40, R39, 0x1, R40 ;  /* 0x0000000127280824 */ /* 0x000fc800078e0228 */
[----:B------:R-:W-:-:S07]  /*14c90*/  IMAD.MOV.U32 R2, RZ, RZ, R40 ;  /* 0x000000ffff027224 */ /* 0x000fce00078e0028 */
[----:B------:R-:W-:Y:S05]  /*14ca0*/  WARPSYNC.COLLECTIVE R18, `(.L_x_2050) ;  /* 0x0000000012087348 */ /* 0x000fea0003c00000 */
[----:B------:R0:W1:Y:S02]  /*14cb0*/  SHFL.UP P0, R19, R2, R15, R17 ;  /* 0x0400000f02137389 */ /* 0x0000640000000011 */
[----:B01----:R-:W-:Y:S01]  /*14cc0*/  ENDCOLLECTIVE ;  /* 0x000000000000791b */ /* 0x003fe20003800000 */
.L_x_2050:
[----:B------:R-:W-:Y:S02]  /*14cd0*/  IMAD.MOV.U32 R15, RZ, RZ, 0x10 ;  /* 0x00000010ff0f7424 */ /* 0x000fe400078e00ff */
[----:B------:R-:W-:-:S04]  /*14ce0*/  IMAD.MOV.U32 R41, RZ, RZ, R19 ;  /* 0x000000ffff297224 */ /* 0x000fc800078e0013 */
[----:B------:R-:W-:-:S04]  /*14cf0*/  @P0 IMAD.IADD R41, R40, 0x1, R41 ;  /* 0x0000000128290824 */ /* 0x000fc800078e0229 */
[----:B------:R-:W-:-:S07]  /*14d00*/  IMAD.MOV.U32 R2, RZ, RZ, R41 ;  /* 0x000000ffff027224 */ /* 0x000fce00078e0029 */
[----:B------:R-:W-:Y:S05]  /*14d10*/  WARPSYNC.COLLECTIVE R18, `(.L_x_2051) ;  /* 0x0000000012087348 */ /* 0x000fea0003c00000 */
[----:B------:R0:W1:Y:S02]  /*14d20*/  SHFL.UP P0, R19, R2, R15, R17 ;  /* 0x0400000f02137389 */ /* 0x0000640000000011 */
[----:B01----:R-:W-:Y:S01]  /*14d30*/  ENDCOLLECTIVE ;  /* 0x000000000000791b */ /* 0x003fe20003800000 */
.L_x_2051:
[----:B------:R-:W-:Y:S05]  /*14d40*/  BRA `(.L_x_2052) ;  /* 0xffffff1800007947 */ /* 0x000fea000383ffff */
.L_x_1872:
[----:B------:R-:W-:Y:S02]  /*14d50*/  IMAD.MOV.U32 R2, RZ, RZ, R38 ;  /* 0x000000ffff027224 */ /* 0x000fe400078e0026 */
[----:B------:R-:W-:Y:S02]  /*14d60*/  IMAD.MOV.U32 R15, RZ, RZ, 0x1 ;  /* 0x00000001ff0f7424 */ /* 0x000fe400078e00ff */
[----:B------:R-:W-:Y:S02]  /*14d70*/  IMAD.MOV.U32 R17, RZ, RZ, RZ ;  /* 0x000000ffff117224 */ /* 0x000fe400078e00ff */
[----:B------:R-:W-:-:S07]  /*14d80*/  IMAD.MOV.U32 R18, RZ, RZ, -0x1 ;  /* 0xffffffffff127424 */ /* 0x000fce00078e00ff */
[----:B------:R-:W-:Y:S05]  /*14d90*/  WARPSYNC.COLLECTIVE R18, `(.L_x_2053) ;  /* 0x0000000012087348 */ /* 0x000fea0003c00000 */
[----:B------:R0:W1:Y:S02]  /*14da0*/  SHFL.UP P0, R19, R2, R15, R17 ;  /* 0x0400000f02137389 */ /* 0x0000640000000011 */
[----:B01----:R-:W-:Y:S01]  /*14db0*/  ENDCOLLECTIVE ;  /* 0x000000000000791b */ /* 0x003fe20003800000 */
.L_x_2053:
[----:B------:R-:W-:Y:S02]  /*14dc0*/  IMAD.MOV.U32 R15, RZ, RZ, 0x2 ;  /* 0x00000002ff0f7424 */ /* 0x000fe400078e00ff */
[----:B------:R-:W-:-:S04]  /*14dd0*/  IMAD.MOV.U32 R39, RZ, RZ, R19 ;  /* 0x000000ffff277224 */ /* 0x000fc800078e0013 */
[----:B------:R-:W-:-:S04]  /*14de0*/  @P0 IMAD.IADD R39, R38, 0x1, R39 ;  /* 0x0000000126270824 */ /* 0x000fc800078e0227 */
[----:B------:R-:W-:-:S07]  /*14df0*/  IMAD.MOV.U32 R2, RZ, RZ, R39 ;  /* 0x000000ffff027224 */ /* 0x000fce00078e0027 */
[----:B------:R-:W-:Y:S05]  /*14e00*/  WARPSYNC.COLLECTIVE R18, `(.L_x_2054) ;  /* 0x0000000012087348 */ /* 0x000fea0003c00000 */
[----:B------:R0:W1:Y:S02]  /*14e10*/  SHFL.UP P0, R19, R2, R15, R17 ;  /* 0x0400000f02137389 */ /* 0x0000640000000011 */
[----:B01----:R-:W-:Y:S01]  /*14e20*/  ENDCOLLECTIVE ;  /* 0x000000000000791b */ /* 0x003fe20003800000 */
.L_x_2054:
[----:B------:R-:W-:Y:S02]  /*14e30*/  IMAD.MOV.U32 R15, RZ, RZ, 0x4 ;  /* 0x00000004ff0f7424 */ /* 0x000fe400078e00ff */
[----:B------:R-:W-:-:S04]  /*14e40*/  IMAD.MOV.U32 R40, RZ, RZ, R19 ;  /* 0x000000ffff287224 */ /* 0x000fc800078e0013 */
[----:B------:R-:W-:-:S04]  /*14e50*/  @P0 IMAD.IADD R40, R39, 0x1, R40 ;  /* 0x0000000127280824 */ /* 0x000fc800078e0228 */
[----:B------:R-:W-:-:S07]  /*14e60*/  IMAD.MOV.U32 R2, RZ, RZ, R40 ;  /* 0x000000ffff027224 */ /* 0x000fce00078e0028 */
[----:B------:R-:W-:Y:S05]  /*14e70*/  WARPSYNC.COLLECTIVE R18, `(.L_x_2055) ;  /* 0x0000000012087348 */ /* 0x000fea0003c00000 */
[----:B------:R0:W1:Y:S02]  /*14e80*/  SHFL.UP P0, R19, R2, R15, R17 ;  /* 0x0400000f02137389 */ /* 0x0000640000000011 */
[----:B01----:R-:W-:Y:S01]  /*14e90*/  ENDCOLLECTIVE ;  /* 0x000000000000791b */ /* 0x003fe20003800000 */
.L_x_2055:
[----:B------:R-:W-:Y:S02]  /*14ea0*/  IMAD.MOV.U32 R15, RZ, RZ, 0x8 ;  /* 0x00000008ff0f7424 */ /* 0x000fe400078e00ff */
[----:B------:R-:W-:-:S04]  /*14eb0*/  IMAD.MOV.U32 R41, RZ, RZ, R19 ;  /* 0x000000ffff297224 */ /* 0x000fc800078e0013 */
[----:B------:R-:W-:-:S04]  /*14ec0*/  @P0 IMAD.IADD R41, R40, 0x1, R41 ;  /* 0x0000000128290824 */ /* 0x000fc800078e0229 */
[----:B------:R-:W-:-:S07]  /*14ed0*/  IMAD.MOV.U32 R2, RZ, RZ, R41 ;  /* 0x000000ffff027224 */ /* 0x000fce00078e0029 */
[----:B------:R-:W-:Y:S05]  /*14ee0*/  WARPSYNC.COLLECTIVE R18, `(.L_x_2056) ;  /* 0x0000000012087348 */ /* 0x000fea0003c00000 */
[----:B------:R0:W1:Y:S02]  /*14ef0*/  SHFL.UP P0, R19, R2, R15, R17 ;  /* 0x0400000f02137389 */ /* 0x0000640000000011 */
[----:B01----:R-:W-:Y:S01]  /*14f00*/  ENDCOLLECTIVE ;  /* 0x000000000000791b */ /* 0x003fe20003800000 */
.L_x_2056:
[----:B------:R-:W-:Y:S02]  /*14f10*/  IMAD.MOV.U32 R15, RZ, RZ, 0x10 ;  /* 0x00000010ff0f7424 */ /* 0x000fe400078e00ff */
[----:B------:R-:W-:-:S04]  /*14f20*/  IMAD.MOV.U32 R42, RZ, RZ, R19 ;  /* 0x000000ffff2a7224 */ /* 0x000fc800078e0013 */
[----:B------:R-:W-:-:S04]  /*14f30*/  @P0 IMAD.IADD R42, R41, 0x1, R42 ;  /* 0x00000001292a0824 */ /* 0x000fc800078e022a */
[----:B------:R-:W-:-:S07]  /*14f40*/  IMAD.MOV.U32 R2, RZ, RZ, R42 ;  /* 0x000000ffff027224 */ /* 0x000fce00078e002a */
[----:B------:R-:W-:Y:S05]  /*14f50*/  WARPSYNC.COLLECTIVE R18, `(.L_x_2057) ;  /* 0x0000000012087348 */ /* 0x000fea0003c00000 */
[----:B------:R0:W1:Y:S02]  /*14f60*/  SHFL.UP P0, R19, R2, R15, R17 ;  /* 0x0400000f02137389 */ /* 0x0000640000000011 */
[----:B01----:R-:W-:Y:S01]  /*14f70*/  ENDCOLLECTIVE ;  /* 0x000000000000791b */ /* 0x003fe20003800000 */
.L_x_2057:
[----:B------:R-:W-:Y:S05]  /*14f80*/  BRA `(.L_x_2058) ;  /* 0xffffff5800687947 */ /* 0x000fea000383ffff */
.L_x_1976:
[----:B------:R-:W-:Y:S02]  /*14f90*/  IMAD.MOV.U32 R2, RZ, RZ, R38 ;  /* 0x000000ffff027224 */ /* 0x000fe400078e0026 */
[----:B------:R-:W-:Y:S02]  /*14fa0*/  IMAD.MOV.U32 R15, RZ, RZ, 0x1 ;  /* 0x00000001ff0f7424 */ /* 0x000fe400078e00ff */
[----:B------:R-:W-:Y:S02]  /*14fb0*/  IMAD.MOV.U32 R17, RZ, RZ, RZ ;  /* 0x000000ffff117224 */ /* 0x000fe400078e00ff */
[----:B------:R-:W-:-:S07]  /*14fc0*/  IMAD.MOV.U32 R18, RZ, RZ, -0x1 ;  /* 0xffffffffff127424 */ /* 0x000fce00078e00ff */
[----:B------:R-:W-:Y:S05]  /*14fd0*/  WARPSYNC.COLLECTIVE R18, `(.L_x_2059) ;  /* 0x0000000012087348 */ /* 0x000fea0003c00000 */
[----:B------:R0:W1:Y:S02]  /*14fe0*/  SHFL.UP P0, R19, R2, R15, R17 ;  /* 0x0400000f02137389 */ /* 0x0000640000000011 */
[----:B01----:R-:W-:Y:S01]  /*14ff0*/  ENDCOLLECTIVE ;  /* 0x000000000000791b */ /* 0x003fe20003800000 */
.L_x_2059:
[----:B------:R-:W-:Y:S02]  /*15000*/  IMAD.MOV.U32 R15, RZ, RZ, 0x2 ;  /* 0x00000002ff0f7424 */ /* 0x000fe400078e00ff */
[----:B------:R-:W-:-:S04]  /*15010*/  IMAD.MOV.U32 R39, RZ, RZ, R19 ;  /* 0x000000ffff277224 */ /* 0x000fc800078e0013 */
[----:B------:R-:W-:-:S04]  /*15020*/  @P0 IMAD.IADD R39, R38, 0x1, R39 ;  /* 0x0000000126270824 */ /* 0x000fc800078e0227 */
[----:B------:R-:W-:-:S07]  /*15030*/  IMAD.MOV.U32 R2, RZ, RZ, R39 ;  /* 0x000000ffff027224 */ /* 0x000fce00078e0027 */
[----:B------:R-:W-:Y:S05]  /*15040*/  WARPSYNC.COLLECTIVE R18, `(.L_x_2060) ;  /* 0x0000000012087348 */ /* 0x000fea0003c00000 */
[----:B------:R0:W1:Y:S02]  /*15050*/  SHFL.UP P0, R19, R2, R15, R17 ;  /* 0x0400000f02137389 */ /* 0x0000640000000011 */
[----:B01----:R-:W-:Y:S01]  /*15060*/  ENDCOLLECTIVE ;  /* 0x000000000000791b */ /* 0x003fe20003800000 */
.L_x_2060:
[----:B------:R-:W-:Y:S02]  /*15070*/  IMAD.MOV.U32 R15, RZ, RZ, 0x4 ;  /* 0x00000004ff0f7424 */ /* 0x000fe400078e00ff */
[----:B------:R-:W-:-:S04]  /*15080*/  IMAD.MOV.U32 R40, RZ, RZ, R19 ;  /* 0x000000ffff287224 */ /* 0x000fc800078e0013 */
[----:B------:R-:W-:-:S04]  /*15090*/  @P0 IMAD.IADD R40, R39, 0x1, R40 ;  /* 0x0000000127280824 */ /* 0x000fc800078e0228 */
[----:B------:R-:W-:-:S07]  /*150a0*/  IMAD.MOV.U32 R2, RZ, RZ, R40 ;  /* 0x000000ffff027224 */ /* 0x000fce00078e0028 */
[----:B------:R-:W-:Y:S05]  /*150b0*/  WARPSYNC.COLLECTIVE R18, `(.L_x_2061) ;  /* 0x0000000012087348 */ /* 0x000fea0003c00000 */
[----:B------:R0:W1:Y:S02]  /*150c0*/  SHFL.UP P0, R19, R2, R15, R17 ;  /* 0x0400000f02137389 */ /* 0x0000640000000011 */
[----:B01----:R-:W-:Y:S01]  /*150d0*/  ENDCOLLECTIVE ;  /* 0x000000000000791b */ /* 0x003fe20003800000 */
.L_x_2061:
[----:B------:R-:W-:Y:S02]  /*150e0*/  IMAD.MOV.U32 R15, RZ, RZ, 0x8 ;  /* 0x00000008ff0f7424 */ /* 0x000fe400078e00ff */
[----:B------:R-:W-:-:S04]  /*150f0*/  IMAD.MOV.U32 R41, RZ, RZ, R19 ;  /* 0x000000ffff297224 */ /* 0x000fc800078e0013 */
[----:B------:R-:W-:-:S04]  /*15100*/  @P0 IMAD.IADD R41, R40, 0x1, R41 ;  /* 0x0000000128290824 */ /* 0x000fc800078e0229 */
[----:B------:R-:W-:-:S07]  /*15110*/  IMAD.MOV.U32 R2, RZ, RZ, R41 ;  /* 0x000000ffff027224 */ /* 0x000fce00078e0029 */
[----:B------:R-:W-:Y:S05]  /*15120*/  WARPSYNC.COLLECTIVE R18, `(.L_x_2062) ;  /* 0x0000000012087348 */ /* 0x000fea0003c00000 */
[----:B------:R0:W1:Y:S02]  /*15130*/  SHFL.UP P0, R19, R2, R15, R17 ;  /* 0x0400000f02137389 */ /* 0x0000640000000011 */
[----:B01----:R-:W-:Y:S01]  /*15140*/  ENDCOLLECTIVE ;  /* 0x000000000000791b */ /* 0x003fe20003800000 */
.L_x_2062:
[----:B------:R-:W-:Y:S02]  /*15150*/  IMAD.MOV.U32 R15, RZ, RZ, 0x10 ;  /* 0x00000010ff0f7424 */ /* 0x000fe400078e00ff */
[----:B------:R-:W-:-:S04]  /*15160*/  IMAD.MOV.U32 R42, RZ, RZ, R19 ;  /* 0x000000ffff2a7224 */ /* 0x000fc800078e0013 */
[----:B------:R-:W-:-:S04]  /*15170*/  @P0 IMAD.IADD R42, R41, 0x1, R42 ;  /* 0x00000001292a0824 */ /* 0x000fc800078e022a */
[----:B------:R-:W-:-:S07]  /*15180*/  IMAD.MOV.U32 R2, RZ, RZ, R42 ;  /* 0x000000ffff027224 */ /* 0x000fce00078e002a */
[----:B------:R-:W-:Y:S05]  /*15190*/  WARPSYNC.COLLECTIVE R18, `(.L_x_2063) ;  /* 0x0000000012087348 */ /* 0x000fea0003c00000 */
[----:B------:R0:W1:Y:S02]  /*151a0*/  SHFL.UP P0, R19, R2, R15, R17 ;  /* 0x0400000f02137389 */ /* 0x0000640000000011 */
[----:B01----:R-:W-:Y:S01]  /*151b0*/  ENDCOLLECTIVE ;  /* 0x000000000000791b */ /* 0x003fe20003800000 */
.L_x_2063:
[----:B------:R-:W-:Y:S05]  /*151c0*/  BRA `(.L_x_2064) ;  /* 0xffffffbc00607947 */ /* 0x000fea000383ffff */
.L_x_2065:
        /* <DEDUP_REMOVED lines=11> */
.L_x_2508:


//--------------------- .text._ZN4vllm16topKPerRowDecodeILi512ELb0ELb0ELb0EEEvPKfPKiPiiiiiiPfiS4_ --------------------------
	.section	.text._ZN4vllm16topKPerRowDecodeILi512ELb0ELb0ELb0EEEvPKfPKiPiiiiiiPfiS4_,"ax",@progbits
	.align	128
.text._ZN4vllm16topKPerRowDecodeILi512ELb0ELb0ELb0EEEvPKfPKiPiiiiiiPfiS4_:
        .type           _ZN4vllm16topKPerRowDecodeILi512ELb0ELb0ELb0EEEvPKfPKiPiiiiiiPfiS4_,@function
        .size           _ZN4vllm16topKPerRowDecodeILi512ELb0ELb0ELb0EEEvPKfPKiPiiiiiiPfiS4_,(.L_x_2509 - _ZN4vllm16topKPerRowDecodeILi512ELb0ELb0ELb0EEEvPKfPKiPiiiiiiPfiS4_)
        .other          _ZN4vllm16topKPerRowDecodeILi512ELb0ELb0ELb0EEEvPKfPKiPiiiiiiPfiS4_,@"STO_CUDA_ENTRY STV_DEFAULT"
_ZN4vllm16topKPerRowDecodeILi512ELb0ELb0ELb0EEEvPKfPKiPiiiiiiPfiS4_:
[----:B------:R-:W-:Y:S08]  /*0000*/  LDC R1, c[0x0][0x28] ;  /* 0x00000a00ff017b82 */ /* 0x000ff00000000800 */
[----:B------:R-:W0:Y:S01]  /*0010*/  LDC R10, c[0x0][0x234] ;  /* 0x00008d00ff0a7b82 */ /* 0x000e220000000800 */
[----:B------:R-:W-:Y:S01]  /*0020*/  ULDC UR4, c[0x0][0x238] ;  /* 0x00008e0000047ab9 */ /* 0x000fe20000000800 */
[----:B------:R-:W-:-:S06]  /*0030*/  ULDC.64 UR12, c[0x0][0x208] ;  /* 0x00008200000c7ab9 */ /* 0x000fcc0000000a00 */
[----:B------:R-:W1:Y:S01]  /*0040*/  S2UR UR14, SR_CTAID.X ;  /* 0x00000000000e79c3 */ /* 0x000e620000002500 */
[-C--:B0-----:R-:W-:Y:S02]  /*0050*/  IABS R7, R10.reuse ;  /* 0x0000000a00077213 */ /* 0x081fe40000000000 */
[----:B------:R-:W-:Y:S02]  /*0060*/  LOP3.LUT R8, RZ, R10, RZ, 0x33, !PT ;  /* 0x0000000aff087212 */ /* 0x000fe400078e33ff */
[----:B------:R-:W0:Y:S01]  /*0070*/  I2F.RP R0, R7 ;  /* 0x0000000700007306 */ /* 0x000e220000209400 */
[----:B-1----:R-:W-:-:S07]  /*0080*/  IABS R6, UR14 ;  /* 0x0000000e00067c13 */ /* 0x002fce0008000000 */
[----:B0-----:R-:W0:Y:S02]  /*0090*/  MUFU.RCP R0, R0 ;  /* 0x0000000000007308 */ /* 0x001e240000001000 */
[----:B0-----:R-:W-:-:S06]  /*00a0*/  VIADD R2, R0, 0xffffffe ;  /* 0x0ffffffe00027836 */ /* 0x001fcc0000000000 */
[----:B------:R0:W1:Y:S02]  /*00b0*/  F2I.FTZ.U32.TRUNC.NTZ R3, R2 ;  /* 0x0000000200037305 */ /* 0x000064000021f000 */
[----:B0-----:R-:W-:Y:S02]  /*00c0*/  IMAD.MOV.U32 R2, RZ, RZ, RZ ;  /* 0x000000ffff027224 */ /* 0x001fe400078e00ff */
[----:B-1----:R-:W-:-:S04]  /*00d0*/  IMAD.MOV R4, RZ, RZ, -R3 ;  /* 0x000000ffff047224 */ /* 0x002fc800078e0a03 */
[----:B------:R-:W-:-:S04]  /*00e0*/  IMAD R5, R4, R7, RZ ;  /* 0x0000000704057224 */ /* 0x000fc800078e02ff */
[----:B------:R-:W-:Y:S02]  /*00f0*/  IMAD.HI.U32 R3, R3, R5, R2 ;  /* 0x0000000503037227 */ /* 0x000fe400078e0002 */
[----:B------:R-:W0:Y:S04]  /*0100*/  LDC.64 R4, c[0x0][0x218] ;  /* 0x00008600ff047b82 */ /* 0x000e280000000a00 */
[----:B------:R-:W-:-:S04]  /*0110*/  IMAD.HI.U32 R3, R3, R6, RZ ;  /* 0x0000000603037227 */ /* 0x000fc800078e00ff */
[----:B------:R-:W-:Y:S01]  /*0120*/  IMAD.MOV R0, RZ, RZ, -R3 ;  /* 0x000000ffff007224 */ /* 0x000fe200078e0a03 */
[----:B------:R-:W1:Y:S03]  /*0130*/  LDC R2, c[0x0][0x230] ;  /* 0x00008c00ff027b82 */ /* 0x000e660000000800 */
[----:B------:R-:W-:Y:S01]  /*0140*/  IMAD R6, R7, R0, R6 ;  /* 0x0000000007067224 */ /* 0x000fe200078e0206 */
[----:B------:R-:W-:-:S04]  /*0150*/  LOP3.LUT R0, R10, UR14, RZ, 0x3c, !PT ;  /* 0x0000000e0a007c12 */ /* 0x000fc8000f8e3cff */
[----:B------:R-:W-:Y:S02]  /*0160*/  ISETP.GT.U32.AND P1, PT, R7, R6, PT ;  /* 0x000000060700720c */ /* 0x000fe40003f24070 */
[----:B------:R-:W-:-:S11]  /*0170*/  ISETP.GE.AND P2, PT, R0, RZ, PT ;  /* 0x000000ff0000720c */ /* 0x000fd60003f46270 */
        /* <DEDUP_REMOVED lines=8> */
[----:B------:R-:W-:-:S05]  /*0200*/  SEL R3, R3, UR14, !P1 ;  /* 0x0000000e03037c07 */ /* 0x000fca000c800000 */
[----:B0-----:R-:W-:-:S06]  /*0210*/  IMAD.WIDE R4, R3, 0x4, R4 ;  /* 0x0000000403047825 */ /* 0x001fcc00078e0204 */
[----:B------:R-:W2:Y:S01]  /*0220*/  LDG.E R4, desc[UR12][R4.64] ;  /* 0x0000000c04047981 */ /* 0x000ea2000c1e1900 */
[----:B------:R-:W0:Y:S01]  /*0230*/  S2R R0, SR_TID.X ;  /* 0x0000000000007919 */ /* 0x000e220000002100 */
[----:B--2---:R-:W-:Y:S01]  /*0240*/  @P1 VIMNMX R3, RZ, R4, !PT ;  /* 0x00000004ff031248 */ /* 0x004fe20007fe0100 */
[----:B01----:R-:W-:Y:S06]  /*0250*/  @P1 BRA `(.L_x_2066) ;  /* 0x0000000000201947 */ /* 0x003fec0003800000 */
[----:B------:R-:W-:Y:S01]  /*0260*/  ISETP.LE.AND P2, PT, RZ, UR14, PT ;  /* 0x0000000eff007c0c */ /* 0x000fe2000bf43270 */
[----:B------:R-:W-:Y:S01]  /*0270*/  IMAD.IADD R3, R6, 0x1, -R7 ;  /* 0x0000000106037824 */ /* 0x000fe200078e0a07 */
[----:B------:R-:W-:-:S04]  /*0280*/  ISETP.GT.U32.AND P1, PT, R7, R6, PT ;  /* 0x000000060700720c */ /* 0x000fc80003f24070 */
[----:B------:R-:W-:-:S07]  /*0290*/  SEL R3, R3, R6, !P1 ;  /* 0x0000000603037207 */ /* 0x000fce0004800000 */
[----:B------:R-:W-:-:S05]  /*02a0*/  @!P2 IMAD.MOV R3, RZ, RZ, -R3 ;  /* 0x000000ffff03a224 */ /* 0x000fca00078e0a03 */
[----:B------:R-:W-:-:S04]  /*02b0*/  SEL R3, R8, R3, !P0 ;  /* 0x0000000308037207 */ /* 0x000fc80004000000 */
[----:B------:R-:W-:-:S04]  /*02c0*/  IADD3 R3, R3, 0x1, -R10 ;  /* 0x0000000103037810 */ /* 0x000fc80007ffe80a */
[----:B------:R-:W-:-:S07]  /*02d0*/  VIADDMNMX R3, R3, R4, RZ, !PT ;  /* 0x0000000403037246 */ /* 0x000fce00078001ff */
.L_x_2066:
[----:B------:R-:W-:Y:S01]  /*02e0*/  ISETP.GT.AND P0, PT, R3, R2, PT ;  /* 0x000000020300720c */ /* 0x000fe20003f04270 */
[----:B------:R-:W-:Y:S02]  /*02f0*/  ULDC UR4, c[0x0][0x228] ;  /* 0x00008a0000047ab9 */ /* 0x000fe40000000800 */
[----:B------:R-:W-:-:S10]  /*0300*/  UIMAD.WIDE UR4, UR14, UR4, URZ ;  /* 0x000000040e0472a5 */ /* 0x000fd4000f8e023f */
[----:B------:R-:W-:Y:S05]  /*0310*/  @P0 BRA `(.L_x_2067) ;  /* 0x0000000c00800947 */ /* 0x000fea0003800000 */
[----:B------:R-:W-:Y:S01]  /*0320*/  ISETP.GE.AND P0, PT, R0, R3, PT ;  /* 0x000000030000720c */ /* 0x000fe20003f06270 */
[----:B------:R-:W-:Y:S01]  /*0330*/  USHF.R.S32.HI UR4, URZ, 0x1f, UR14 ;  /* 0x0000001f3f047899 */ /* 0x000fe2000801140e */
[----:B------:R-:W-:Y:S01]  /*0340*/  BSSY B0, `(.L_x_2068) ;  /* 0x0000078000007945 */ /* 0x000fe20003800000 */
[----:B------:R-:W-:-:S10]  /*0350*/  SHF.R.S32.HI R4, RZ, 0x1f, R2 ;  /* 0x0000001fff047819 */ /* 0x000fd40000011402 */
        /* <DEDUP_REMOVED lines=10> */
[----:B------:R-:W-:Y:S01]  /*0400*/  IMAD R9, R2, UR4, RZ ;  /* 0x0000000402097c24 */ /* 0x000fe2000f8e02ff */
[----:B------:R-:W-:Y:S01]  /*0410*/  ULDC.64 UR6, c[0x0][0x220] ;  /* 0x0000880000067ab9 */ /* 0x000fe20000000a00 */
[----:B------:R-:W-:Y:S02]  /*0420*/  IMAD.MOV.U32 R6, RZ, RZ, R0 ;  /* 0x000000ffff067224 */ /* 0x000fe400078e0000 */
[----:B------:R-:W-:Y:S02]  /*0430*/  IMAD R11, R4, UR14, R9 ;  /* 0x0000000e040b7c24 */ /* 0x000fe4000f8e0209 */
[----:B------:R-:W-:-:S04]  /*0440*/  IMAD.WIDE.U32 R6, R2, UR14, R6 ;  /* 0x0000000e02067c25 */ /* 0x000fc8000f8e0006 */
[----:B------:R-:W-:Y:S01]  /*0450*/  IMAD.IADD R7, R7, 0x1, R11 ;  /* 0x0000000107077824 */ /* 0x000fe200078e020b */
[----:B------:R-:W-:Y:S01]  /*0460*/  LEA R9, P0, R6, UR6, 0x2 ;  /* 0x0000000606097c11 */ /* 0x000fe2000f8010ff */
[----:B------:R-:W-:-:S03]  /*0470*/  IMAD.MOV.U32 R8, RZ, RZ, R0 ;  /* 0x000000ffff087224 */ /* 0x000fc600078e0000 */
[----:B------:R-:W-:-:S09]  /*0480*/  LEA.HI.X R10, R6, UR7, R7, 0x2, P0 ;  /* 0x00000007060a7c11 */ /* 0x000fd200080f1407 */
.L_x_2072:
        /* <DEDUP_REMOVED lines=9> */
.L_x_2071:
[----:B------:R-:W-:Y:S05]  /*0520*/  BSYNC B1 ;  /* 0x0000000000017941 */ /* 0x000fea0003800000 */
.L_x_2070:
[----:B------:R-:W-:Y:S05]  /*0530*/  @!P1 BRA `(.L_x_2069) ;  /* 0x0000000400609947 */ /* 0x000fea0003800000 */
[--C-:B------:R-:W-:Y:S01]  /*0540*/  IMAD.IADD R7, R3, 0x1, -R8.reuse ;  /* 0x0000000103077824 */ /* 0x100fe200078e0a08 */
[--C-:B------:R-:W-:Y:S01]  /*0550*/  SHF.R.S32.HI R9, RZ, 0x1f, R8.reuse ;  /* 0x0000001fff097819 */ /* 0x100fe20000011408 */
[----:B------:R-:W-:Y:S01]  /*0560*/  IMAD R5, R2, UR4, RZ ;  /* 0x0000000402057c24 */ /* 0x000fe2000f8e02ff */
[----:B------:R-:W-:Y:S01]  /*0570*/  ULDC.64 UR6, c[0x0][0x220] ;  /* 0x0000880000067ab9 */ /* 0x000fe20000000a00 */
[----:B------:R-:W-:Y:S01]  /*0580*/  BSSY B1, `(.L_x_2073) ;  /* 0x0000031000017945 */ /* 0x000fe20003800000 */
[----:B------:R-:W-:Y:S01]  /*0590*/  ISETP.GT.AND P1, PT, R7, 0x1800, PT ;  /* 0x000018000700780c */ /* 0x000fe20003f24270 */
[----:B------:R-:W-:Y:S02]  /*05a0*/  IMAD R5, R4, UR14, R5 ;  /* 0x0000000e04057c24 */ /* 0x000fe4000f8e0205 */
[----:B------:R-:W-:-:S04]  /*05b0*/  IMAD.WIDE.U32 R10, R2, UR14, R8 ;  /* 0x0000000e020a7c25 */ /* 0x000fc8000f8e0008 */
[----:B------:R-:W-:Y:S01]  /*05c0*/  IMAD.IADD R5, R5, 0x1, R11 ;  /* 0x0000000105057824 */ /* 0x000fe200078e020b */
[----:B------:R-:W-:-:S04]  /*05d0*/  LEA R6, P0, R10, UR6, 0x2 ;  /* 0x000000060a067c11 */ /* 0x000fc8000f8010ff */
[----:B------:R-:W-:Y:S02]  /*05e0*/  LEA.HI.X R7, R10, UR7, R5, 0x2, P0 ;  /* 0x000000070a077c11 */ /* 0x000fe400080f1405 */
[----:B------:R-:W-:Y:S01]  /*05f0*/  PLOP3.LUT P0, PT, PT, PT, PT, 0x80, 0x0 ;  /* 0x000000000000781c */ /* 0x000fe20003f0f070 */
[----:B------:R-:W-:-:S12]  /*0600*/  @!P1 BRA `(.L_x_2074) ;  /* 0x0000000000a09947 */ /* 0x000fd80003800000 */
[----:B------:R-:W-:Y:S01]  /*0610*/  PLOP3.LUT P0, PT, PT, PT, PT, 0x8, 0x0 ;  /* 0x000000000000781c */ /* 0x000fe20003f0e170 */
[----:B------:R-:W-:-:S12]  /*0620*/  VIADD R27, R3, 0xffffe800 ;  /* 0xffffe800031b7836 */ /* 0x000fd80000000000 */
.L_x_2075:
[C---:B------:R-:W-:Y:S01]  /*0630*/  VIADD R25, R8.reuse, 0x200 ;  /* 0x0000020008197836 */ /* 0x040fe20000000000 */
[----:B------:R-:W-:Y:S01]  /*0640*/  STG.E desc[UR12][R6.64], R8 ;  /* 0x0000000806007986 */ /* 0x000fe2000c10190c */
[----:B------:R-:W-:Y:S01]  /*0650*/  VIADD R5, R8, 0x400 ;  /* 0x0000040008057836 */ /* 0x000fe20000000000 */
        /* <DEDUP_REMOVED lines=35> */
.L_x_2074:
[----:B------:R-:W-:Y:S05]  /*0890*/  BSYNC B1 ;  /* 0x0000000000017941 */ /* 0x000fea0003800000 */
.L_x_2073:
[----:B------:R-:W-:Y:S01]  /*08a0*/  IMAD.IADD R5, R3, 0x1, -R8 ;  /* 0x0000000103057824 */ /* 0x000fe200078e0a08 */
[----:B------:R-:W-:Y:S04]  /*08b0*/  BSSY B1, `(.L_x_2076) ;  /* 0x0000018000017945 */ /* 0x000fe80003800000 */
[----:B------:R-:W-:-:S13]  /*08c0*/  ISETP.GT.AND P1, PT, R5, 0x800, PT ;  /* 0x000008000500780c */ /* 0x000fda0003f24270 */
[----:B------:R-:W-:Y:S05]  /*08d0*/  @!P1 BRA `(.L_x_2077) ;  /* 0x0000000000549947 */ /* 0x000fea0003800000 */
        /* <DEDUP_REMOVED lines=9> */
[----:B------:R-:W-:-:S02]  /*0970*/  VIADD R17, R8, 0xc00 ;  /* 0x00000c0008117836 */ /* 0x000fc40000000000 */
[C---:B------:R-:W-:Y:S01]  /*0980*/  VIADD R19, R8.reuse, 0xe00 ;  /* 0x00000e0008137836 */ /* 0x040fe20000000000 */
[----:B------:R-:W-:Y:S01]  /*0990*/  STG.E desc[UR12][R6.64+0x1800], R11 ;  /* 0x0018000b06007986 */ /* 0x000fe2000c10190c */
[----:B0-----:R-:W-:Y:S01]  /*09a0*/  VIADD R8, R8, 0x1000 ;  /* 0x0000100008087836 */ /* 0x001fe20000000000 */
[----:B-1----:R-:W-:Y:S02]  /*09b0*/  IADD3 R5, P1, R6, 0x4000, RZ ;  /* 0x0000400006057810 */ /* 0x002fe40007f3e0ff */
[----:B------:R-:W-:Y:S03]  /*09c0*/  STG.E desc[UR12][R6.64+0x2000], R13 ;  /* 0x0020000d06007986 */ /* 0x000fe6000c10190c */
[----:B------:R-:W-:Y:S01]  /*09d0*/  IMAD.X R10, RZ, RZ, R7, P1 ;  /* 0x000000ffff0a7224 */ /* 0x000fe200008e0607 */
[----:B------:R-:W-:Y:S04]  /*09e0*/  STG.E desc[UR12][R6.64+0x2800], R15 ;  /* 0x0028000f06007986 */ /* 0x000fe8000c10190c */
[----:B------:R-:W-:Y:S04]  /*09f0*/  STG.E desc[UR12][R6.64+0x3000], R17 ;  /* 0x0030001106007986 */ /* 0x000fe8000c10190c */
[----:B------:R0:W-:Y:S02]  /*0a00*/  STG.E desc[UR12][R6.64+0x3800], R19 ;  /* 0x0038001306007986 */ /* 0x0001e4000c10190c */
[----:B0-----:R-:W-:-:S02]  /*0a10*/  IMAD.MOV.U32 R6, RZ, RZ, R5 ;  /* 0x000000ffff067224 */ /* 0x001fc400078e0005 */
[----:B------:R-:W-:-:S07]  /*0a20*/  IMAD.MOV.U32 R7, RZ, RZ, R10 ;  /* 0x000000ffff077224 */ /* 0x000fce00078e000a */
.L_x_2077:
[----:B------:R-:W-:Y:S05]  /*0a30*/  BSYNC B1 ;  /* 0x0000000000017941 */ /* 0x000fea0003800000 */
.L_x_2076:
        /* <DEDUP_REMOVED lines=8> */
.L_x_2069:
[----:B------:R-:W-:Y:S05]  /*0ac0*/  BSYNC B0 ;  /* 0x0000000000007941 */ /* 0x000fea0003800000 */
.L_x_2068:
[----:B0-----:R-:W-:-:S05]  /*0ad0*/  IMAD.IADD R5, R0, 0x1, R3 ;  /* 0x0000000100057824 */ /* 0x001fca00078e0203 */
[----:B------:R-:W-:-:S13]  /*0ae0*/  ISETP.GE.AND P0, PT, R5, R2, PT ;  /* 0x000000020500720c */ /* 0x000fda0003f06270 */
[----:B------:R-:W-:Y:S05]  /*0af0*/  @P0 EXIT ;  /* 0x000000000000094d */ /* 0x000fea0003800000 */
[----:B------:R-:W-:Y:S01]  /*0b00*/  LOP3.LUT R3, RZ, R3, RZ, 0x33, !PT ;  /* 0x00000003ff037212 */ /* 0x000fe200078e33ff */
[----:B------:R-:W-:Y:S03]  /*0b10*/  BSSY B0, `(.L_x_2078) ;  /* 0x000001a000007945 */ /* 0x000fe60003800000 */
[----:B------:R-:W-:-:S04]  /*0b20*/  IADD3 R3, -R0, R2, R3 ;  /* 0x0000000200037210 */ /* 0x000fc80007ffe103 */
[C---:B------:R-:W-:Y:S02]  /*0b30*/  LEA.HI R0, R3.reuse, 0x1, RZ, 0x17 ;  /* 0x0000000103007811 */ /* 0x040fe400078fb8ff */
[----:B------:R-:W-:Y:S01]  /*0b40*/  ISETP.GE.U32.AND P1, PT, R3, 0x600, PT ;  /* 0x000006000300780c */ /* 0x000fe20003f26070 */
[----:B------:R-:W-:Y:S01]  /*0b50*/  IMAD.MOV.U32 R3, RZ, RZ, R5 ;  /* 0x000000ffff037224 */ /* 0x000fe200078e0005 */
        /* <DEDUP_REMOVED lines=10> */
[----:B------:R-:W-:-:S03]  /*0c00*/  IMAD.MOV.U32 R9, RZ, RZ, -0x1 ;  /* 0xffffffffff097424 */ /* 0x000fc600078e00ff */
[----:B------:R-:W-:-:S09]  /*0c10*/  LEA.HI.X R8, R6, UR7, R7, 0x2, P0 ;  /* 0x0000000706087c11 */ /* 0x000fd200080f1407 */
.L_x_2080:
        /* <DEDUP_REMOVED lines=9> */
.L_x_2079:
[----:B------:R-:W-:Y:S05]  /*0cb0*/  BSYNC B0 ;  /* 0x0000000000007941 */ /* 0x000fea0003800000 */
.L_x_2078:
[----:B------:R-:W-:Y:S05]  /*0cc0*/  @!P1 EXIT ;  /* 0x000000000000994d */ /* 0x000fea0003800000 */
[C---:B------:R-:W-:Y:S01]  /*0cd0*/  IMAD R7, R2.reuse, UR4, RZ ;  /* 0x0000000402077c24 */ /* 0x040fe2000f8e02ff */
[--C-:B------:R-:W-:Y:S01]  /*0ce0*/  SHF.R.S32.HI R5, RZ, 0x1f, R3.reuse ;  /* 0x0000001fff057819 */ /* 0x100fe20000011403 */
[----:B------:R-:W-:Y:S01]  /*0cf0*/  IMAD.IADD R0, R2, 0x1, -R3 ;  /* 0x0000000102007824 */ /* 0x000fe200078e0a03 */
[----:B------:R-:W-:Y:S01]  /*0d00*/  ULDC.64 UR4, c[0x0][0x220] ;  /* 0x0000880000047ab9 */ /* 0x000fe20000000a00 */
[----:B------:R-:W-:Y:S01]  /*0d10*/  IMAD R9, R4, UR14, R7 ;  /* 0x0000000e04097c24 */ /* 0x000fe2000f8e0207 */
[----:B------:R-:W-:Y:S01]  /*0d20*/  BSSY B0, `(.L_x_2081) ;  /* 0x0000023000007945 */ /* 0x000fe20003800000 */
[----:B------:R-:W-:Y:S01]  /*0d30*/  IMAD.MOV.U32 R4, RZ, RZ, R3 ;  /* 0x000000ffff047224 */ /* 0x000fe200078e0003 */
[----:B------:R-:W-:-:S03]  /*0d40*/  ISETP.GT.AND P1, PT, R0, 0x1800, PT ;  /* 0x000018000000780c */ /* 0x000fc60003f24270 */
[----:B------:R-:W-:-:S04]  /*0d50*/  IMAD.WIDE.U32 R6, R2, UR14, R4 ;  /* 0x0000000e02067c25 */ /* 0x000fc8000f8e0004 */
        /* <DEDUP_REMOVED lines=8> */
.L_x_2083:
        /* <DEDUP_REMOVED lines=23> */
.L_x_2082:
[----:B------:R-:W-:Y:S05]  /*0f50*/  BSYNC B0 ;  /* 0x0000000000007941 */ /* 0x000fea0003800000 */
.L_x_2081:
        /* <DEDUP_REMOVED lines=19> */
.L_x_2085:
[----:B------:R-:W-:Y:S05]  /*1090*/  BSYNC B0 ;  /* 0x0000000000007941 */ /* 0x000fea0003800000 */
.L_x_2084:
        /* <DEDUP_REMOVED lines=8> */
.L_x_2067:
        /* <DEDUP_REMOVED lines=24> */
.L_x_2090:
[----:B------:R-:W-:Y:S01]  /*12a0*/  VIADD R2, R2, 0xffffffff ;  /* 0xffffffff02027836 */ /* 0x000fe20000000000 */
[----:B------:R0:W-:Y:S01]  /*12b0*/  STS [R5], RZ ;  /* 0x000000ff05007388 */ /* 0x0001e20000000800 */
[----:B------:R-:W-:-:S03]  /*12c0*/  VIADD R4, R4, 0x200 ;  /* 0x0000020004047836 */ /* 0x000fc60000000000 */
[----:B------:R-:W-:Y:S01]  /*12d0*/  ISETP.NE.AND P0, PT, R2, RZ, PT ;  /* 0x000000ff0200720c */ /* 0x000fe20003f05270 */
[----:B0-----:R-:W-:-:S12]  /*12e0*/  VIADD R5, R5, 0x800 ;  /* 0x0000080005057836 */ /* 0x001fd80000000000 */
[----:B------:R-:W-:Y:S05]  /*12f0*/  @P0 BRA `(.L_x_2090) ;  /* 0xfffffffc00e80947 */ /* 0x000fea000383ffff */
.L_x_2089:
[----:B------:R-:W-:Y:S05]  /*1300*/  BSYNC B1 ;  /* 0x0000000000017941 */ /* 0x000fea0003800000 */
.L_x_2088:
[----:B------:R-:W-:Y:S05]  /*1310*/  @!P1 BRA `(.L_x_2087) ;  /* 0x0000000000389947 */ /* 0x000fea0003800000 */
[----:B------:R-:W0:Y:S01]  /*1320*/  S2UR UR7, SR_CgaCtaId ;  /* 0x00000000000779c3 */ /* 0x000e220000008800 */
[----:B------:R-:W-:Y:S02]  /*1330*/  UMOV UR6, 0x400 ;  /* 0x0000040000067882 */ /* 0x000fe40000000000 */
[----:B0-----:R-:W-:-:S06]  /*1340*/  ULEA UR6, UR7, UR6, 0x18 ;  /* 0x0000000607067291 */ /* 0x001fcc000f8ec03f */
[C---:B------:R-:W-:Y:S01]  /*1350*/  LEA R2, R4.reuse, UR6, 0x2 ;  /* 0x0000000604027c11 */ /* 0x040fe2000f8e10ff */
[----:B------:R-:W-:-:S04]  /*1360*/  VIADD R4, R4, 0xfffff800 ;  /* 0xfffff80004047836 */ /* 0x000fc80000000000 */
[----:B------:R-:W-:-:S07]  /*1370*/  VIADD R2, R2, 0x20a0 ;  /* 0x000020a002027836 */ /* 0x000fce0000000000 */
.L_x_2091:
        /* <DEDUP_REMOVED lines=8> */
.L_x_2087:
[----:B------:R-:W-:Y:S05]  /*1400*/  BSYNC B0 ;  /* 0x0000000000007941 */ /* 0x000fea0003800000 */
.L_x_2086:
[----:B------:R-:W1:Y:S01]  /*1410*/  LDC R5, c[0x0][0x22c] ;  /* 0x00008b00ff057b82 */ /* 0x000e620000000800 */
[----:B------:R-:W-:Y:S01]  /*1420*/  ULDC UR9, c[0x0][0x210] ;  /* 0x0000840000097ab9 */ /* 0x000fe20000000800 */
[----:B------:R-:W-:Y:S01]  /*1430*/  BSSY B0, `(.L_x_2092) ;  /* 0x00000db000007945 */ /* 0x000fe20003800000 */
[----:B------:R-:W-:-:S05]  /*1440*/  ULEA UR6, UR4, UR9, 0x2 ;  /* 0x0000000904067291 */ /* 0x000fca000f8e103f */
[----:B------:R-:W-:Y:S01]  /*1450*/  BAR.SYNC.DEFER_BLOCKING 0x0 ;  /* 0x0000000000007b1d */ /* 0x000fe20000010000 */
[----:B-1----:R-:W-:-:S04]  /*1460*/  ISETP.NE.AND P0, PT, R5, 0x1, PT ;  /* 0x000000010500780c */ /* 0x002fc80003f05270 */
[----:B0-----:R-:W-:-:S09]  /*1470*/  P2R R2, PR, RZ, 0x1 ;  /* 0x00000001ff027803 */ /* 0x001fd20000000000 */
[----:B------:R-:W-:Y:S05]  /*1480*/  @!P0 BRA `(.L_x_2093) ;  /* 0x0000000400908947 */ /* 0x000fea0003800000 */
[----:B------:R-:W-:-:S13]  /*1490*/  ISETP.GE.AND P0, PT, R0, R3, PT ;  /* 0x000000030000720c */ /* 0x000fda0003f06270 */
[----:B------:R-:W-:Y:S05]  /*14a0*/  @P0 BRA `(.L_x_2094) ;  /* 0x0000000c004c0947 */ /* 0x000fea0003800000 */
[----:B------:R-:W-:Y:S01]  /*14b0*/  LOP3.LUT R2, RZ, R0, RZ, 0x33, !PT ;  /* 0x00000000ff027212 */ /* 0x000fe200078e33ff */
[----:B------:R-:W-:Y:S01]  /*14c0*/  BSSY B1, `(.L_x_2095) ;  /* 0x0000021000017945 */ /* 0x000fe20003800000 */
[----:B------:R-:W-:-:S03]  /*14d0*/  IMAD.SHL.U32 R9, R5, 0x200, RZ ;  /* 0x0000020005097824 */ /* 0x000fc600078e00ff */
[----:B------:R-:W-:-:S05]  /*14e0*/  IMAD.IADD R6, R2, 0x1, R3 ;  /* 0x0000000102067824 */ /* 0x000fca00078e0203 */
[C---:B------:R-:W-:Y:S02]  /*14f0*/  LEA.HI R2, R6.reuse, 0x1, RZ, 0x17 ;  /* 0x0000000106027811 */ /* 0x040fe400078fb8ff */
[----:B------:R-:W-:Y:S02]  /*1500*/  ISETP.GE.U32.AND P0, PT, R6, 0x600, PT ;  /* 0x000006000600780c */ /* 0x000fe40003f06070 */
[----:B------:R-:W-:Y:S01]  /*1510*/  LOP3.LUT P1, R4, R2, 0x3, RZ, 0xc0, !PT ;  /* 0x0000000302047812 */ /* 0x000fe2000782c0ff */
[----:B------:R-:W-:-:S12]  /*1520*/  IMAD.MOV.U32 R2, RZ, RZ, R0 ;  /* 0x000000ffff027224 */ /* 0x000fd800078e0000 */
        /* <DEDUP_REMOVED lines=8> */
[----:B------:R-:W-:Y:S01]  /*15b0*/  LEA.HI.X R7, R7, UR7, R2, 0x2, P2 ;  /* 0x0000000707077c11 */ /* 0x000fe200090f1402 */
[----:B------:R-:W-:Y:S01]  /*15c0*/  IMAD.MOV.U32 R2, RZ, RZ, R0 ;  /* 0x000000ffff027224 */ /* 0x000fe200078e0000 */
[----:B0-----:R-:W-:-:S07]  /*15d0*/  LEA R13, R11, R8, 0x18 ;  /* 0x000000080b0d7211 */ /* 0x001fce00078ec0ff */
.L_x_2097:
        /* <DEDUP_REMOVED lines=15> */
.L_x_2096:
[----:B------:R-:W-:Y:S05]  /*16d0*/  BSYNC B1 ;  /* 0x0000000000017941 */ /* 0x000fea0003800000 */
.L_x_2095:
        /* <DEDUP_REMOVED lines=12> */
.L_x_2099:
        /* <DEDUP_REMOVED lines=50> */
.L_x_2098:
[----:B------:R-:W-:Y:S05]  /*1ac0*/  BRA `(.L_x_2094) ;  /* 0x0000000400c47947 */ /* 0x000fea0003800000 */
.L_x_2093:
        /* <DEDUP_REMOVED lines=8> */
[----:B------:R-:W-:-:S04]  /*1b50*/  VIMNMX.U32 R9, R3, UR7, PT ;  /* 0x0000000703097c48 */ /* 0x000fc8000bfe0000 */
        /* <DEDUP_REMOVED lines=11> */
[----:B------:R-:W-:Y:S01]  /*1c10*/  IADD3 R12, P2, R9, UR4, RZ ;  /* 0x00000004090c7c10 */ /* 0x000fe2000ff5e0ff */
[----:B------:R-:W-:Y:S01]  /*1c20*/  ULDC UR7, c[0x0][0x214] ;  /* 0x0000850000077ab9 */ /* 0x000fe20000000800 */
[----:B------:R-:W-:Y:S01]  /*1c30*/  MOV R6, 0x400 ;  /* 0x0000040000067802 */ /* 0x000fe20000000f00 */
[----:B------:R-:W-:Y:S01]  /*1c40*/  IMAD.MOV.U32 R13, RZ, RZ, R0 ;  /* 0x000000ffff0d7224 */ /* 0x000fe200078e0000 */
[----:B------:R-:W-:Y:S01]  /*1c50*/  LEA R4, P5, R12, UR9, 0x2 ;  /* 0x000000090c047c11 */ /* 0x000fe2000f8a10ff */
[----:B------:R-:W-:-:S05]  /*1c60*/  IMAD.X R9, RZ, RZ, UR5, P2 ;  /* 0x00000005ff097e24 */ /* 0x000fca00090e06ff */
[----:B------:R-:W-:Y:S02]  /*1c70*/  LEA.HI.X R12, R12, UR7, R9, 0x2, P5 ;  /* 0x000000070c0c7c11 */ /* 0x000fe4000a8f1409 */
[----:B0-----:R-:W-:-:S05]  /*1c80*/  LEA R6, R11, R6, 0x18 ;  /* 0x000000060b067211 */ /* 0x001fca00078ec0ff */
[----:B------:R-:W-:-:S07]  /*1c90*/  VIADD R6, R6, 0x8a0 ;  /* 0x000008a006067836 */ /* 0x000fce0000000000 */
.L_x_2102:
        /* <DEDUP_REMOVED lines=43> */
.L_x_2101:
[----:B------:R-:W-:Y:S05]  /*1f50*/  BSYNC B1 ;  /* 0x0000000000017941 */ /* 0x000fea0003800000 */
.L_x_2100:
[----:B------:R-:W-:Y:S04]  /*1f60*/  BSSY B1, `(.L_x_2103) ;  /* 0x0000014000017945 */ /* 0x000fe80003800000 */
[----:B------:R-:W-:Y:S05]  /*1f70*/  @!P1 BRA `(.L_x_2104) ;  /* 0x0000000000489947 */ /* 0x000fea0003800000 */
[----:B------:R-:W-:Y:S01]  /*1f80*/  IADD3 R4, P1, R0, UR4, RZ ;  /* 0x0000000400047c10 */ /* 0x000fe2000ff3e0ff */
[----:B------:R-:W-:-:S04]  /*1f90*/  ULDC UR7, c[0x0][0x214] ;  /* 0x0000850000077ab9 */ /* 0x000fc80000000800 */
[----:B------:R-:W-:Y:S01]  /*1fa0*/  IMAD.X R7, RZ, RZ, UR5, P1 ;  /* 0x00000005ff077e24 */ /* 0x000fe200088e06ff */
[----:B------:R-:W-:-:S04]  /*1fb0*/  LEA R6, P1, R4, UR9, 0x2 ;  /* 0x0000000904067c11 */ /* 0x000fc8000f8210ff */
[----:B------:R-:W-:-:S05]  /*1fc0*/  LEA.HI.X R7, R4, UR7, R7, 0x2, P1 ;  /* 0x0000000704077c11 */ /* 0x000fca00088f1407 */
[----:B------:R-:W2:Y:S01]  /*1fd0*/  LDG.E R6, desc[UR12][R6.64] ;  /* 0x0000000c06067981 */ /* 0x000ea2000c1e1900 */
[----:B------:R-:W1:Y:S01]  /*1fe0*/  S2UR UR8, SR_CgaCtaId ;  /* 0x00000000000879c3 */ /* 0x000e620000008800 */
[----:B------:R-:W-:Y:S02]  /*1ff0*/  UMOV UR7, 0x400 ;  /* 0x0000040000077882 */ /* 0x000fe40000000000 */
[----:B-1----:R-:W-:Y:S01]  /*2000*/  ULEA UR7, UR8, UR7, 0x18 ;  /* 0x0000000708077291 */ /* 0x002fe2000f8ec03f */
        /* <DEDUP_REMOVED lines=9> */
.L_x_2104:
[----:B------:R-:W-:Y:S05]  /*20a0*/  BSYNC B1 ;  /* 0x0000000000017941 */ /* 0x000fea0003800000 */
.L_x_2103:
[----:B------:R-:W-:Y:S05]  /*20b0*/  @P0 BRA `(.L_x_2094) ;  /* 0x0000000000480947 */ /* 0x000fea0003800000 */
[----:B-1----:R-:W-:Y:S01]  /*20c0*/  IADD3 R4, P0, R2, UR4, RZ ;  /* 0x0000000402047c10 */ /* 0x002fe2000ff1e0ff */
[----:B------:R-:W-:-:S03]  /*20d0*/  ULDC UR7, c[0x0][0x214] ;  /* 0x0000850000077ab9 */ /* 0x000fc60000000800 */
[----:B------:R-:W-:Y:S02]  /*20e0*/  LEA.HI.X.SX32 R7, R2, UR5, 0x1, P0 ;  /* 0x0000000502077c11 */ /* 0x000fe400080f0eff */
[----:B------:R-:W-:-:S04]  /*20f0*/  LEA R6, P0, R4, UR9, 0x2 ;  /* 0x0000000904067c11 */ /* 0x000fc8000f8010ff */
[----:B------:R-:W-:-:S05]  /*2100*/  LEA.HI.X R7, R4, UR7, R7, 0x2, P0 ;  /* 0x0000000704077c11 */ /* 0x000fca00080f1407 */
[----:B------:R-:W2:Y:S01]  /*2110*/  LDG.E R6, desc[UR12][R6.64] ;  /* 0x0000000c06067981 */ /* 0x000ea2000c1e1900 */
[----:B------:R-:W1:Y:S01]  /*2120*/  S2UR UR8, SR_CgaCtaId ;  /* 0x00000000000879c3 */ /* 0x000e620000008800 */
[----:B------:R-:W-:Y:S02]  /*2130*/  UMOV UR7, 0x400 ;  /* 0x0000040000077882 */ /* 0x000fe40000000000 */
[----:B-1----:R-:W-:Y:S01]  /*2140*/  ULEA UR7, UR8, UR7, 0x18 ;  /* 0x0000000708077291 */ /* 0x002fe2000f8ec03f */
[----:B--2---:R-:W1:Y:S02]  /*2150*/  F2F.F16.F32 R2, R6 ;  /* 0x0000000600027304 */ /* 0x004e640000200800 */
[----:B-1----:R-:W-:-:S04]  /*2160*/  PRMT R4, R2, 0x9910, RZ ;  /* 0x0000991002047816 */ /* 0x002fc800000000ff */
[----:B------:R-:W-:-:S13]  /*2170*/  ISETP.GE.AND P0, PT, R4, RZ, PT ;  /* 0x000000ff0400720c */ /* 0x000fda0003f06270 */
[----:B------:R-:W-:-:S04]  /*2180*/  @P0 LOP3.LUT R2, R2, 0x7fe0, RZ, 0xc, !PT ;  /* 0x00007fe002020812 */ /* 0x000fc800078e0cff */
[----:B------:R-:W-:-:S04]  /*2190*/  LOP3.LUT R2, R2, 0xffff, RZ, 0xc0, !PT ;  /* 0x0000ffff02027812 */ /* 0x000fc800078ec0ff */
[----:B------:R-:W-:-:S04]  /*21a0*/  SHF.R.U32.HI R2, RZ, 0x5, R2 ;  /* 0x00000005ff027819 */ /* 0x000fc80000011602 */
[----:B------:R-:W-:-:S04]  /*21b0*/  LOP3.LUT R2, R2, 0xffff, RZ, 0xc0, !PT ;  /* 0x0000ffff02027812 */ /* 0x000fc800078ec0ff */
[----:B------:R-:W-:-:S05]  /*21c0*/  LEA R2, R2, UR7, 0x2 ;  /* 0x0000000702027c11 */ /* 0x000fca000f8e10ff */
[----:B------:R2:W-:Y:S02]  /*21d0*/  ATOMS.POPC.INC.32 RZ, [R2+URZ+0x8a0] ;  /* 0x0008a00002ff7f8c */ /* 0x0005e4000d80003f */
.L_x_2094:
[----:B------:R-:W-:Y:S05]  /*21e0*/  BSYNC B0 ;  /* 0x0000000000007941 */ /* 0x000fea0003800000 */
.L_x_2092:
[----:B------:R-:W3:Y:S08]  /*21f0*/  S2UR UR8, SR_CgaCtaId ;  /* 0x00000000000879c3 */ /* 0x000ef00000008800 */
[----:B------:R-:W-:Y:S01]  /*2200*/  BAR.SYNC.DEFER_BLOCKING 0x0 ;  /* 0x0000000000007b1d */ /* 0x000fe20000010000 */
[----:B-1----:R-:W-:Y:S01]  /*2210*/  LEA.HI R4, R0, R0, RZ, 0x1c ;  /* 0x0000000000047211 */ /* 0x002fe200078fe0ff */
[----:B------:R-:W-:-:S04]  /*2220*/  IMAD.MOV.U32 R13, RZ, RZ, RZ ;  /* 0x000000ffff0d7224 */ /* 0x000fc800078e00ff */
[----:B------:R-:W-:Y:S01]  /*2230*/  UMOV UR7, 0x400 ;  /* 0x0000040000077882 */ /* 0x000fe20000000000 */
[----:B------:R-:W-:Y:S01]  /*2240*/  ULDC UR9, c[0x0][0x230] ;  /* 0x00008c0000097ab9 */ /* 0x000fe20000000800 */
[----:B---3--:R-:W-:-:S06]  /*2250*/  ULEA UR7, UR8, UR7, 0x18 ;  /* 0x0000000708077291 */ /* 0x008fcc000f8ec03f */
[----:B------:R-:W-:-:S04]  /*2260*/  IMAD.U32 R7, RZ, RZ, UR7 ;  /* 0x00000007ff077e24 */ /* 0x000fc8000f8e00ff */
[--C-:B------:R-:W-:Y:S01]  /*2270*/  IMAD R4, R4, 0x4, R7.reuse ;  /* 0x0000000404047824 */ /* 0x100fe200078e0207 */
[----:B0-----:R0:W1:Y:S01]  /*2280*/  LDS R11, [R7+0x4008] ;  /* 0x00400800070b7984 */ /* 0x0010620000000800 */
[----:B--2---:R-:W-:-:S07]  /*2290*/  IMAD R2, R0, 0x44, R7 ;  /* 0x0000004400027824 */ /* 0x004fce00078e0207 */
.L_x_2109:
[----:B0-----:R-:W-:Y:S01]  /*22a0*/  IMAD R12, R13, 0x200, R0 ;  /* 0x000002000d0c7824 */ /* 0x001fe200078e0200 */
[----:B------:R-:W-:Y:S05]  /*22b0*/  WARPSYNC.ALL ;  /* 0x0000000000007948 */ /* 0x000fea0003800000 */
[----:B------:R-:W-:Y:S01]  /*22c0*/  IMAD R14, R12, 0x4, R7 ;  /* 0x000000040c0e7824 */ /* 0x000fe200078e0207 */
        /* <DEDUP_REMOVED lines=41> */
.L_x_2465:
        /* <DEDUP_REMOVED lines=39> */
.L_x_2105:
        /* <DEDUP_REMOVED lines=8> */
[----:B0--3--:R-:W-:-:S05]  /*2850*/  IMAD.U32 R7, RZ, RZ, UR7 ;  /* 0x00000007ff077e24 */ /* 0x009fca000f8e00ff */
        /* <DEDUP_REMOVED lines=15> */
.L_x_2108:
[----:B------:R-:W-:Y:S05]  /*2950*/  BSYNC B0 ;  /* 0x0000000000007941 */ /* 0x000fea0003800000 */
.L_x_2107:
        /* <DEDUP_REMOVED lines=21> */
[----:B------:R-:W2:Y:S01]  /*2ab0*/  LDS R10, [R7+0x4004] ;  /* 0x00400400070a7984 */ /* 0x000ea20000000800 */
[----:B------:R-:W3:Y:S01]  /*2ac0*/  LDC R13, c[0x0][0x22c] ;  /* 0x00008b00ff0d7b82 */ /* 0x000ee20000000800 */
[----:B------:R-:W-:Y:S01]  /*2ad0*/  ULDC.64 UR8, c[0x0][0x210] ;  /* 0x0000840000087ab9 */ /* 0x000fe20000000a00 */
[----:B---3--:R-:W-:Y:S02]  /*2ae0*/  IMAD R8, R0, R13, RZ ;  /* 0x0000000d00087224 */ /* 0x008fe400078e02ff */
[----:B------:R-:W-:-:S03]  /*2af0*/  IMAD.SHL.U32 R13, R13, 0x200, RZ ;  /* 0x000002000d0d7824 */ /* 0x000fc600078e00ff */
[----:B------:R-:W-:-:S04]  /*2b00*/  IADD3 R11, P1, R8, UR4, RZ ;  /* 0x00000004080b7c10 */ /* 0x000fc8000ff3e0ff */
[----:B------:R-:W-:Y:S02]  /*2b10*/  LEA.HI.X.SX32 R8, R8, UR5, 0x1, P1 ;  /* 0x0000000508087c11 */ /* 0x000fe400088f0eff */
[----:B--2---:R-:W-:Y:S02]  /*2b20*/  ISETP.GT.AND P0, PT, R10, 0x800, PT ;  /* 0x000008000a00780c */ /* 0x004fe40003f04270 */
[----:B------:R-:W-:-:S04]  /*2b30*/  LEA R10, P1, R11, UR8, 0x2 ;  /* 0x000000080b0a7c11 */ /* 0x000fc8000f8210ff */
[----:B------:R-:W-:Y:S01]  /*2b40*/  LEA.HI.X R11, R11, UR9, R8, 0x2, P1 ;  /* 0x000000090b0b7c11 */ /* 0x000fe200088f1408 */
[----:B------:R-:W-:-:S08]  /*2b50*/  IMAD.MOV.U32 R8, RZ, RZ, R0 ;  /* 0x000000ffff087224 */ /* 0x000fd000078e0000 */
.L_x_2120:
        /* <DEDUP_REMOVED lines=23> */
[----:B---3--:R-:W2:Y:S01]  /*2cd0*/  @P5 ATOMS.ADD R16, [UR7], R16 ;  /* 0x00000010ff10598c */ /* 0x008ea20008000007 */
[----:B------:R-:W-:-:S04]  /*2ce0*/  UIADD3 UR7, UR8, 0x4010, URZ ;  /* 0x0000401008077890 */ /* 0x000fc8000fffe03f */
[----:B------:R-:W-:Y:S01]  /*2cf0*/  ULEA UR7, UR9, UR7, 0x18 ;  /* 0x0000000709077291 */ /* 0x000fe2000f8ec03f */
[----:B-1----:R-:W-:Y:S01]  /*2d00*/  LOP3.LUT R18, R18, UR10, RZ, 0xc0, !PT ;  /* 0x0000000a12127c12 */ /* 0x002fe2000f8ec0ff */
[----:B--2---:R-:W1:Y:S05]  /*2d10*/  SHFL.IDX PT, R15, R16, R17, 0x1f ;  /* 0x00001f11100f7589 */ /* 0x004e6a00000e0000 */
[----:B------:R-:W1:Y:S02]  /*2d20*/  POPC R18, R18 ;  /* 0x0000001200127309 */ /* 0x000e640000000000 */
[----:B-1----:R-:W-:-:S05]  /*2d30*/  IMAD.IADD R15, R15, 0x1, R18 ;  /* 0x000000010f0f7824 */ /* 0x002fca00078e0212 */
[----:B------:R-:W-:-:S05]  /*2d40*/  LEA R15, R15, UR7, 0x2 ;  /* 0x000000070f0f7c11 */ /* 0x000fca000f8e10ff */
[----:B------:R1:W-:Y:S02]  /*2d50*/  STS [R15], R8 ;  /* 0x000000080f007388 */ /* 0x0003e40000000800 */
.L_x_2117:
[----:B------:R-:W-:Y:S05]  /*2d60*/  BSYNC B3 ;  /* 0x0000000000037941 */ /* 0x000fea0003800000 */
.L_x_2116:
        /* <DEDUP_REMOVED lines=21> */
.L_x_2119:
[----:B------:R-:W-:Y:S05]  /*2ec0*/  BSYNC B3 ;  /* 0x0000000000037941 */ /* 0x000fea0003800000 */
.L_x_2118:
[----:B------:R-:W-:-:S04]  /*2ed0*/  IMAD.WIDE R10, R13, 0x4, R10 ;  /* 0x000000040d0a7825 */ /* 0x000fc800078e020a */
[----:B-12---:R-:W-:Y:S01]  /*2ee0*/  VIADD R8, R8, 0x200 ;  /* 0x0000020008087836 */ /* 0x006fe20000000000 */
[----:B------:R-:W-:Y:S06]  /*2ef0*/  @P1 BRA `(.L_x_2120) ;  /* 0xfffffffc00181947 */ /* 0x000fec000383ffff */
.L_x_2115:
[----:B------:R-:W-:Y:S05]  /*2f00*/  BSYNC B2 ;  /* 0x0000000000027941 */ /* 0x000fea0003800000 */
.L_x_2114:
[----:B------:R-:W-:-:S13]  /*2f10*/  ISETP.GE.U32.AND P0, PT, R9, 0x600, PT ;  /* 0x000006000900780c */ /* 0x000fda0003f06070 */
[----:B------:R-:W-:Y:S05]  /*2f20*/  @!P0 BRA `(.L_x_2113) ;  /* 0x0000000c00c08947 */ /* 0x000fea0003800000 */
[----:B------:R-:W2:Y:S01]  /*2f30*/  S2R R10, SR_CgaCtaId ;  /* 0x00000000000a7919 */ /* 0x000ea20000008800 */
[----:B0-----:R-:W-:Y:S01]  /*2f40*/  MOV R7, 0x400 ;  /* 0x0000040000077802 */ /* 0x001fe20000000f00 */
[----:B------:R-:W0:Y:S01]  /*2f50*/  LDC R11, c[0x0][0x22c] ;  /* 0x00008b00ff0b7b82 */ /* 0x000e220000000800 */
[----:B------:R-:W-:Y:S01]  /*2f60*/  ULDC.64 UR8, c[0x0][0x210] ;  /* 0x0000840000087ab9 */ /* 0x000fe20000000a00 */
[----:B0-----:R-:W-:-:S05]  /*2f70*/  IMAD R9, R8, R11, RZ ;  /* 0x0000000b08097224 */ /* 0x001fca00078e02ff */
[----:B------:R-:W-:Y:S02]  /*2f80*/  IADD3 R19, P0, R9, UR4, RZ ;  /* 0x0000000409137c10 */ /* 0x000fe4000ff1e0ff */
[----:B--2---:R-:W-:Y:S02]  /*2f90*/  LEA R7, R10, R7, 0x18 ;  /* 0x000000070a077211 */ /* 0x004fe400078ec0ff */
[----:B------:R-:W-:-:S03]  /*2fa0*/  LEA R18, P5, R19, UR8, 0x2 ;  /* 0x0000000813127c11 */ /* 0x000fc6000f8a10ff */
[----:B------:R-:W0:Y:S02]  /*2fb0*/  LDS R10, [R7+0x4004] ;  /* 0x00400400070a7984 */ /* 0x000e240000000800 */
[----:B0-----:R-:W-:Y:S02]  /*2fc0*/  ISETP.GT.AND P1, PT, R10, 0x800, PT ;  /* 0x000008000a00780c */ /* 0x001fe40003f24270 */
[----:B------:R-:W-:Y:S01]  /*2fd0*/  LEA.HI.X.SX32 R10, R9, UR5, 0x1, P0 ;  /* 0x00000005090a7c11 */ /* 0x000fe200080f0eff */
[----:B------:R-:W-:-:S03]  /*2fe0*/  IMAD.SHL.U32 R9, R11, 0x200, RZ ;  /* 0x000002000b097824 */ /* 0x000fc600078e00ff */
[----:B------:R-:W-:-:S07]  /*2ff0*/  LEA.HI.X R19, R19, UR9, R10, 0x2, P5 ;  /* 0x0000000913137c11 */ /* 0x000fce000a8f140a */
.L_x_2137:
[----:B012---:R-:W2:Y:S01]  /*3000*/  LDG.E R15, desc[UR12][R18.64] ;  /* 0x0000000c120f7981 */ /* 0x007ea2000c1e1900 */
[----:B------:R-:W-:-:S05]  /*3010*/  IMAD.WIDE R20, R9, 0x4, R18 ;  /* 0x0000000409147825 */ /* 0x000fca00078e0212 */
[----:B---3--:R-:W3:Y:S01]  /*3020*/  LDG.E R14, desc[UR12][R20.64] ;  /* 0x0000000c140e7981 */ /* 0x008ee2000c1e1900 */
        /* <DEDUP_REMOVED lines=45> */
.L_x_2122:
[----:B------:R-:W-:Y:S05]  /*3300*/  BSYNC B2 ;  /* 0x0000000000027941 */ /* 0x000fea0003800000 */
.L_x_2121:
        /* <DEDUP_REMOVED lines=23> */
.L_x_2124:
[----:B------:R-:W-:Y:S05]  /*3480*/  BSYNC B2 ;  /* 0x0000000000027941 */ /* 0x000fea0003800000 */
.L_x_2123:
[----:B------:R-:W-:Y:S01]  /*3490*/  @P5 LOP3.LUT R16, R16, 0x7fe0, RZ, 0xc, !PT ;  /* 0x00007fe010105812 */ /* 0x000fe200078e0cff */
[----:B------:R-:W-:Y:S01]  /*34a0*/  BSSY B2, `(.L_x_2125) ;  /* 0x000001b000027945 */ /* 0x000fe20003800000 */
[CC--:B------:R-:W-:Y:S02]  /*34b0*/  ISETP.GT.U32.AND P5, PT, R6.reuse, R23.reuse, PT ;  /* 0x000000170600720c */ /* 0x0c0fe40003fa4070 */
        /* <DEDUP_REMOVED lines=25> */
.L_x_2126:
[----:B------:R-:W-:Y:S05]  /*3650*/  BSYNC B2 ;  /* 0x0000000000027941 */ /* 0x000fea0003800000 */
.L_x_2125:
        /* <DEDUP_REMOVED lines=23> */
.L_x_2128:
[----:B------:R-:W-:Y:S05]  /*37d0*/  BSYNC B2 ;  /* 0x0000000000027941 */ /* 0x000fea0003800000 */
.L_x_2127:
[----:B-1----:R-:W-:Y:S01]  /*37e0*/  SHF.R.U32.HI R14, RZ, 0x5, R18 ;  /* 0x00000005ff0e7819 */ /* 0x002fe20000011612 */
[----:B------:R-:W-:Y:S01]  /*37f0*/  BSSY B2, `(.L_x_2129) ;  /* 0x0000018000027945 */ /* 0x000fe20003800000 */
[----:B------:R-:W-:Y:S02]  /*3800*/  ISETP.NE.OR P0, PT, R6, R15, P1 ;  /* 0x0000000f0600720c */ /* 0x000fe40000f05670 */
[----:B0-----:R-:W-:Y:S01]  /*3810*/  LOP3.LUT R19, R14, 0xffff, RZ, 0xc0, !PT ;  /* 0x0000ffff0e137812 */ /* 0x001fe200078ec0ff */
        /* <DEDUP_REMOVED lines=21> */
.L_x_2130:
[----:B------:R-:W-:Y:S05]  /*3970*/  BSYNC B2 ;  /* 0x0000000000027941 */ /* 0x000fea0003800000 */
.L_x_2129:
        /* <DEDUP_REMOVED lines=22> */
.L_x_2132:
[----:B------:R-:W-:Y:S05]  /*3ae0*/  BSYNC B2 ;  /* 0x0000000000027941 */ /* 0x000fea0003800000 */
.L_x_2131:
[----:B------:R-:W-:Y:S01]  /*3af0*/  BSSY B2, `(.L_x_2133) ;  /* 0x0000017000027945 */ /* 0x000fe20003800000 */
[----:B------:R-:W-:-:S03]  /*3b00*/  ISETP.NE.OR P0, PT, R6, R19, P1 ;  /* 0x000000130600720c */ /* 0x000fc60000f05670 */
        /* <DEDUP_REMOVED lines=21> */
.L_x_2134:
[----:B------:R-:W-:Y:S05]  /*3c60*/  BSYNC B2 ;  /* 0x0000000000027941 */ /* 0x000fea0003800000 */
.L_x_2133:
[----:B------:R-:W-:Y:S04]  /*3c70*/  BSSY B2, `(.L_x_2135) ;  /* 0x0000015000027945 */ /* 0x000fe80003800000 */
[----:B------:R-:W-:Y:S05]  /*3c80*/  @P0 BRA `(.L_x_2136) ;  /* 0x00000000004c0947 */ /* 0x000fea0003800000 */
        /* <DEDUP_REMOVED lines=19> */
.L_x_2136:
[----:B------:R-:W-:Y:S05]  /*3dc0*/  BSYNC B2 ;  /* 0x0000000000027941 */ /* 0x000fea0003800000 */
.L_x_2135:
[----:B------:R-:W-:Y:S02]  /*3dd0*/  VIADD R8, R8, 0x800 ;  /* 0x0000080008087836 */ /* 0x000fe40000000000 */
[----:B------:R-:W-:-:S03]  /*3de0*/  IMAD.WIDE R10, R9, 0x4, R10 ;  /* 0x00000004090a7825 */ /* 0x000fc600078e020a */
[----:B------:R-:W-:Y:S01]  /*3df0*/  ISETP.GE.AND P0, PT, R8, R3, PT ;  /* 0x000000030800720c */ /* 0x000fe20003f06270 */
[----:B------:R-:W-:Y:S02]  /*3e00*/  IMAD.MOV.U32 R18, RZ, RZ, R10 ;  /* 0x000000ffff127224 */ /* 0x000fe400078e000a */
[----:B------:R-:W-:-:S10]  /*3e10*/  IMAD.MOV.U32 R19, RZ, RZ, R11 ;  /* 0x000000ffff137224 */ /* 0x000fd400078e000b */
[----:B------:R-:W-:Y:S05]  /*3e20*/  @!P0 BRA `(.L_x_2137) ;  /* 0xfffffff000748947 */ /* 0x000fea000383ffff */
.L_x_2113:
[----:B------:R-:W-:Y:S05]  /*3e30*/  BSYNC B1 ;  /* 0x0000000000017941 */ /* 0x000fea0003800000 */
.L_x_2112:
[----:B------:R-:W-:Y:S05]  /*3e40*/  BRA `(.L_x_2138) ;  /* 0x0000001400d87947 */ /* 0x000fea0003800000 */
.L_x_2111:
        /* <DEDUP_REMOVED lines=8> */
[----:B------:R-:W-:-:S05]  /*3ed0*/  VIMNMX.U32 R13, R3, UR7, PT ;  /* 0x00000007030d7c48 */ /* 0x000fca000bfe0000 */
[----:B------:R-:W-:-:S05]  /*3ee0*/  IMAD.IADD R8, R3, 0x1, -R13 ;  /* 0x0000000103087824 */ /* 0x000fca00078e0a0d */
[----:B------:R-:W-:-:S04]  /*3ef0*/  SHF.R.S32.HI R9, RZ, 0x1f, R8 ;  /* 0x0000001fff097819 */ /* 0x000fc80000011408 */
[----:B------:R-:W-:-:S04]  /*3f00*/  LEA.HI R9, R9, R8, RZ, 0x2 ;  /* 0x0000000809097211 */ /* 0x000fc800078f10ff */
[----:B------:R-:W-:-:S04]  /*3f10*/  SHF.R.S32.HI R15, RZ, 0x2, R9 ;  /* 0x00000002ff0f7819 */ /* 0x000fc80000011409 */
[----:B------:R-:W-:-:S13]  /*3f20*/  ISETP.GT.AND P0, PT, R15, R0, PT ;  /* 0x000000000f00720c */ /* 0x000fda0003f04270 */
[----:B------:R-:W-:Y:S05]  /*3f30*/  @!P0 BRA `(.L_x_2140) ;  /* 0x0000000c00a08947 */ /* 0x000fea0003800000 */
[----:B------:R-:W2:Y:S01]  /*3f40*/  LDS R8, [R7+0x4004] ;  /* 0x0040040007087984 */ /* 0x000ea20000000800 */
[----:B------:R-:W-:Y:S01]  /*3f50*/  IADD3 R17, P0, R13, UR4, RZ ;  /* 0x000000040d117c10 */ /* 0x000fe2000ff1e0ff */
[----:B------:R-:W-:Y:S01]  /*3f60*/  ULDC.64 UR8, c[0x0][0x210] ;  /* 0x0000840000087ab9 */ /* 0x000fe20000000a00 */
[--C-:B------:R-:W-:Y:S02]  /*3f70*/  IMAD.MOV.U32 R14, RZ, RZ, R0.reuse ;  /* 0x000000ffff0e7224 */ /* 0x100fe400078e0000 */
[----:B------:R-:W-:Y:S01]  /*3f80*/  LEA R12, P5, R17, UR8, 0x2 ;  /* 0x00000008110c7c11 */ /* 0x000fe2000f8a10ff */
[----:B------:R-:W-:Y:S01]  /*3f90*/  IMAD.MOV.U32 R16, RZ, RZ, R0 ;  /* 0x000000ffff107224 */ /* 0x000fe200078e0000 */
[----:B--2---:R-:W-:Y:S01]  /*3fa0*/  ISETP.GT.AND P1, PT, R8, 0x800, PT ;  /* 0x000008000800780c */ /* 0x004fe20003f24270 */
[----:B------:R-:W-:-:S05]  /*3fb0*/  IMAD.X R8, RZ, RZ, UR5, P0 ;  /* 0x00000005ff087e24 */ /* 0x000fca00080e06ff */
[----:B------:R-:W-:-:S07]  /*3fc0*/  LEA.HI.X R17, R17, UR9, R8, 0x2, P5 ;  /* 0x0000000911117c11 */ /* 0x000fce000a8f1408 */
.L_x_2157:
[----:B0-----:R-:W-:-:S04]  /*3fd0*/  SHF.R.S64 R9, RZ, 0x1c, R14 ;  /* 0x0000001cff097819 */ /* 0x001fc8000000100e */
[----:B---34-:R-:W-:-:S04]  /*3fe0*/  IADD3 R8, P0, R9, R12, RZ ;  /* 0x0000000c09087210 */ /* 0x018fc80007f1e0ff */
        /* <DEDUP_REMOVED lines=44> */
.L_x_2142:
[----:B------:R-:W-:Y:S05]  /*42b0*/  BSYNC B2 ;  /* 0x0000000000027941 */ /* 0x000fea0003800000 */
.L_x_2141:
        /* <DEDUP_REMOVED lines=23> */
.L_x_2144:
[----:B------:R-:W-:Y:S05]  /*4430*/  BSYNC B2 ;  /* 0x0000000000027941 */ /* 0x000fea0003800000 */
.L_x_2143:
[----:B------:R-:W-:Y:S01]  /*4440*/  @P5 LOP3.LUT R18, R18, 0x7fe0, RZ, 0xc, !PT ;  /* 0x00007fe012125812 */ /* 0x000fe200078e0cff */
[----:B------:R-:W-:Y:S01]  /*4450*/  BSSY B2, `(.L_x_2145) ;  /* 0x000001b000027945 */ /* 0x000fe20003800000 */
[CC--:B------:R-:W-:Y:S02]  /*4460*/  ISETP.GT.U32.AND P5, PT, R6.reuse, R25.reuse, PT ;  /* 0x000000190600720c */ /* 0x0c0fe40003fa4070 */
[----:B------:R-:W-:Y:S02]  /*4470*/  LOP3.LUT R19, R19, 0xffff, RZ, 0xc0, !PT ;  /* 0x0000ffff13137812 */ /* 0x000fe400078ec0ff */
[----:B------:R-:W-:Y:S02]  /*4480*/  ISETP.NE.OR P0, PT, R6, R25, P1 ;  /* 0x000000190600720c */ /* 0x000fe40000f05670 */
[----:B------:R-:W-:-:S04]  /*4490*/  SHF.R.U32.HI R19, RZ, 0x5, R19 ;  /* 0x00000005ff137819 */ /* 0x000fc80000011613 */
[----:B------:R-:W-:-:S03]  /*44a0*/  LOP3.LUT R19, R19, 0xffff, RZ, 0xc0, !PT ;  /* 0x0000ffff13137812 */ /* 0x000fc600078ec0ff */
[----:B------:R-:W-:Y:S05]  /*44b0*/  @!P5 BRA `(.L_x_2146) ;  /* 0x000000000050d947 */ /* 0x000fea0003800000 */
        /* <DEDUP_REMOVED lines=20> */
.L_x_2146:
[----:B------:R-:W-:Y:S05]  /*4600*/  BSYNC B2 ;  /* 0x0000000000027941 */ /* 0x000fea0003800000 */
.L_x_2145:
[----:B------:R-:W-:Y:S01]  /*4610*/  BSSY B2, `(.L_x_2147) ;  /* 0x0000017000027945 */ /* 0x000fe20003800000 */
[----:B------:R-:W-:Y:S02]  /*4620*/  ISETP.GT.U32.AND P5, PT, R6, R19, PT ;  /* 0x000000130600720c */ /* 0x000fe40003fa4070 */
[----:B------:R-:W-:Y:S01]  /*4630*/  LOP3.LUT R18, R18, 0xffff, RZ, 0xc0, !PT ;  /* 0x0000ffff12127812 */ /* 0x000fe200078ec0ff */
[----:B------:R-:W-:Y:S10]  /*4640*/  @P0 BRA `(.L_x_2148) ;  /* 0x00000000004c0947 */ /* 0x000ff40003800000 */
[----:B--23--:R-:W2:Y:S01]  /*4650*/  S2R R8, SR_LANEID ;  /* 0x0000000000087919 */ /* 0x00cea20000000000 */
[----:B------:R-:W3:Y:S01]  /*4660*/  S2UR UR8, SR_CgaCtaId ;  /* 0x00000000000879c3 */ /* 0x000ee20000008800 */
[----:B------:R-:W-:Y:S01]  /*4670*/  VOTEU.ANY UR9, UPT, PT ;  /* 0x0000000000097886 */ /* 0x000fe200038e0100 */
[----:B------:R-:W-:Y:S01]  /*4680*/  UMOV UR7, 0x400 ;  /* 0x0000040000077882 */ /* 0x000fe20000000000 */
[----:B-1----:R-:W2:Y:S01]  /*4690*/  FLO.U32 R21, UR9 ;  /* 0x0000000900157d00 */ /* 0x002ea200080e0000 */
[----:B------:R-:W-:Y:S01]  /*46a0*/  UIADD3 UR7, UR7, 0x4000, URZ ;  /* 0x0000400007077890 */ /* 0x000fe2000fffe03f */
[----:B------:R-:W1:Y:S06]  /*46b0*/  S2R R22, SR_LTMASK ;  /* 0x0000000000167919 */ /* 0x000e6c0000003900 */
[----:B------:R-:W4:Y:S01]  /*46c0*/  POPC R20, UR9 ;  /* 0x0000000900147d09 */ /* 0x000f220008000000 */
[----:B---3--:R-:W-:Y:S01]  /*46d0*/  ULEA UR7, UR8, UR7, 0x18 ;  /* 0x0000000708077291 */ /* 0x008fe2000f8ec03f */
[----:B--2---:R-:W-:-:S02]  /*46e0*/  ISETP.EQ.U32.AND P0, PT, R21, R8, PT ;  /* 0x000000081500720c */ /* 0x004fc40003f02070 */
[----:B-1----:R-:W-:-:S04]  /*46f0*/  LOP3.LUT R22, R22, UR9, RZ, 0xc0, !PT ;  /* 0x0000000916167c12 */ /* 0x002fc8000f8ec0ff */
        /* <DEDUP_REMOVED lines=8> */
.L_x_2148:
[----:B------:R-:W-:Y:S05]  /*4780*/  BSYNC B2 ;  /* 0x0000000000027941 */ /* 0x000fea0003800000 */
.L_x_2147:
[----:B----4-:R-:W-:Y:S01]  /*4790*/  SHF.R.U32.HI R9, RZ, 0x5, R18 ;  /* 0x00000005ff097819 */ /* 0x010fe20000011612 */
[----:B------:R-:W-:Y:S01]  /*47a0*/  BSSY B2, `(.L_x_2149) ;  /* 0x0000018000027945 */ /* 0x000fe20003800000 */
[----:B------:R-:W-:Y:S02]  /*47b0*/  ISETP.NE.OR P0, PT, R6, R19, P1 ;  /* 0x000000130600720c */ /* 0x000fe40000f05670 */
[----:B------:R-:W-:Y:S01]  /*47c0*/  LOP3.LUT R9, R9, 0xffff, RZ, 0xc0, !PT ;  /* 0x0000ffff09097812 */ /* 0x000fe200078ec0ff */
[----:B------:R-:W-:Y:S10]  /*47d0*/  @!P5 BRA `(.L_x_2150) ;  /* 0x000000000050d947 */ /* 0x000ff40003800000 */
[----:B------:R-:W4:Y:S01]  /*47e0*/  S2R R19, SR_LANEID ;  /* 0x0000000000137919 */ /* 0x000f220000000000 */
[----:B------:R-:W5:Y:S01]  /*47f0*/  S2UR UR9, SR_CgaCtaId ;  /* 0x00000000000979c3 */ /* 0x000f620000008800 */
[----:B------:R-:W-:Y:S01]  /*4800*/  VOTEU.ANY UR10, UPT, PT ;  /* 0x00000000000a7886 */ /* 0x000fe200038e0100 */
[----:B------:R-:W-:Y:S01]  /*4810*/  UMOV UR7, 0x400 ;  /* 0x0000040000077882 */ /* 0x000fe20000000000 */
[----:B------:R-:W4:Y:S01]  /*4820*/  FLO.U32 R20, UR10 ;  /* 0x0000000a00147d00 */ /* 0x000f2200080e0000 */
[----:B------:R-:W-:Y:S01]  /*4830*/  UIADD3 UR8, UR7, 0x4008, URZ ;  /* 0x0000400807087890 */ /* 0x000fe2000fffe03f */
[----:B------:R-:W0:Y:S01]  /*4840*/  S2R R22, SR_LTMASK ;  /* 0x0000000000167919 */ /* 0x000e220000003900 */
[----:B------:R-:W-:-:S05]  /*4850*/  UIADD3 UR7, UR7, 0x4010, URZ ;  /* 0x0000401007077890 */ /* 0x000fca000fffe03f */
[----:B------:R-:W1:Y:S01]  /*4860*/  POPC R18, UR10 ;  /* 0x0000000a00127d09 */ /* 0x000e620008000000 */
[----:B-----5:R-:W-:Y:S02]  /*4870*/  ULEA UR8, UR9, UR8, 0x18 ;  /* 0x0000000809087291 */ /* 0x020fe4000f8ec03f */
[----:B------:R-:W-:Y:S01]  /*4880*/  ULEA UR7, UR9, UR7, 0x18 ;  /* 0x0000000709077291 */ /* 0x000fe2000f8ec03f */
[----:B----4-:R-:W-:Y:S02]  /*4890*/  ISETP.EQ.U32.AND P5, PT, R20, R19, PT ;  /* 0x000000131400720c */ /* 0x010fe40003fa2070 */
[----:B0-----:R-:W-:-:S04]  /*48a0*/  LOP3.LUT R22, R22, UR10, RZ, 0xc0, !PT ;  /* 0x0000000a16167c12 */ /* 0x001fc8000f8ec0ff */
[----:B------:R-:W0:Y:S07]  /*48b0*/  POPC R19, R22 ;  /* 0x0000001600137309 */ /* 0x000e2e0000000000 */
[----:B-123--:R-:W1:Y:S04]  /*48c0*/  @P5 ATOMS.ADD R21, [UR8], R18 ;  /* 0x00000012ff15598c */ /* 0x00ee680008000008 */
[----:B-1----:R-:W0:Y:S02]  /*48d0*/  SHFL.IDX PT, R8, R21, R20, 0x1f ;  /* 0x00001f1415087589 */ /* 0x002e2400000e0000 */
[----:B0-----:R-:W-:-:S02]  /*48e0*/  IMAD.IADD R8, R8, 0x1, R19 ;  /* 0x0000000108087824 */ /* 0x001fc400078e0213 */
[----:B------:R-:W-:-:S03]  /*48f0*/  VIADD R19, R16, 0x2 ;  /* 0x0000000210137836 */ /* 0x000fc60000000000 */
[----:B------:R-:W-:-:S05]  /*4900*/  LEA R8, R8, UR7, 0x2 ;  /* 0x0000000708087c11 */ /* 0x000fca000f8e10ff */
[----:B------:R4:W-:Y:S02]  /*4910*/  STS [R8], R19 ;  /* 0x0000001308007388 */ /* 0x0009e40000000800 */
.L_x_2150:
[----:B------:R-:W-:Y:S05]  /*4920*/  BSYNC B2 ;  /* 0x0000000000027941 */ /* 0x000fea0003800000 */
.L_x_2149:
[----:B------:R-:W-:Y:S01]  /*4930*/  BSSY B2, `(.L_x_2151) ;  /* 0x0000016000027945 */ /* 0x000fe20003800000 */
[----:B------:R-:W-:-:S03]  /*4940*/  ISETP.GT.U32.AND P5, PT, R6, R9, PT ;  /* 0x000000090600720c */ /* 0x000fc60003fa4070 */
[----:B------:R-:W-:Y:S10]  /*4950*/  @P0 BRA `(.L_x_2152) ;  /* 0x00000000004c0947 */ /* 0x000ff40003800000 */
[----:B----4-:R-:W4:Y:S01]  /*4960*/  S2R R19, SR_LANEID ;  /* 0x0000000000137919 */ /* 0x010f220000000000 */
[----:B------:R-:W5:Y:S01]  /*4970*/  S2UR UR8, SR_CgaCtaId ;  /* 0x00000000000879c3 */ /* 0x000f620000008800 */
[----:B------:R-:W-:Y:S01]  /*4980*/  VOTEU.ANY UR9, UPT, PT ;  /* 0x0000000000097886 */ /* 0x000fe200038e0100 */
[----:B------:R-:W-:Y:S01]  /*4990*/  UMOV UR7, 0x400 ;  /* 0x0000040000077882 */ /* 0x000fe20000000000 */
[----:B------:R-:W4:Y:S01]  /*49a0*/  FLO.U32 R20, UR9 ;  /* 0x0000000900147d00 */ /* 0x000f2200080e0000 */
[----:B------:R-:W-:Y:S01]  /*49b0*/  UIADD3 UR7, UR7, 0x4000, URZ ;  /* 0x0000400007077890 */ /* 0x000fe2000fffe03f */
[----:B------:R-:W0:Y:S06]  /*49c0*/  S2R R22, SR_LTMASK ;  /* 0x0000000000167919 */ /* 0x000e2c0000003900 */
[----:B------:R-:W1:Y:S01]  /*49d0*/  POPC R18, UR9 ;  /* 0x0000000900127d09 */ /* 0x000e620008000000 */
[----:B-----5:R-:W-:Y:S01]  /*49e0*/  ULEA UR7, UR8, UR7, 0x18 ;  /* 0x0000000708077291 */ /* 0x020fe2000f8ec03f */
[----:B----4-:R-:W-:-:S02]  /*49f0*/  ISETP.EQ.U32.AND P0, PT, R20, R19, PT ;  /* 0x000000131400720c */ /* 0x010fc40003f02070 */
[----:B0-----:R-:W-:-:S04]  /*4a00*/  LOP3.LUT R22, R22, UR9, RZ, 0xc0, !PT ;  /* 0x0000000916167c12 */ /* 0x001fc8000f8ec0ff */
[----:B------:R-:W0:Y:S07]  /*4a10*/  POPC R19, R22 ;  /* 0x0000001600137309 */ /* 0x000e2e0000000000 */
[----:B-123--:R-:W1:Y:S04]  /*4a20*/  @P0 ATOMS.ADD R21, [UR7], R18 ;  /* 0x00000012ff15098c */ /* 0x00ee680008000007 */
[----:B-1----:R-:W0:Y:S02]  /*4a30*/  SHFL.IDX PT, R8, R21, R20, 0x1f ;  /* 0x00001f1415087589 */ /* 0x002e2400000e0000 */
[----:B0-----:R-:W-:-:S04]  /*4a40*/  IMAD.IADD R8, R8, 0x1, R19 ;  /* 0x0000000108087824 */ /* 0x001fc800078e0213 */
[----:B------:R-:W-:Y:S02]  /*4a50*/  IMAD R19, R8, 0x4, R7 ;  /* 0x0000000408137824 */ /* 0x000fe400078e0207 */
[----:B------:R-:W-:-:S03]  /*4a60*/  VIADD R8, R16, 0x2 ;  /* 0x0000000210087836 */ /* 0x000fc60000000000 */
[----:B------:R0:W-:Y:S04]  /*4a70*/  STS [R19+0x2000], R10 ;  /* 0x0020000a13007388 */ /* 0x0001e80000000800 */
[----:B------:R0:W-:Y:S02]  /*4a80*/  STS [R19], R8 ;  /* 0x0000000813007388 */ /* 0x0001e40000000800 */
.L_x_2152:
[----:B------:R-:W-:Y:S05]  /*4a90*/  BSYNC B2 ;  /* 0x0000000000027941 */ /* 0x000fea0003800000 */
.L_x_2151:
[----:B------:R-:W-:Y:S01]  /*4aa0*/  BSSY B2, `(.L_x_2153) ;  /* 0x0000017000027945 */ /* 0x000fe20003800000 */
[----:B------:R-:W-:-:S03]  /*4ab0*/  ISETP.NE.OR P0, PT, R6, R9, P1 ;  /* 0x000000090600720c */ /* 0x000fc60000f05670 */
[----:B------:R-:W-:Y:S10]  /*4ac0*/  @!P5 BRA `(.L_x_2154) ;  /* 0x000000000050d947 */ /* 0x000ff40003800000 */
[----:B------:R-:W5:Y:S01]  /*4ad0*/  S2R R9, SR_LANEID ;  /* 0x0000000000097919 */ /* 0x000f620000000000 */
[----:B------:R-:W1:Y:S01]  /*4ae0*/  S2UR UR9, SR_CgaCtaId ;  /* 0x00000000000979c3 */ /* 0x000e620000008800 */
[----:B------:R-:W-:Y:S01]  /*4af0*/  VOTEU.ANY UR10, UPT, PT ;  /* 0x00000000000a7886 */ /* 0x000fe200038e0100 */
[----:B------:R-:W-:Y:S01]  /*4b00*/  UMOV UR7, 0x400 ;  /* 0x0000040000077882 */ /* 0x000fe20000000000 */
[----:B------:R-:W5:Y:S01]  /*4b10*/  FLO.U32 R18, UR10 ;  /* 0x0000000a00127d00 */ /* 0x000f6200080e0000 */
[----:B------:R-:W-:Y:S01]  /*4b20*/  UIADD3 UR8, UR7, 0x4008, URZ ;  /* 0x0000400807087890 */ /* 0x000fe2000fffe03f */
[----:B------:R-:W2:Y:S01]  /*4b30*/  S2R R20, SR_LTMASK ;  /* 0x0000000000147919 */ /* 0x000ea20000003900 */
[----:B------:R-:W-:-:S05]  /*4b40*/  UIADD3 UR7, UR7, 0x4010, URZ ;  /* 0x0000401007077890 */ /* 0x000fca000fffe03f */
[----:B0-----:R-:W4:Y:S01]  /*4b50*/  POPC R10, UR10 ;  /* 0x0000000a000a7d09 */ /* 0x001f220008000000 */
[----:B-1----:R-:W-:Y:S02]  /*4b60*/  ULEA UR8, UR9, UR8, 0x18 ;  /* 0x0000000809087291 */ /* 0x002fe4000f8ec03f */
[----:B------:R-:W-:Y:S01]  /*4b70*/  ULEA UR7, UR9, UR7, 0x18 ;  /* 0x0000000709077291 */ /* 0x000fe2000f8ec03f */
[----:B-----5:R-:W-:Y:S02]  /*4b80*/  ISETP.EQ.U32.AND P5, PT, R18, R9, PT ;  /* 0x000000091200720c */ /* 0x020fe40003fa2070 */
[----:B--2---:R-:W-:-:S04]  /*4b90*/  LOP3.LUT R20, R20, UR10, RZ, 0xc0, !PT ;  /* 0x0000000a14147c12 */ /* 0x004fc8000f8ec0ff */
[----:B------:R-:W0:Y:S07]  /*4ba0*/  POPC R9, R20 ;  /* 0x0000001400097309 */ /* 0x000e2e0000000000 */
[----:B----4-:R-:W3:Y:S04]  /*4bb0*/  @P5 ATOMS.ADD R19, [UR8], R10 ;  /* 0x0000000aff13598c */ /* 0x010ee80008000008 */
[----:B---3--:R-:W0:Y:S02]  /*4bc0*/  SHFL.IDX PT, R8, R19, R18, 0x1f ;  /* 0x00001f1213087589 */ /* 0x008e2400000e0000 */
[----:B0-----:R-:W-:-:S02]  /*4bd0*/  IMAD.IADD R8, R8, 0x1, R9 ;  /* 0x0000000108087824 */ /* 0x001fc400078e0209 */
[----:B------:R-:W-:-:S03]  /*4be0*/  VIADD R9, R16, 0x3 ;  /* 0x0000000310097836 */ /* 0x000fc60000000000 */
[----:B------:R-:W-:-:S05]  /*4bf0*/  LEA R8, R8, UR7, 0x2 ;  /* 0x0000000708087c11 */ /* 0x000fca000f8e10ff */
[----:B------:R0:W-:Y:S02]  /*4c00*/  STS [R8], R9 ;  /* 0x0000000908007388 */ /* 0x0001e40000000800 */
.L_x_2154:
[----:B------:R-:W-:Y:S05]  /*4c10*/  BSYNC B2 ;  /* 0x0000000000027941 */ /* 0x000fea0003800000 */
.L_x_2153:
[----:B------:R-:W-:Y:S04]  /*4c20*/  BSSY B2, `(.L_x_2155) ;  /* 0x0000015000027945 */ /* 0x000fe80003800000 */
[----:B------:R-:W-:Y:S05]  /*4c30*/  @P0 BRA `(.L_x_2156) ;  /* 0x00000000004c0947 */ /* 0x000fea0003800000 */
[----:B0---4-:R-:W0:Y:S01]  /*4c40*/  S2R R19, SR_LANEID ;  /* 0x0000000000137919 */ /* 0x011e220000000000 */
[----:B------:R-:W4:Y:S01]  /*4c50*/  S2UR UR8, SR_CgaCtaId ;  /* 0x00000000000879c3 */ /* 0x000f220000008800 */
[----:B------:R-:W-:Y:S01]  /*4c60*/  VOTEU.ANY UR9, UPT, PT ;  /* 0x0000000000097886 */ /* 0x000fe200038e0100 */
[----:B------:R-:W-:Y:S01]  /*4c70*/  UMOV UR7, 0x400 ;  /* 0x0000040000077882 */ /* 0x000fe20000000000 */
[----:B------:R-:W0:Y:S01]  /*4c80*/  FLO.U32 R10, UR9 ;  /* 0x00000009000a7d00 */ /* 0x000e2200080e0000 */
[----:B------:R-:W-:Y:S01]  /*4c90*/  UIADD3 UR7, UR7, 0x4000, URZ ;  /* 0x0000400007077890 */ /* 0x000fe2000fffe03f */
[----:B------:R-:W5:Y:S06]  /*4ca0*/  S2R R18, SR_LTMASK ;  /* 0x0000000000127919 */ /* 0x000f6c0000003900 */
[----:B------:R-:W1:Y:S01]  /*4cb0*/  POPC R9, UR9 ;  /* 0x0000000900097d09 */ /* 0x000e620008000000 */
[----:B----4-:R-:W-:Y:S01]  /*4cc0*/  ULEA UR7, UR8, UR7, 0x18 ;  /* 0x0000000708077291 */ /* 0x010fe2000f8ec03f */
[----:B0-----:R-:W-:-:S02]  /*4cd0*/  ISETP.EQ.U32.AND P0, PT, R10, R19, PT ;  /* 0x000000130a00720c */ /* 0x001fc40003f02070 */
[----:B-----5:R-:W-:-:S04]  /*4ce0*/  LOP3.LUT R18, R18, UR9, RZ, 0xc0, !PT ;  /* 0x0000000912127c12 */ /* 0x020fc8000f8ec0ff */
[----:B------:R-:W0:Y:S07]  /*4cf0*/  POPC R19, R18 ;  /* 0x0000001200137309 */ /* 0x000e2e0000000000 */
[----:B-1----:R-:W2:Y:S04]  /*4d00*/  @P0 ATOMS.ADD R9, [UR7], R9 ;  /* 0x00000009ff09098c */ /* 0x002ea80008000007 */
[----:B--23--:R-:W0:Y:S02]  /*4d10*/  SHFL.IDX PT, R8, R9, R10, 0x1f ;  /* 0x00001f0a09087589 */ /* 0x00ce2400000e0000 */
[----:B0-----:R-:W-:-:S02]  /*4d20*/  IMAD.IADD R8, R8, 0x1, R19 ;  /* 0x0000000108087824 */ /* 0x001fc400078e0213 */
[----:B------:R-:W-:Y:S02]  /*4d30*/  VIADD R19, R16, 0x3 ;  /* 0x0000000310137836 */ /* 0x000fe40000000000 */
[----:B------:R-:W-:-:S05]  /*4d40*/  IMAD R8, R8, 0x4, R7 ;  /* 0x0000000408087824 */ /* 0x000fca00078e0207 */
[----:B------:R0:W-:Y:S04]  /*4d50*/  STS [R8+0x2000], R11 ;  /* 0x0020000b08007388 */ /* 0x0001e80000000800 */
[----:B------:R0:W-:Y:S02]  /*4d60*/  STS [R8], R19 ;  /* 0x0000001308007388 */ /* 0x0001e40000000800 */
.L_x_2156:
[----:B------:R-:W-:Y:S05]  /*4d70*/  BSYNC B2 ;  /* 0x0000000000027941 */ /* 0x000fea0003800000 */
.L_x_2155:
[----:B-12---:R-:W-:-:S04]  /*4d80*/  VIADD R16, R14, 0x200 ;  /* 0x000002000e107836 */ /* 0x006fc80000000000 */
[----:B------:R-:W-:Y:S01]  /*4d90*/  IMAD.MOV.U32 R14, RZ, RZ, R16 ;  /* 0x000000ffff0e7224 */ /* 0x000fe200078e0010 */
[----:B------:R-:W-:-:S13]  /*4da0*/  ISETP.GT.AND P0, PT, R15, R16, PT ;  /* 0x000000100f00720c */ /* 0x000fda0003f04270 */
[----:B------:R-:W-:Y:S05]  /*4db0*/  @P0 BRA `(.L_x_2157) ;  /* 0xfffffff000840947 */ /* 0x000fea000383ffff */
.L_x_2140:
[----:B------:R-:W-:Y:S05]  /*4dc0*/  BSYNC B1 ;  /* 0x0000000000017941 */ /* 0x000fea0003800000 */
.L_x_2139:
[----:B------:R-:W-:Y:S01]  /*4dd0*/  ISETP.GT.U32.AND P0, PT, R13, R0, PT ;  /* 0x000000000d00720c */ /* 0x000fe20003f04070 */
[----:B------:R-:W-:-:S12]  /*4de0*/  BSSY B1, `(.L_x_2158) ;  /* 0x000003d000017945 */ /* 0x000fd80003800000 */
[----:B------:R-:W-:Y:S05]  /*4df0*/  @!P0 BRA `(.L_x_2159) ;  /* 0x0000000000ec8947 */ /* 0x000fea0003800000 */
[----:B0-----:R-:W-:Y:S01]  /*4e00*/  IADD3 R7, P0, R0, UR4, RZ ;  /* 0x0000000400077c10 */ /* 0x001fe2000ff1e0ff */
[----:B------:R-:W-:-:S04]  /*4e10*/  ULDC.64 UR8, c[0x0][0x210] ;  /* 0x0000840000087ab9 */ /* 0x000fc80000000a00 */
[----:B------:R-:W-:Y:S01]  /*4e20*/  IMAD.X R10, RZ, RZ, UR5, P0 ;  /* 0x00000005ff0a7e24 */ /* 0x000fe200080e06ff */
[----:B---34-:R-:W-:-:S04]  /*4e30*/  LEA R8, P0, R7, UR8, 0x2 ;  /* 0x0000000807087c11 */ /* 0x018fc8000f8010ff */
        /* <DEDUP_REMOVED lines=13> */
[----:B-1----:R-:W-:-:S13]  /*4f10*/  ISETP.GT.U32.AND P0, PT, R6, R17, PT ;  /* 0x000000110600720c */ /* 0x002fda0003f04070 */
        /* <DEDUP_REMOVED lines=20> */
.L_x_2161:
[----:B------:R-:W-:Y:S05]  /*5060*/  BSYNC B2 ;  /* 0x0000000000027941 */ /* 0x000fea0003800000 */
.L_x_2160:
[----:B------:R-:W1:Y:S02]  /*5070*/  LDS R8, [R21+0x4004] ;  /* 0x0040040015087984 */ /* 0x000e640000000800 */
        /* <DEDUP_REMOVED lines=8> */
[----:B0-----:R-:W0:Y:S01]  /*5100*/  POPC R9, UR7 ;  /* 0x0000000700097d09 */ /* 0x001e220008000000 */
[----:B-1----:R-:W-:Y:S02]  /*5110*/  ISETP.EQ.U32.AND P0, PT, R10, R11, PT ;  /* 0x0000000b0a00720c */ /* 0x002fe40003f02070 */
[----:B------:R-:W1:Y:S11]  /*5120*/  S2R R11, SR_LTMASK ;  /* 0x00000000000b7919 */ /* 0x000e760000003900 */
[----:B0-----:R-:W0:Y:S01]  /*5130*/  @P0 ATOMS.ADD R9, [R14], R9 ;  /* 0x000000090e09038c */ /* 0x001e220000000000 */
[----:B-1----:R-:W-:-:S03]  /*5140*/  LOP3.LUT R11, R11, UR7, RZ, 0xc0, !PT ;  /* 0x000000070b0b7c12 */ /* 0x002fc6000f8ec0ff */
[----:B0-----:R-:W0:Y:S03]  /*5150*/  SHFL.IDX PT, R8, R9, R10, 0x1f ;  /* 0x00001f0a09087589 */ /* 0x001e2600000e0000 */
[----:B------:R-:W0:Y:S02]  /*5160*/  POPC R11, R11 ;  /* 0x0000000b000b7309 */ /* 0x000e240000000000 */
[----:B0-----:R-:W-:-:S04]  /*5170*/  IMAD.IADD R8, R8, 0x1, R11 ;  /* 0x0000000108087824 */ /* 0x001fc800078e020b */
[----:B------:R-:W-:-:S05]  /*5180*/  IMAD R8, R8, 0x4, R21 ;  /* 0x0000000408087824 */ /* 0x000fca00078e0215 */
[----:B------:R2:W-:Y:S04]  /*5190*/  STS [R8+0x2000], R7 ;  /* 0x0020000708007388 */ /* 0x0005e80000000800 */
[----:B------:R2:W-:Y:S02]  /*51a0*/  STS [R8], R0 ;  /* 0x0000000008007388 */ /* 0x0005e40000000800 */
.L_x_2159:
[----:B------:R-:W-:Y:S05]  /*51b0*/  BSYNC B1 ;  /* 0x0000000000017941 */ /* 0x000fea0003800000 */
.L_x_2158:
[----:B0-234-:R-:W-:-:S04]  /*51c0*/  IMAD.IADD R8, R0, 0x1, R13 ;  /* 0x0000000100087824 */ /* 0x01dfc800078e020d */
[----:B------:R-:W-:-:S05]  /*51d0*/  IMAD R8, R15, 0x4, R8 ;  /* 0x000000040f087824 */ /* 0x000fca00078e0208 */
[----:B------:R-:W-:-:S13]  /*51e0*/  ISETP.GE.AND P0, PT, R8, R3, PT ;  /* 0x000000030800720c */ /* 0x000fda0003f06270 */
[----:B------:R-:W-:Y:S05]  /*51f0*/  @P0 BRA `(.L_x_2138) ;  /* 0x0000000000ec0947 */ /* 0x000fea0003800000 */
[----:B------:R-:W-:Y:S01]  /*5200*/  IADD3 R7, P0, R8, UR4, RZ ;  /* 0x0000000408077c10 */ /* 0x000fe2000ff1e0ff */
[----:B------:R-:W-:-:S03]  /*5210*/  ULDC.64 UR8, c[0x0][0x210] ;  /* 0x0000840000087ab9 */ /* 0x000fc60000000a00 */
[----:B------:R-:W-:Y:S02]  /*5220*/  LEA.HI.X.SX32 R12, R8, UR5, 0x1, P0 ;  /* 0x00000005080c7c11 */ /* 0x000fe400080f0eff */
        /* <DEDUP_REMOVED lines=35> */
.L_x_2163:
[----:B------:R-:W-:Y:S05]  /*5460*/  BSYNC B1 ;  /* 0x0000000000017941 */ /* 0x000fea0003800000 */
.L_x_2162:
        /* <DEDUP_REMOVED lines=20> */
.L_x_2138:
[----:B------:R-:W-:Y:S05]  /*55b0*/  BSYNC B0 ;  /* 0x0000000000007941 */ /* 0x000fea0003800000 */
.L_x_2110:
[----:B------:R-:W4:Y:S08]  /*55c0*/  S2UR UR10, SR_CgaCtaId ;  /* 0x00000000000a79c3 */ /* 0x000f300000008800 */
[----:B------:R-:W-:Y:S06]  /*55d0*/  BAR.SYNC.DEFER_BLOCKING 0x0 ;  /* 0x0000000000007b1d */ /* 0x000fec0000010000 */
[----:B------:R-:W-:-:S02]  /*55e0*/  UMOV UR9, 0x400 ;  /* 0x0000040000097882 */ /* 0x000fc40000000000 */
[----:B----4-:R-:W-:-:S06]  /*55f0*/  ULEA UR7, UR10, UR9, 0x18 ;  /* 0x000000090a077291 */ /* 0x010fcc000f8ec03f */
[----:B0-----:R-:W-:-:S05]  /*5600*/  IMAD.U32 R7, RZ, RZ, UR7 ;  /* 0x00000007ff077e24 */ /* 0x001fca000f8e00ff */
[----:B-1----:R-:W0:Y:S02]  /*5610*/  LDS R6, [R7+0x4004] ;  /* 0x0040040007067984 */ /* 0x002e240000000800 */
[----:B0-----:R-:W-:-:S13]  /*5620*/  ISETP.GE.AND P0, PT, R6, 0x801, PT ;  /* 0x000008010600780c */ /* 0x001fda0003f06270 */
[----:B------:R-:W-:Y:S05]  /*5630*/  @!P0 BRA `(.L_x_2164) ;  /* 0x0000008800408947 */ /* 0x000fea0003800000 */
[----:B------:R-:W-:Y:S04]  /*5640*/  BSSY B0, `(.L_x_2165) ;  /* 0x0000020000007945 */ /* 0x000fe80003800000 */
        /* <DEDUP_REMOVED lines=12> */
.L_x_2169:
[----:B------:R-:W-:Y:S01]  /*5710*/  VIADD R6, R6, 0xffffffff ;  /* 0xffffffff06067836 */ /* 0x000fe20000000000 */
[----:B------:R0:W-:Y:S01]  /*5720*/  STS [R9], RZ ;  /* 0x000000ff09007388 */ /* 0x0001e20000000800 */
[----:B------:R-:W-:-:S03]  /*5730*/  VIADD R8, R8, 0x200 ;  /* 0x0000020008087836 */ /* 0x000fc60000000000 */
[----:B------:R-:W-:Y:S01]  /*5740*/  ISETP.NE.AND P0, PT, R6, RZ, PT ;  /* 0x000000ff0600720c */ /* 0x000fe20003f05270 */
[----:B0-----:R-:W-:-:S12]  /*5750*/  VIADD R9, R9, 0x800 ;  /* 0x0000080009097836 */ /* 0x001fd80000000000 */
[----:B------:R-:W-:Y:S05]  /*5760*/  @P0 BRA `(.L_x_2169) ;  /* 0xfffffffc00e80947 */ /* 0x000fea000383ffff */
.L_x_2168:
[----:B------:R-:W-:Y:S05]  /*5770*/  BSYNC B1 ;  /* 0x0000000000017941 */ /* 0x000fea0003800000 */
.L_x_2167:
[----:B------:R-:W-:Y:S05]  /*5780*/  @!P1 BRA `(.L_x_2166) ;  /* 0x00000000002c9947 */ /* 0x000fea0003800000 */
[C---:B------:R-:W-:Y:S02]  /*5790*/  IMAD R6, R8.reuse, 0x4, R7 ;  /* 0x0000000408067824 */ /* 0x040fe400078e0207 */
[----:B------:R-:W-:Y:S02]  /*57a0*/  VIADD R8, R8, 0xfffff800 ;  /* 0xfffff80008087836 */ /* 0x000fe40000000000 */
[----:B------:R-:W-:-:S07]  /*57b0*/  VIADD R6, R6, 0x20a0 ;  /* 0x000020a006067836 */ /* 0x000fce0000000000 */
.L_x_2170:
        /* <DEDUP_REMOVED lines=8> */
.L_x_2166:
[----:B------:R-:W-:Y:S05]  /*5840*/  BSYNC B0 ;  /* 0x0000000000007941 */ /* 0x000fea0003800000 */
.L_x_2165:
        /* <DEDUP_REMOVED lines=8> */
[----:B--2---:R-:W0:Y:S01]  /*58d0*/  LDC R15, c[0x0][0x22c] ;  /* 0x00008b00ff0f7b82 */ /* 0x004e220000000800 */
[----:B------:R-:W-:Y:S03]  /*58e0*/  BSSY B2, `(.L_x_2175) ;  /* 0x000001e000027945 */ /* 0x000fe60003800000 */
[----:B------:R-:W-:-:S05]  /*58f0*/  IMAD.IADD R9, R6, 0x1, R3 ;  /* 0x0000000106097824 */ /* 0x000fca00078e0203 */
[C---:B------:R-:W-:Y:S02]  /*5900*/  LEA.HI R6, R9.reuse, 0x1, RZ, 0x17 ;  /* 0x0000000109067811 */ /* 0x040fe400078fb8ff */
[----:B------:R-:W-:Y:S02]  /*5910*/  ISETP.GE.U32.AND P0, PT, R9, 0x600, PT ;  /* 0x000006000900780c */ /* 0x000fe40003f06070 */
[----:B------:R-:W-:Y:S01]  /*5920*/  LOP3.LUT P1, R8, R6, 0x3, RZ, 0xc0, !PT ;  /* 0x0000000306087812 */ /* 0x000fe2000782c0ff */
[----:B------:R-:W-:Y:S02]  /*5930*/  IMAD.MOV.U32 R6, RZ, RZ, R0 ;  /* 0x000000ffff067224 */ /* 0x000fe400078e0000 */
[----:B0-----:R-:W-:-:S10]  /*5940*/  IMAD.SHL.U32 R11, R15, 0x200, RZ ;  /* 0x000002000f0b7824 */ /* 0x001fd400078e00ff */
[----:B------:R-:W-:Y:S05]  /*5950*/  @!P1 BRA `(.L_x_2176) ;  /* 0x0000000000589947 */ /* 0x000fea0003800000 */
[----:B------:R-:W-:Y:S01]  /*5960*/  IMAD R6, R0, R15, RZ ;  /* 0x0000000f00067224 */ /* 0x000fe200078e02ff */
[----:B------:R-:W-:Y:S01]  /*5970*/  ULDC.64 UR8, c[0x0][0x210] ;  /* 0x0000840000087ab9 */ /* 0x000fe20000000a00 */
[----:B------:R-:W-:-:S03]  /*5980*/  IMAD.MOV.U32 R10, RZ, RZ, R8 ;  /* 0x000000ffff0a7224 */ /* 0x000fc600078e0008 */
[----:B---3--:R-:W-:-:S04]  /*5990*/  IADD3 R13, P1, R6, UR4, RZ ;  /* 0x00000004060d7c10 */ /* 0x008fc8000ff3e0ff */
[----:B------:R-:W-:Y:S02]  /*59a0*/  LEA R12, P5, R13, UR8, 0x2 ;  /* 0x000000080d0c7c11 */ /* 0x000fe4000f8a10ff */
[----:B------:R-:W-:Y:S01]  /*59b0*/  LEA.HI.X.SX32 R14, R6, UR5, 0x1, P1 ;  /* 0x00000005060e7c11 */ /* 0x000fe200088f0eff */
[----:B------:R-:W-:-:S03]  /*59c0*/  IMAD.MOV.U32 R6, RZ, RZ, R0 ;  /* 0x000000ffff067224 */ /* 0x000fc600078e0000 */
[----:B------:R-:W-:-:S07]  /*59d0*/  LEA.HI.X R13, R13, UR9, R14, 0x2, P5 ;  /* 0x000000090d0d7c11 */ /* 0x000fce000a8f140e */
.L_x_2177:
        /* <DEDUP_REMOVED lines=14> */
.L_x_2176:
[----:B------:R-:W-:Y:S05]  /*5ac0*/  BSYNC B2 ;  /* 0x0000000000027941 */ /* 0x000fea0003800000 */
.L_x_2175:
[----:B------:R-:W-:Y:S05]  /*5ad0*/  @!P0 BRA `(.L_x_2174) ;  /* 0x0000000000b08947 */ /* 0x000fea0003800000 */
[----:B------:R-:W-:Y:S01]  /*5ae0*/  IMAD R8, R6, R15, RZ ;  /* 0x0000000f06087224 */ /* 0x000fe200078e02ff */
[----:B------:R-:W-:-:S04]  /*5af0*/  ULDC.64 UR8, c[0x0][0x210] ;  /* 0x0000840000087ab9 */ /* 0x000fc80000000a00 */
[----:B---3--:R-:W-:-:S04]  /*5b00*/  IADD3 R17, P0, R8, UR4, RZ ;  /* 0x0000000408117c10 */ /* 0x008fc8000ff1e0ff */
[----:B------:R-:W-:Y:S02]  /*5b10*/  LEA R16, P1, R17, UR8, 0x2 ;  /* 0x0000000811107c11 */ /* 0x000fe4000f8210ff */
[----:B------:R-:W-:-:S04]  /*5b20*/  LEA.HI.X.SX32 R8, R8, UR5, 0x1, P0 ;  /* 0x0000000508087c11 */ /* 0x000fc800080f0eff */
[----:B------:R-:W-:-:S07]  /*5b30*/  LEA.HI.X R17, R17, UR9, R8, 0x2, P1 ;  /* 0x0000000911117c11 */ /* 0x000fce00088f1408 */
.L_x_2178:
        /* <DEDUP_REMOVED lines=38> */
.L_x_2174:
[----:B------:R-:W-:Y:S05]  /*5da0*/  BSYNC B1 ;  /* 0x0000000000017941 */ /* 0x000fea0003800000 */
.L_x_2173:
[----:B------:R-:W-:Y:S05]  /*5db0*/  BRA `(.L_x_2179) ;  /* 0x0000000400587947 */ /* 0x000fea0003800000 */
.L_x_2172:
        /* <DEDUP_REMOVED lines=14> */
[----:B--2---:R-:W-:-:S04]  /*5ea0*/  SHF.R.S32.HI R15, RZ, 0x2, R9 ;  /* 0x00000002ff0f7819 */ /* 0x004fc80000011409 */
[C---:B------:R-:W-:Y:S01]  /*5eb0*/  ISETP.GT.AND P1, PT, R15.reuse, R0, PT ;  /* 0x000000000f00720c */ /* 0x040fe20003f24270 */
[----:B------:R-:W-:-:S12]  /*5ec0*/  IMAD R6, R15, 0x4, R6 ;  /* 0x000000040f067824 */ /* 0x000fd800078e0206 */
[----:B------:R-:W-:Y:S05]  /*5ed0*/  @!P1 BRA `(.L_x_2181) ;  /* 0x0000000000989947 */ /* 0x000fea0003800000 */
[----:B------:R-:W-:Y:S01]  /*5ee0*/  IADD3 R8, P1, R11, UR4, RZ ;  /* 0x000000040b087c10 */ /* 0x000fe2000ff3e0ff */
[----:B------:R-:W-:Y:S01]  /*5ef0*/  ULDC.64 UR8, c[0x0][0x210] ;  /* 0x0000840000087ab9 */ /* 0x000fe20000000a00 */
[----:B------:R-:W-:Y:S02]  /*5f00*/  IMAD.MOV.U32 R14, RZ, RZ, R0 ;  /* 0x000000ffff0e7224 */ /* 0x000fe400078e0000 */
[----:B---3--:R-:W-:Y:S01]  /*5f10*/  LEA R17, P5, R8, UR8, 0x2 ;  /* 0x0000000808117c11 */ /* 0x008fe2000f8a10ff */
[----:B------:R-:W-:Y:S02]  /*5f20*/  IMAD.X R9, RZ, RZ, UR5, P1 ;  /* 0x00000005ff097e24 */ /* 0x000fe400088e06ff */
[----:B------:R-:W-:-:S03]  /*5f30*/  VIADD R16, R7, 0x8a0 ;  /* 0x000008a007107836 */ /* 0x000fc60000000000 */
[----:B------:R-:W-:-:S07]  /*5f40*/  LEA.HI.X R19, R8, UR9, R9, 0x2, P5 ;  /* 0x0000000908137c11 */ /* 0x000fce000a8f1409 */
.L_x_2182:
        /* <DEDUP_REMOVED lines=31> */
.L_x_2181:
[----:B------:R-:W-:Y:S05]  /*6140*/  BSYNC B1 ;  /* 0x0000000000017941 */ /* 0x000fea0003800000 */
.L_x_2180:
[----:B------:R-:W-:Y:S01]  /*6150*/  BSSY B1, `(.L_x_2183) ;  /* 0x000000f000017945 */ /* 0x000fe20003800000 */
[----:B------:R-:W-:-:S03]  /*6160*/  ISETP.GE.AND P1, PT, R6, R3, PT ;  /* 0x000000030600720c */ /* 0x000fc60003f26270 */
[----:B------:R-:W-:Y:S10]  /*6170*/  @!P0 BRA `(.L_x_2184) ;  /* 0x0000000000308947 */ /* 0x000ff40003800000 */
[----:B0-----:R-:W-:Y:S01]  /*6180*/  IADD3 R9, P0, R0, UR4, RZ ;  /* 0x0000000400097c10 */ /* 0x001fe2000ff1e0ff */
[----:B------:R-:W-:-:S04]  /*6190*/  ULDC.64 UR8, c[0x0][0x210] ;  /* 0x0000840000087ab9 */ /* 0x000fc80000000a00 */
[----:B------:R-:W-:Y:S01]  /*61a0*/  IMAD.X R10, RZ, RZ, UR5, P0 ;  /* 0x00000005ff0a7e24 */ /* 0x000fe200080e06ff */
        /* <DEDUP_REMOVED lines=9> */
.L_x_2184:
[----:B------:R-:W-:Y:S05]  /*6240*/  BSYNC B1 ;  /* 0x0000000000017941 */ /* 0x000fea0003800000 */
.L_x_2183:
[----:B------:R-:W-:Y:S05]  /*6250*/  @P1 BRA `(.L_x_2179) ;  /* 0x0000000000301947 */ /* 0x000fea0003800000 */
[----:B0-----:R-:W-:Y:S01]  /*6260*/  IADD3 R9, P0, R6, UR4, RZ ;  /* 0x0000000406097c10 */ /* 0x001fe2000ff1e0ff */
[----:B------:R-:W-:-:S03]  /*6270*/  ULDC.64 UR8, c[0x0][0x210] ;  /* 0x0000840000087ab9 */ /* 0x000fc60000000a00 */
[----:B------:R-:W-:Y:S02]  /*6280*/  LEA.HI.X.SX32 R6, R6, UR5, 0x1, P0 ;  /* 0x0000000506067c11 */ /* 0x000fe400080f0eff */
        /* <DEDUP_REMOVED lines=9> */
.L_x_2179:
[----:B------:R-:W-:Y:S05]  /*6320*/  BSYNC B0 ;  /* 0x0000000000007941 */ /* 0x000fea0003800000 */
.L_x_2171:
[----:B------:R-:W-:Y:S01]  /*6330*/  BAR.SYNC.DEFER_BLOCKING 0x0 ;  /* 0x0000000000007b1d */ /* 0x000fe20000010000 */
[----:B---3--:R-:W-:-:S05]  /*6340*/  IMAD.MOV.U32 R13, RZ, RZ, RZ ;  /* 0x000000ffff0d7224 */ /* 0x008fca00078e00ff */
[----:B------:R-:W-:Y:S01]  /*6350*/  ULDC UR9, c[0x0][0x230] ;  /* 0x00008c0000097ab9 */ /* 0x000fe20000000800 */
[----:B0-----:R0:W3:Y:S04]  /*6360*/  LDS R11, [R7+0x4008] ;  /* 0x00400800070b7984 */ /* 0x0010e80000000800 */
.L_x_2189:
[----:B0-2---:R-:W-:Y:S01]  /*6370*/  IMAD R12, R13, 0x200, R0 ;  /* 0x000002000d0c7824 */ /* 0x005fe200078e0200 */
        /* <DEDUP_REMOVED lines=16> */
[----:B-1----:R-:W1:Y:S04]  /*6480*/  LDS R18, [R2+0x30] ;  /* 0x0000300002127984 */ /* 0x002e680000000800 */
        /* <DEDUP_REMOVED lines=8> */
[----:B0-----:R-:W0:Y:S01]  /*6510*/  LDS R7, [R2+0x4c] ;  /* 0x00004c0002077984 */ /* 0x001e220000000800 */
[----:B-----5:R-:W-:-:S04]  /*6520*/  IADD3 R6, R16, R6, R15 ;  /* 0x0000000610067210 */ /* 0x020fc80007ffe00f */
[----:B-1----:R-:W-:-:S04]  /*6530*/  IADD3 R6, R18, R6, R17 ;  /* 0x0000000612067210 */ /* 0x002fc80007ffe011 */
[----:B---3--:R-:W-:-:S04]  /*6540*/  IADD3 R6, R20, R6, R19 ;  /* 0x0000000614067210 */ /* 0x008fc80007ffe013 */
        /* <DEDUP_REMOVED lines=13> */
.L_x_2471:
        /* <DEDUP_REMOVED lines=39> */
.L_x_2185:
[----:B------:R-:W-:Y:S05]  /*6890*/  WARPSYNC.ALL ;  /* 0x0000000000007948 */ /* 0x000fea0003800000 */
[----:B------:R-:W-:Y:S01]  /*68a0*/  BAR.SYNC.DEFER_BLOCKING 0x0 ;  /* 0x0000000000007b1d */ /* 0x000fe20000010000 */
[----:B------:R-:W-:-:S07]  /*68b0*/  PLOP3.LUT P0, PT, PT, PT, PT, 0x8, 0x0 ;  /* 0x000000000000781c */ /* 0x000fce0003f0e170 */
[----:B------:R-:W2:Y:S01]  /*68c0*/  S2UR UR8, SR_CgaCtaId ;  /* 0x00000000000879c3 */ /* 0x000ea20000008800 */
[----:B------:R-:W-:Y:S01]  /*68d0*/  UMOV UR7, 0x400 ;  /* 0x0000040000077882 */ /* 0x000fe20000000000 */
[----:B------:R-:W-:Y:S01]  /*68e0*/  BSSY B0, `(.L_x_2187) ;  /* 0x0000013000007945 */ /* 0x000fe20003800000 */
[----:B------:R-:W3:Y:S01]  /*68f0*/  LDS R6, [R4+0x10] ;  /* 0x0000100004067984 */ /* 0x000ee20000000800 */
[----:B--2---:R-:W-:-:S06]  /*6900*/  ULEA UR7, UR8, UR7, 0x18 ;  /* 0x0000000708077291 */ /* 0x004fcc000f8ec03f */
[----:B0---4-:R-:W-:-:S05]  /*6910*/  IMAD.U32 R7, RZ, RZ, UR7 ;  /* 0x00000007ff077e24 */ /* 0x011fca000f8e00ff */
[----:B------:R-:W0:Y:S01]  /*6920*/  LDS R8, [R7+0x890] ;  /* 0x0008900007087984 */ /* 0x000e220000000800 */
[----:B---3--:R-:W-:-:S05]  /*6930*/  IMAD.IADD R9, R6, 0x1, R11 ;  /* 0x0000000106097824 */ /* 0x008fca00078e020b */
[----:B------:R-:W-:Y:S01]  /*6940*/  ISETP.GE.AND P1, PT, R9, UR9, PT ;  /* 0x0000000909007c0c */ /* 0x000fe2000bf26270 */
[----:B------:R2:W-:Y:S01]  /*6950*/  STS [R14+0x8a0], R9 ;  /* 0x0008a0090e007388 */ /* 0x0005e20000000800 */
[----:B0-----:R-:W-:Y:S01]  /*6960*/  IMAD.IADD R11, R8, 0x1, R11 ;  /* 0x00000001080b7824 */ /* 0x001fe200078e020b */
[----:B------:R-:W-:Y:S10]  /*6970*/  BAR.SYNC.DEFER_BLOCKING 0x0 ;  /* 0x0000000000007b1d */ /* 0x000ff40000010000 */
[----:B--2---:R-:W-:Y:S05]  /*6980*/  @P1 BRA `(.L_x_2188) ;  /* 0x0000000000201947 */ /* 0x004fea0003800000 */
        /* <DEDUP_REMOVED lines=8> */
.L_x_2188:
[----:B------:R-:W-:Y:S05]  /*6a10*/  BSYNC B0 ;  /* 0x0000000000007941 */ /* 0x000fea0003800000 */
.L_x_2187:
        /* <DEDUP_REMOVED lines=9> */
[----:B0-----:R-:W0:Y:S02]  /*6ab0*/  LDS R6, [R7+0x400c] ;  /* 0x00400c0007067984 */ /* 0x001e240000000800 */
[----:B0-----:R-:W-:-:S05]  /*6ac0*/  R2UR UR7, R6 ;  /* 0x00000000060772ca */ /* 0x001fca00000e0000 */
[----:B------:R-:W-:Y:S10]  /*6ad0*/  @!P5 BRA `(.L_x_2191) ;  /* 0x0000001000d4d947 */ /* 0x000ff40003800000 */
[----:B------:R-:W-:Y:S01]  /*6ae0*/  ISETP.GE.AND P0, PT, R0, R3, PT ;  /* 0x000000030000720c */ /* 0x000fe20003f06270 */
[----:B------:R-:W-:-:S12]  /*6af0*/  BSSY B1, `(.L_x_2192) ;  /* 0x0000132000017945 */ /* 0x000fd80003800000 */
[----:B------:R-:W-:Y:S05]  /*6b00*/  @P0 BRA `(.L_x_2193) ;  /* 0x0000001000c00947 */ /* 0x000fea0003800000 */
[----:B-1----:R-:W-:Y:S01]  /*6b10*/  LOP3.LUT R10, RZ, R0, RZ, 0x33, !PT ;  /* 0x00000000ff0a7212 */ /* 0x002fe200078e33ff */
[----:B------:R-:W-:Y:S04]  /*6b20*/  BSSY B2, `(.L_x_2194) ;  /* 0x0000048000027945 */ /* 0x000fe80003800000 */
[----:B------:R-:W-:-:S05]  /*6b30*/  IMAD.IADD R10, R10, 0x1, R3 ;  /* 0x000000010a0a7824 */ /* 0x000fca00078e0203 */
[----:B------:R-:W-:-:S04]  /*6b40*/  LEA.HI R6, R10, 0x1, RZ, 0x17 ;  /* 0x000000010a067811 */ /* 0x000fc800078fb8ff */
[----:B------:R-:W-:Y:S01]  /*6b50*/  LOP3.LUT P0, R11, R6, 0x3, RZ, 0xc0, !PT ;  /* 0x00000003060b7812 */ /* 0x000fe2000780c0ff */
[----:B------:R-:W-:-:S12]  /*6b60*/  IMAD.MOV.U32 R6, RZ, RZ, R0 ;  /* 0x000000ffff067224 */ /* 0x000fd800078e0000 */
[----:B------:R-:W-:Y:S05]  /*6b70*/  @!P0 BRA `(.L_x_2195) ;  /* 0x0000000400088947 */ /* 0x000fea0003800000 */
[----:B------:R-:W0:Y:S01]  /*6b80*/  LDS R8, [R7+0x4004] ;  /* 0x0040040007087984 */ /* 0x000e220000000800 */
[----:B------:R-:W1:Y:S01]  /*6b90*/  LDC R13, c[0x0][0x22c] ;  /* 0x00008b00ff0d7b82 */ /* 0x000e620000000800 */
[----:B------:R-:W-:Y:S01]  /*6ba0*/  ULDC.64 UR8, c[0x0][0x210] ;  /* 0x0000840000087ab9 */ /* 0x000fe20000000a00 */
[----:B-1----:R-:W-:Y:S02]  /*6bb0*/  IMAD R6, R0, R13, RZ ;  /* 0x0000000d00067224 */ /* 0x002fe400078e02ff */
[----:B------:R-:W-:-:S03]  /*6bc0*/  IMAD.SHL.U32 R13, R13, 0x200, RZ ;  /* 0x000002000d0d7824 */ /* 0x000fc600078e00ff */
[----:B------:R-:W-:-:S04]  /*6bd0*/  IADD3 R9, P1, R6, UR4, RZ ;  /* 0x0000000406097c10 */ /* 0x000fc8000ff3e0ff */
[----:B------:R-:W-:Y:S02]  /*6be0*/  LEA.HI.X.SX32 R6, R6, UR5, 0x1, P1 ;  /* 0x0000000506067c11 */ /* 0x000fe400088f0eff */
[----:B0-----:R-:W-:Y:S02]  /*6bf0*/  ISETP.GT.AND P0, PT, R8, 0x800, PT ;  /* 0x000008000800780c */ /* 0x001fe40003f04270 */
[----:B------:R-:W-:-:S04]  /*6c00*/  LEA R8, P1, R9, UR8, 0x2 ;  /* 0x0000000809087c11 */ /* 0x000fc8000f8210ff */
[----:B------:R-:W-:Y:S01]  /*6c10*/  LEA.HI.X R9, R9, UR9, R6, 0x2, P1 ;  /* 0x0000000909097c11 */ /* 0x000fe200088f1406 */
[----:B------:R-:W-:-:S08]  /*6c20*/  IMAD.MOV.U32 R6, RZ, RZ, R0 ;  /* 0x000000ffff067224 */ /* 0x000fd000078e0000 */
.L_x_2200:
        /* <DEDUP_REMOVED lines=29> */
.L_x_2197:
[----:B------:R-:W-:Y:S05]  /*6e00*/  BSYNC B3 ;  /* 0x0000000000037941 */ /* 0x000fea0003800000 */
.L_x_2196:
[----:B------:R-:W-:Y:S01]  /*6e10*/  ISETP.NE.OR P5, PT, R20, UR7, P0 ;  /* 0x0000000714007c0c */ /* 0x000fe200087a5670 */
[----:B------:R-:W-:-:S12]  /*6e20*/  BSSY B3, `(.L_x_2198) ;  /* 0x0000014000037945 */ /* 0x000fd80003800000 */
        /* <DEDUP_REMOVED lines=19> */
.L_x_2199:
[----:B------:R-:W-:Y:S05]  /*6f60*/  BSYNC B3 ;  /* 0x0000000000037941 */ /* 0x000fea0003800000 */
.L_x_2198:
[----:B------:R-:W-:-:S04]  /*6f70*/  IMAD.WIDE R8, R13, 0x4, R8 ;  /* 0x000000040d087825 */ /* 0x000fc800078e0208 */
[----:B01----:R-:W-:Y:S01]  /*6f80*/  VIADD R6, R6, 0x200 ;  /* 0x0000020006067836 */ /* 0x003fe20000000000 */
[----:B------:R-:W-:Y:S06]  /*6f90*/  @P1 BRA `(.L_x_2200) ;  /* 0xfffffffc00241947 */ /* 0x000fec000383ffff */
.L_x_2195:
[----:B------:R-:W-:Y:S05]  /*6fa0*/  BSYNC B2 ;  /* 0x0000000000027941 */ /* 0x000fea0003800000 */
.L_x_2194:
[----:B------:R-:W-:-:S13]  /*6fb0*/  ISETP.GE.U32.AND P0, PT, R10, 0x600, PT ;  /* 0x000006000a00780c */ /* 0x000fda0003f06070 */
[----:B------:R-:W-:Y:S05]  /*6fc0*/  @!P0 BRA `(.L_x_2193) ;  /* 0x0000000c00908947 */ /* 0x000fea0003800000 */
[----:B------:R-:W0:Y:S01]  /*6fd0*/  S2R R8, SR_CgaCtaId ;  /* 0x0000000000087919 */ /* 0x000e220000008800 */
[----:B------:R-:W-:Y:S01]  /*6fe0*/  MOV R7, 0x400 ;  /* 0x0000040000077802 */ /* 0x000fe20000000f00 */
[----:B------:R-:W1:Y:S01]  /*6ff0*/  LDC R11, c[0x0][0x22c] ;  /* 0x00008b00ff0b7b82 */ /* 0x000e620000000800 */
[----:B------:R-:W-:Y:S02]  /*7000*/  ULDC.64 UR8, c[0x0][0x210] ;  /* 0x0000840000087ab9 */ /* 0x000fe40000000a00 */
[----:B0-----:R-:W-:Y:S01]  /*7010*/  LEA R7, R8, R7, 0x18 ;  /* 0x0000000708077211 */ /* 0x001fe200078ec0ff */
[----:B-1----:R-:W-:Y:S02]  /*7020*/  IMAD R8, R6, R11, RZ ;  /* 0x0000000b06087224 */ /* 0x002fe400078e02ff */
[----:B------:R-:W-:Y:S02]  /*7030*/  IMAD.SHL.U32 R11, R11, 0x200, RZ ;  /* 0x000002000b0b7824 */ /* 0x000fe400078e00ff */
[----:B------:R-:W0:Y:S01]  /*7040*/  LDS R9, [R7+0x4004] ;  /* 0x0040040007097984 */ /* 0x000e220000000800 */
[----:B------:R-:W-:-:S04]  /*7050*/  IADD3 R17, P0, R8, UR4, RZ ;  /* 0x0000000408117c10 */ /* 0x000fc8000ff1e0ff */
[----:B------:R-:W-:Y:S02]  /*7060*/  LEA R16, P5, R17, UR8, 0x2 ;  /* 0x0000000811107c11 */ /* 0x000fe4000f8a10ff */
[----:B------:R-:W-:-:S04]  /*7070*/  LEA.HI.X.SX32 R8, R8, UR5, 0x1, P0 ;  /* 0x0000000508087c11 */ /* 0x000fc800080f0eff */
[----:B------:R-:W-:Y:S02]  /*7080*/  LEA.HI.X R17, R17, UR9, R8, 0x2, P5 ;  /* 0x0000000911117c11 */ /* 0x000fe4000a8f1408 */
[----:B0-----:R-:W-:-:S13]  /*7090*/  ISETP.GT.AND P1, PT, R9, 0x800, PT ;  /* 0x000008000900780c */ /* 0x001fda0003f24270 */
.L_x_2217:
[----:B--23--:R-:W2:Y:S01]  /*70a0*/  LDG.E R14, desc[UR12][R16.64] ;  /* 0x0000000c100e7981 */ /* 0x00cea2000c1e1900 */
[----:B------:R-:W-:-:S05]  /*70b0*/  IMAD.WIDE R18, R11, 0x4, R16 ;  /* 0x000000040b127825 */ /* 0x000fca00078e0210 */
[----:B----4-:R-:W3:Y:S01]  /*70c0*/  LDG.E R13, desc[UR12][R18.64] ;  /* 0x0000000c120d7981 */ /* 0x010ee2000c1e1900 */
        /* <DEDUP_REMOVED lines=9> */
[----:B------:R-:W-:Y:S02]  /*7160*/  ISETP.GE.U32.AND P5, PT, R15, UR7, PT ;  /* 0x000000070f007c0c */ /* 0x000fe4000bfa6070 */
[C---:B---3--:R-:W-:Y:S02]  /*7170*/  ISETP.GE.AND P0, PT, R13.reuse, RZ, PT ;  /* 0x000000ff0d00720c */ /* 0x048fe40003f06270 */
[----:B------:R-:W-:-:S04]  /*7180*/  LOP3.LUT R16, R13, 0x7fe00000, RZ, 0xc, !PT ;  /* 0x7fe000000d107812 */ /* 0x000fc800078e0cff */
[----:B------:R-:W-:Y:S02]  /*7190*/  SEL R17, R13, R16, !P0 ;  /* 0x000000100d117207 */ /* 0x000fe40004000000 */
[----:B------:R-:W-:-:S03]  /*71a0*/  ISETP.NE.OR P0, PT, R15, UR7, P1 ;  /* 0x000000070f007c0c */ /* 0x000fc60008f05670 */
        /* <DEDUP_REMOVED lines=20> */
.L_x_2202:
[----:B------:R-:W-:Y:S05]  /*72f0*/  BSYNC B2 ;  /* 0x0000000000027941 */ /* 0x000fea0003800000 */
.L_x_2201:
        /* <DEDUP_REMOVED lines=20> */
.L_x_2204:
[----:B------:R-:W-:Y:S05]  /*7440*/  BSYNC B2 ;  /* 0x0000000000027941 */ /* 0x000fea0003800000 */
.L_x_2203:
[C---:B-----5:R-:W-:Y:S01]  /*7450*/  ISETP.GE.AND P0, PT, R12.reuse, RZ, PT ;  /* 0x000000ff0c00720c */ /* 0x060fe20003f06270 */
[----:B------:R-:W-:Y:S01]  /*7460*/  BSSY B2, `(.L_x_2205) ;  /* 0x000001f000027945 */ /* 0x000fe20003800000 */
[C---:B01----:R-:W-:Y:S02]  /*7470*/  LOP3.LUT R15, R12.reuse, 0x7fe00000, RZ, 0xc, !PT ;  /* 0x7fe000000c0f7812 */ /* 0x043fe400078e0cff */
[----:B------:R-:W-:Y:S02]  /*7480*/  SHF.R.U32.HI R16, RZ, 0x15, R17 ;  /* 0x00000015ff107819 */ /* 0x000fe40000011611 */
[----:B------:R-:W-:Y:S02]  /*7490*/  SEL R15, R12, R15, !P0 ;  /* 0x0000000f0c0f7207 */ /* 0x000fe40004000000 */
[----:B------:R-:W-:Y:S02]  /*74a0*/  ISETP.GE.U32.AND P0, PT, R16, UR7, PT ;  /* 0x0000000710007c0c */ /* 0x000fe4000bf06070 */
[----:B------:R-:W-:-:S02]  /*74b0*/  ISETP.GE.AND P5, PT, R10, RZ, PT ;  /* 0x000000ff0a00720c */ /* 0x000fc40003fa6270 */
[C---:B------:R-:W-:Y:S02]  /*74c0*/  LOP3.LUT R17, R10.reuse, 0x7fe00000, RZ, 0xc, !PT ;  /* 0x7fe000000a117812 */ /* 0x040fe400078e0cff */
[----:B------:R-:W-:Y:S02]  /*74d0*/  SHF.R.U32.HI R20, RZ, 0x15, R15 ;  /* 0x00000015ff147819 */ /* 0x000fe4000001160f */
[----:B------:R-:W-:Y:S02]  /*74e0*/  SEL R14, R10, R17, !P5 ;  /* 0x000000110a0e7207 */ /* 0x000fe40006800000 */
[----:B------:R-:W-:-:S03]  /*74f0*/  ISETP.NE.OR P5, PT, R16, UR7, P1 ;  /* 0x0000000710007c0c */ /* 0x000fc60008fa5670 */
        /* <DEDUP_REMOVED lines=21> */
.L_x_2206:
[----:B------:R-:W-:Y:S05]  /*7650*/  BSYNC B2 ;  /* 0x0000000000027941 */ /* 0x000fea0003800000 */
.L_x_2205:
[----:B------:R-:W-:Y:S01]  /*7660*/  BSSY B2, `(.L_x_2207) ;  /* 0x0000016000027945 */ /* 0x000fe20003800000 */
[----:B------:R-:W-:-:S03]  /*7670*/  ISETP.GE.U32.AND P0, PT, R20, UR7, PT ;  /* 0x0000000714007c0c */ /* 0x000fc6000bf06070 */
        /* <DEDUP_REMOVED lines=20> */
.L_x_2208:
[----:B------:R-:W-:Y:S05]  /*77c0*/  BSYNC B2 ;  /* 0x0000000000027941 */ /* 0x000fea0003800000 */
.L_x_2207:
[----:B------:R-:W-:Y:S01]  /*77d0*/  BSSY B2, `(.L_x_2209) ;  /* 0x0000018000027945 */ /* 0x000fe20003800000 */
[----:B------:R-:W-:Y:S02]  /*77e0*/  ISETP.NE.OR P5, PT, R20, UR7, P1 ;  /* 0x0000000714007c0c */ /* 0x000fe40008fa5670 */
[----:B------:R-:W-:Y:S01]  /*77f0*/  SHF.R.U32.HI R18, RZ, 0x15, R14 ;  /* 0x00000015ff127819 */ /* 0x000fe2000001160e */
[----:B------:R-:W-:Y:S10]  /*7800*/  @P0 BRA `(.L_x_2210) ;  /* 0x0000000000500947 */ /* 0x000ff40003800000 */
[----:B-1----:R-:W1:Y:S01]  /*7810*/  S2R R13, SR_LANEID ;  /* 0x00000000000d7919 */ /* 0x002e620000000000 */
        /* <DEDUP_REMOVED lines=19> */
.L_x_2210:
[----:B------:R-:W-:Y:S05]  /*7950*/  BSYNC B2 ;  /* 0x0000000000027941 */ /* 0x000fea0003800000 */
.L_x_2209:
[----:B------:R-:W-:Y:S01]  /*7960*/  BSSY B2, `(.L_x_2211) ;  /* 0x0000016000027945 */ /* 0x000fe20003800000 */
[----:B------:R-:W-:-:S03]  /*7970*/  ISETP.GE.U32.AND P0, PT, R18, UR7, PT ;  /* 0x0000000712007c0c */ /* 0x000fc6000bf06070 */
        /* <DEDUP_REMOVED lines=20> */
.L_x_2212:
[----:B------:R-:W-:Y:S05]  /*7ac0*/  BSYNC B2 ;  /* 0x0000000000027941 */ /* 0x000fea0003800000 */
.L_x_2211:
[----:B------:R-:W-:Y:S01]  /*7ad0*/  BSSY B2, `(.L_x_2213) ;  /* 0x0000017000027945 */ /* 0x000fe20003800000 */
[----:B------:R-:W-:-:S03]  /*7ae0*/  ISETP.NE.OR P5, PT, R18, UR7, P1 ;  /* 0x0000000712007c0c */ /* 0x000fc60008fa5670 */
[----:B------:R-:W-:Y:S10]  /*7af0*/  @P0 BRA `(.L_x_2214) ;  /* 0x0000000000500947 */ /* 0x000ff40003800000 */
[----:B---3--:R-:W3:Y:S01]  /*7b00*/  S2R R12, SR_LANEID ;  /* 0x00000000000c7919 */ /* 0x008ee20000000000 */
[----:B------:R-:W4:Y:S01]  /*7b10*/  S2UR UR10, SR_CgaCtaId ;  /* 0x00000000000a79c3 */ /* 0x000f220000008800 */
[----:B------:R-:W-:Y:S01]  /*7b20*/  VOTEU.ANY UR11, UPT, PT ;  /* 0x00000000000b7886 */ /* 0x000fe200038e0100 */
[----:B------:R-:W-:Y:S01]  /*7b30*/  UMOV UR8, 0x400 ;  /* 0x0000040000087882 */ /* 0x000fe20000000000 */
[----:B0-----:R-:W3:Y:S01]  /*7b40*/  FLO.U32 R15, UR11 ;  /* 0x0000000b000f7d00 */ /* 0x001ee200080e0000 */
[----:B------:R-:W-:Y:S01]  /*7b50*/  UIADD3 UR9, UR8, 0x4008, URZ ;  /* 0x0000400808097890 */ /* 0x000fe2000fffe03f */
[----:B-1----:R-:W0:Y:S01]  /*7b60*/  S2R R16, SR_LTMASK ;  /* 0x0000000000107919 */ /* 0x002e220000003900 */
        /* <DEDUP_REMOVED lines=13> */
.L_x_2214:
[----:B------:R-:W-:Y:S05]  /*7c40*/  BSYNC B2 ;  /* 0x0000000000027941 */ /* 0x000fea0003800000 */
.L_x_2213:
[----:B------:R-:W-:Y:S04]  /*7c50*/  BSSY B2, `(.L_x_2215) ;  /* 0x0000015000027945 */ /* 0x000fe80003800000 */
[----:B------:R-:W-:Y:S05]  /*7c60*/  @P5 BRA `(.L_x_2216) ;  /* 0x00000000004c5947 */ /* 0x000fea0003800000 */
[----:B---34-:R-:W3:Y:S01]  /*7c70*/  S2R R12, SR_LANEID ;  /* 0x00000000000c7919 */ /* 0x018ee20000000000 */
[----:B------:R-:W4:Y:S01]  /*7c80*/  S2UR UR9, SR_CgaCtaId ;  /* 0x00000000000979c3 */ /* 0x000f220000008800 */
[----:B------:R-:W-:Y:S01]  /*7c90*/  VOTEU.ANY UR10, UPT, PT ;  /* 0x00000000000a7886 */ /* 0x000fe200038e0100 */
[----:B------:R-:W-:Y:S01]  /*7ca0*/  UMOV UR8, 0x400 ;  /* 0x0000040000087882 */ /* 0x000fe20000000000 */
[----:B0-----:R-:W3:Y:S01]  /*7cb0*/  FLO.U32 R15, UR10 ;  /* 0x0000000a000f7d00 */ /* 0x001ee200080e0000 */
[----:B------:R-:W-:Y:S01]  /*7cc0*/  UIADD3 UR8, UR8, 0x4000, URZ ;  /* 0x0000400008087890 */ /* 0x000fe2000fffe03f */
[----:B-1----:R-:W0:Y:S06]  /*7cd0*/  S2R R16, SR_LTMASK ;  /* 0x0000000000107919 */ /* 0x002e2c0000003900 */
[----:B--2---:R-:W1:Y:S01]  /*7ce0*/  POPC R14, UR10 ;  /* 0x0000000a000e7d09 */ /* 0x004e620008000000 */
[----:B----4-:R-:W-:Y:S01]  /*7cf0*/  ULEA UR8, UR9, UR8, 0x18 ;  /* 0x0000000809087291 */ /* 0x010fe2000f8ec03f */
[----:B---3--:R-:W-:-:S02]  /*7d00*/  ISETP.EQ.U32.AND P0, PT, R15, R12, PT ;  /* 0x0000000c0f00720c */ /* 0x008fc40003f02070 */
[----:B0-----:R-:W-:-:S04]  /*7d10*/  LOP3.LUT R16, R16, UR10, RZ, 0xc0, !PT ;  /* 0x0000000a10107c12 */ /* 0x001fc8000f8ec0ff */
[----:B------:R-:W0:Y:S07]  /*7d20*/  POPC R13, R16 ;  /* 0x00000010000d7309 */ /* 0x000e2e0000000000 */
[----:B-1----:R-:W1:Y:S04]  /*7d30*/  @P0 ATOMS.ADD R14, [UR8], R14 ;  /* 0x0000000eff0e098c */ /* 0x002e680008000008 */
[----:B-1----:R-:W0:Y:S02]  /*7d40*/  SHFL.IDX PT, R12, R14, R15, 0x1f ;  /* 0x00001f0f0e0c7589 */ /* 0x002e2400000e0000 */
[----:B0-----:R-:W-:-:S04]  /*7d50*/  IMAD.IADD R12, R12, 0x1, R13 ;  /* 0x000000010c0c7824 */ /* 0x001fc800078e020d */
[----:B------:R-:W-:Y:S02]  /*7d60*/  IMAD R13, R12, 0x4, R7 ;  /* 0x000000040c0d7824 */ /* 0x000fe400078e0207 */
[----:B------:R-:W-:-:S03]  /*7d70*/  VIADD R12, R6, 0x600 ;  /* 0x00000600060c7836 */ /* 0x000fc60000000000 */
[----:B------:R0:W-:Y:S04]  /*7d80*/  STS [R13+0x2000], R10 ;  /* 0x0020000a0d007388 */ /* 0x0001e80000000800 */
[----:B------:R0:W-:Y:S02]  /*7d90*/  STS [R13], R12 ;  /* 0x0000000c0d007388 */ /* 0x0001e40000000800 */
.L_x_2216:
[----:B------:R-:W-:Y:S05]  /*7da0*/  BSYNC B2 ;  /* 0x0000000000027941 */ /* 0x000fea0003800000 */
.L_x_2215:
[----:B------:R-:W-:Y:S02]  /*7db0*/  VIADD R6, R6, 0x800 ;  /* 0x0000080006067836 */ /* 0x000fe40000000000 */
[----:B------:R-:W-:-:S03]  /*7dc0*/  IMAD.WIDE R8, R11, 0x4, R8 ;  /* 0x000000040b087825 */ /* 0x000fc600078e0208 */
[----:B------:R-:W-:Y:S01]  /*7dd0*/  ISETP.GE.AND P0, PT, R6, R3, PT ;  /* 0x000000030600720c */ /* 0x000fe20003f06270 */
[----:B01----:R-:W-:Y:S02]  /*7de0*/  IMAD.MOV.U32 R16, RZ, RZ, R8 ;  /* 0x000000ffff107224 */ /* 0x003fe400078e0008 */
[----:B------:R-:W-:-:S10]  /*7df0*/  IMAD.MOV.U32 R17, RZ, RZ, R9 ;  /* 0x000000ffff117224 */ /* 0x000fd400078e0009 */
[----:B------:R-:W-:Y:S05]  /*7e00*/  @!P0 BRA `(.L_x_2217) ;  /* 0xfffffff000a48947 */ /* 0x000fea000383ffff */
.L_x_2193:
[----:B------:R-:W-:Y:S05]  /*7e10*/  BSYNC B1 ;  /* 0x0000000000017941 */ /* 0x000fea0003800000 */
.L_x_2192:
[----:B------:R-:W-:Y:S05]  /*7e20*/  BRA `(.L_x_2218) ;  /* 0x0000001400907947 */ /* 0x000fea0003800000 */
.L_x_2191:
        /* <DEDUP_REMOVED lines=15> */
[----:B------:R-:W0:Y:S01]  /*7f20*/  LDS R6, [R7+0x4004] ;  /* 0x0040040007067984 */ /* 0x000e220000000800 */
[----:B------:R-:W-:Y:S01]  /*7f30*/  IADD3 R17, P0, R13, UR4, RZ ;  /* 0x000000040d117c10 */ /* 0x000fe2000ff1e0ff */
[----:B------:R-:W-:Y:S01]  /*7f40*/  ULDC.64 UR8, c[0x0][0x210] ;  /* 0x0000840000087ab9 */ /* 0x000fe20000000a00 */
[--C-:B------:R-:W-:Y:S02]  /*7f50*/  IMAD.MOV.U32 R12, RZ, RZ, R0.reuse ;  /* 0x000000ffff0c7224 */ /* 0x100fe400078e0000 */
[----:B------:R-:W-:Y:S02]  /*7f60*/  IMAD.MOV.U32 R14, RZ, RZ, R0 ;  /* 0x000000ffff0e7224 */ /* 0x000fe400078e0000 */
[----:B------:R-:W-:Y:S01]  /*7f70*/  IMAD.X R8, RZ, RZ, UR5, P0 ;  /* 0x00000005ff087e24 */ /* 0x000fe200080e06ff */
[----:B0-----:R-:W-:Y:S02]  /*7f80*/  ISETP.GT.AND P1, PT, R6, 0x800, PT ;  /* 0x000008000600780c */ /* 0x001fe40003f24270 */
[----:B------:R-:W-:-:S04]  /*7f90*/  LEA R6, P5, R17, UR8, 0x2 ;  /* 0x0000000811067c11 */ /* 0x000fc8000f8a10ff */
[----:B------:R-:W-:-:S09]  /*7fa0*/  LEA.HI.X R17, R17, UR9, R8, 0x2, P5 ;  /* 0x0000000911117c11 */ /* 0x000fd2000a8f1408 */
.L_x_2237:
[----:B-1234-:R-:W-:-:S04]  /*7fb0*/  SHF.R.S64 R9, RZ, 0x1c, R12 ;  /* 0x0000001cff097819 */ /* 0x01efc8000000100c */
[----:B0-----:R-:W-:-:S04]  /*7fc0*/  IADD3 R8, P0, R9, R6, RZ ;  /* 0x0000000609087210 */ /* 0x001fc80007f1e0ff */
[----:B------:R-:W-:-:S06]  /*7fd0*/  LEA.HI.X.SX32 R9, R12, R17, 0x4, P0 ;  /* 0x000000110c097211 */ /* 0x000fcc00000f26ff */
[----:B-1----:R-:W2:Y:S01]  /*7fe0*/  LDG.E.128 R8, desc[UR12][R8.64] ;  /* 0x0000000c08087981 */ /* 0x002ea2000c1e1d00 */
        /* <DEDUP_REMOVED lines=31> */
.L_x_2222:
[----:B------:R-:W-:Y:S05]  /*81e0*/  BSYNC B2 ;  /* 0x0000000000027941 */ /* 0x000fea0003800000 */
.L_x_2221:
[----:B------:R-:W-:Y:S01]  /*81f0*/  BSSY B2, `(.L_x_2223) ;  /* 0x0000015000027945 */ /* 0x000fe20003800000 */
[----:B------:R-:W-:-:S03]  /*8200*/  ISETP.GE.AND P5, PT, R10, RZ, PT ;  /* 0x000000ff0a00720c */ /* 0x000fc60003fa6270 */
        /* <DEDUP_REMOVED lines=19> */
.L_x_2224:
[----:B------:R-:W-:Y:S05]  /*8340*/  BSYNC B2 ;  /* 0x0000000000027941 */ /* 0x000fea0003800000 */
.L_x_2223:
[C---:B01----:R-:W-:Y:S01]  /*8350*/  LOP3.LUT R19, R10.reuse, 0x7fe00000, RZ, 0xc, !PT ;  /* 0x7fe000000a137812 */ /* 0x043fe200078e0cff */
[----:B------:R-:W-:Y:S01]  /*8360*/  BSSY B2, `(.L_x_2225) ;  /* 0x000001e000027945 */ /* 0x000fe20003800000 */
[----:B------:R-:W-:Y:S02]  /*8370*/  SHF.R.U32.HI R18, RZ, 0x15, R16 ;  /* 0x00000015ff127819 */ /* 0x000fe40000011610 */
[----:B------:R-:W-:Y:S02]  /*8380*/  SEL R16, R10, R19, !P5 ;  /* 0x000000130a107207 */ /* 0x000fe40006800000 */
[----:B------:R-:W-:Y:S02]  /*8390*/  ISETP.GE.U32.AND P5, PT, R18, UR7, PT ;  /* 0x0000000712007c0c */ /* 0x000fe4000bfa6070 */
[C---:B------:R-:W-:Y:S02]  /*83a0*/  ISETP.GE.AND P0, PT, R11.reuse, RZ, PT ;  /* 0x000000ff0b00720c */ /* 0x040fe40003f06270 */
[----:B------:R-:W-:-:S02]  /*83b0*/  LOP3.LUT R8, R11, 0x7fe00000, RZ, 0xc, !PT ;  /* 0x7fe000000b087812 */ /* 0x000fc400078e0cff */
        /* <DEDUP_REMOVED lines=24> */
.L_x_2226:
[----:B------:R-:W-:Y:S05]  /*8540*/  BSYNC B2 ;  /* 0x0000000000027941 */ /* 0x000fea0003800000 */
.L_x_2225:
[----:B------:R-:W-:Y:S01]  /*8550*/  BSSY B2, `(.L_x_2227) ;  /* 0x0000016000027945 */ /* 0x000fe20003800000 */
[----:B------:R-:W-:-:S03]  /*8560*/  ISETP.GE.U32.AND P5, PT, R16, UR7, PT ;  /* 0x0000000710007c0c */ /* 0x000fc6000bfa6070 */
        /* <DEDUP_REMOVED lines=20> */
.L_x_2228:
[----:B------:R-:W-:Y:S05]  /*86b0*/  BSYNC B2 ;  /* 0x0000000000027941 */ /* 0x000fea0003800000 */
.L_x_2227:
        /* <DEDUP_REMOVED lines=24> */
.L_x_2230:
[----:B------:R-:W-:Y:S05]  /*8840*/  BSYNC B2 ;  /* 0x0000000000027941 */ /* 0x000fea0003800000 */
.L_x_2229:
        /* <DEDUP_REMOVED lines=22> */
.L_x_2232:
[----:B------:R-:W-:Y:S05]  /*89b0*/  BSYNC B2 ;  /* 0x0000000000027941 */ /* 0x000fea0003800000 */
.L_x_2231:
[----:B------:R-:W-:Y:S01]  /*89c0*/  BSSY B2, `(.L_x_2233) ;  /* 0x0000017000027945 */ /* 0x000fe20003800000 */
[----:B------:R-:W-:-:S03]  /*89d0*/  ISETP.NE.OR P0, PT, R21, UR7, P1 ;  /* 0x0000000715007c0c */ /* 0x000fc60008f05670 */
[----:B------:R-:W-:Y:S10]  /*89e0*/  @P5 BRA `(.L_x_2234) ;  /* 0x0000000000505947 */ /* 0x000ff40003800000 */
[----:B-123--:R-:W1:Y:S01]  /*89f0*/  S2R R9, SR_LANEID ;  /* 0x0000000000097919 */ /* 0x00ee620000000000 */
        /* <DEDUP_REMOVED lines=19> */
.L_x_2234:
[----:B------:R-:W-:Y:S05]  /*8b30*/  BSYNC B2 ;  /* 0x0000000000027941 */ /* 0x000fea0003800000 */
.L_x_2233:
[----:B------:R-:W-:Y:S04]  /*8b40*/  BSSY B2, `(.L_x_2235) ;  /* 0x0000015000027945 */ /* 0x000fe80003800000 */
[----:B------:R-:W-:Y:S05]  /*8b50*/  @P0 BRA `(.L_x_2236) ;  /* 0x00000000004c0947 */ /* 0x000fea0003800000 */
[----:B0-----:R-:W0:Y:S01]  /*8b60*/  S2R R19, SR_LANEID ;  /* 0x0000000000137919 */ /* 0x001e220000000000 */
[----:B------:R-:W5:Y:S01]  /*8b70*/  S2UR UR9, SR_CgaCtaId ;  /* 0x00000000000979c3 */ /* 0x000f620000008800 */
[----:B------:R-:W-:Y:S01]  /*8b80*/  VOTEU.ANY UR10, UPT, PT ;  /* 0x00000000000a7886 */ /* 0x000fe200038e0100 */
[----:B------:R-:W-:Y:S01]  /*8b90*/  UMOV UR8, 0x400 ;  /* 0x0000040000087882 */ /* 0x000fe20000000000 */
[----:B---3--:R-:W0:Y:S01]  /*8ba0*/  FLO.U32 R10, UR10 ;  /* 0x0000000a000a7d00 */ /* 0x008e2200080e0000 */
[----:B------:R-:W-:Y:S01]  /*8bb0*/  UIADD3 UR8, UR8, 0x4000, URZ ;  /* 0x0000400008087890 */ /* 0x000fe2000fffe03f */
[----:B------:R-:W3:Y:S06]  /*8bc0*/  S2R R16, SR_LTMASK ;  /* 0x0000000000107919 */ /* 0x000eec0000003900 */
[----:B-12-4-:R-:W1:Y:S01]  /*8bd0*/  POPC R9, UR10 ;  /* 0x0000000a00097d09 */ /* 0x016e620008000000 */
[----:B-----5:R-:W-:Y:S01]  /*8be0*/  ULEA UR8, UR9, UR8, 0x18 ;  /* 0x0000000809087291 */ /* 0x020fe2000f8ec03f */
[----:B0-----:R-:W-:-:S02]  /*8bf0*/  ISETP.EQ.U32.AND P0, PT, R10, R19, PT ;  /* 0x000000130a00720c */ /* 0x001fc40003f02070 */
[----:B---3--:R-:W-:-:S04]  /*8c00*/  LOP3.LUT R16, R16, UR10, RZ, 0xc0, !PT ;  /* 0x0000000a10107c12 */ /* 0x008fc8000f8ec0ff */
[----:B------:R-:W0:Y:S07]  /*8c10*/  POPC R19, R16 ;  /* 0x0000001000137309 */ /* 0x000e2e0000000000 */
[----:B-1----:R-:W1:Y:S04]  /*8c20*/  @P0 ATOMS.ADD R9, [UR8], R9 ;  /* 0x00000009ff09098c */ /* 0x002e680008000008 */
[----:B-1----:R-:W0:Y:S02]  /*8c30*/  SHFL.IDX PT, R8, R9, R10, 0x1f ;  /* 0x00001f0a09087589 */ /* 0x002e2400000e0000 */
[----:B0-----:R-:W-:-:S02]  /*8c40*/  IMAD.IADD R8, R8, 0x1, R19 ;  /* 0x0000000108087824 */ /* 0x001fc400078e0213 */
[----:B------:R-:W-:Y:S02]  /*8c50*/  VIADD R19, R14, 0x3 ;  /* 0x000000030e137836 */ /* 0x000fe40000000000 */
[----:B------:R-:W-:-:S05]  /*8c60*/  IMAD R8, R8, 0x4, R7 ;  /* 0x0000000408087824 */ /* 0x000fca00078e0207 */
[----:B------:R0:W-:Y:S04]  /*8c70*/  STS [R8+0x2000], R11 ;  /* 0x0020000b08007388 */ /* 0x0001e80000000800 */
[----:B------:R0:W-:Y:S02]  /*8c80*/  STS [R8], R19 ;  /* 0x0000001308007388 */ /* 0x0001e40000000800 */
.L_x_2236:
[----:B------:R-:W-:Y:S05]  /*8c90*/  BSYNC B2 ;  /* 0x0000000000027941 */ /* 0x000fea0003800000 */
.L_x_2235:
[----:B------:R-:W-:-:S04]  /*8ca0*/  VIADD R14, R12, 0x200 ;  /* 0x000002000c0e7836 */ /* 0x000fc80000000000 */
[----:B------:R-:W-:Y:S01]  /*8cb0*/  IMAD.MOV.U32 R12, RZ, RZ, R14 ;  /* 0x000000ffff0c7224 */ /* 0x000fe200078e000e */
[----:B------:R-:W-:-:S13]  /*8cc0*/  ISETP.GT.AND P0, PT, R15, R14, PT ;  /* 0x0000000e0f00720c */ /* 0x000fda0003f04270 */
[----:B------:R-:W-:Y:S05]  /*8cd0*/  @P0 BRA `(.L_x_2237) ;  /* 0xfffffff000b40947 */ /* 0x000fea000383ffff */
.L_x_2220:
[----:B------:R-:W-:Y:S05]  /*8ce0*/  BSYNC B1 ;  /* 0x0000000000017941 */ /* 0x000fea0003800000 */
.L_x_2219:
[----:B------:R-:W-:Y:S01]  /*8cf0*/  ISETP.GT.U32.AND P0, PT, R13, R0, PT ;  /* 0x000000000d00720c */ /* 0x000fe20003f04070 */
[----:B------:R-:W-:-:S12]  /*8d00*/  BSSY B1, `(.L_x_2238) ;  /* 0x000003a000017945 */ /* 0x000fd80003800000 */
[----:B------:R-:W-:Y:S05]  /*8d10*/  @!P0 BRA `(.L_x_2239) ;  /* 0x0000000000e08947 */ /* 0x000fea0003800000 */
[----:B------:R-:W-:Y:S01]  /*8d20*/  IADD3 R7, P0, R0, UR4, RZ ;  /* 0x0000000400077c10 */ /* 0x000fe2000ff1e0ff */
[----:B------:R-:W-:-:S04]  /*8d30*/  ULDC.64 UR8, c[0x0][0x210] ;  /* 0x0000840000087ab9 */ /* 0x000fc80000000a00 */
[----:B0-234-:R-:W-:Y:S01]  /*8d40*/  IMAD.X R8, RZ, RZ, UR5, P0 ;  /* 0x00000005ff087e24 */ /* 0x01dfe200080e06ff */
[----:B------:R-:W-:-:S04]  /*8d50*/  LEA R6, P0, R7, UR8, 0x2 ;  /* 0x0000000807067c11 */ /* 0x000fc8000f8010ff */
[----:B------:R-:W-:-:S05]  /*8d60*/  LEA.HI.X R7, R7, UR9, R8, 0x2, P0 ;  /* 0x0000000907077c11 */ /* 0x000fca00080f1408 */
[----:B------:R-:W2:Y:S01]  /*8d70*/  LDG.E R11, desc[UR12][R6.64] ;  /* 0x0000000c060b7981 */ /* 0x000ea2000c1e1900 */
[----:B------:R-:W-:Y:S01]  /*8d80*/  MOV R14, 0x400 ;  /* 0x00000400000e7802 */ /* 0x000fe20000000f00 */
[----:B------:R-:W-:Y:S01]  /*8d90*/  BSSY B2, `(.L_x_2240) ;  /* 0x000001c000027945 */ /* 0x000fe20003800000 */
[----:B------:R-:W1:Y:S02]  /*8da0*/  S2R R17, SR_CgaCtaId ;  /* 0x0000000000117919 */ /* 0x000e640000008800 */
[----:B-1----:R-:W-:Y:S02]  /*8db0*/  LEA R19, R17, R14, 0x18 ;  /* 0x0000000e11137211 */ /* 0x002fe400078ec0ff */
        /* <DEDUP_REMOVED lines=25> */
.L_x_2241:
[----:B------:R-:W-:Y:S05]  /*8f50*/  BSYNC B2 ;  /* 0x0000000000027941 */ /* 0x000fea0003800000 */
.L_x_2240:
[----:B------:R-:W1:Y:S02]  /*8f60*/  LDS R6, [R19+0x4004] ;  /* 0x0040040013067984 */ /* 0x000e640000000800 */
[----:B-1----:R-:W-:-:S04]  /*8f70*/  ISETP.GT.AND P0, PT, R6, 0x800, PT ;  /* 0x000008000600780c */ /* 0x002fc80003f04270 */
[----:B------:R-:W-:-:S13]  /*8f80*/  ISETP.NE.OR P0, PT, R12, UR7, P0 ;  /* 0x000000070c007c0c */ /* 0x000fda0008705670 */
        /* <DEDUP_REMOVED lines=17> */
.L_x_2239:
[----:B------:R-:W-:Y:S05]  /*90a0*/  BSYNC B1 ;  /* 0x0000000000017941 */ /* 0x000fea0003800000 */
.L_x_2238:
[----:B------:R-:W-:-:S04]  /*90b0*/  IMAD.IADD R6, R0, 0x1, R13 ;  /* 0x0000000100067824 */ /* 0x000fc800078e020d */
[----:B------:R-:W-:-:S05]  /*90c0*/  IMAD R6, R15, 0x4, R6 ;  /* 0x000000040f067824 */ /* 0x000fca00078e0206 */
[----:B------:R-:W-:-:S13]  /*90d0*/  ISETP.GE.AND P0, PT, R6, R3, PT ;  /* 0x000000030600720c */ /* 0x000fda0003f06270 */
[----:B------:R-:W-:Y:S05]  /*90e0*/  @P0 BRA `(.L_x_2218) ;  /* 0x0000000000e00947 */ /* 0x000fea0003800000 */
[----:B0-----:R-:W-:Y:S01]  /*90f0*/  IADD3 R7, P0, R6, UR4, RZ ;  /* 0x0000000406077c10 */ /* 0x001fe2000ff1e0ff */
[----:B------:R-:W-:-:S03]  /*9100*/  ULDC.64 UR8, c[0x0][0x210] ;  /* 0x0000840000087ab9 */ /* 0x000fc60000000a00 */
[----:B-1-3--:R-:W-:Y:S02]  /*9110*/  LEA.HI.X.SX32 R10, R6, UR5, 0x1, P0 ;  /* 0x00000005060a7c11 */ /* 0x00afe400080f0eff */
[----:B--2-4-:R-:W-:-:S04]  /*9120*/  LEA R8, P0, R7, UR8, 0x2 ;  /* 0x0000000807087c11 */ /* 0x014fc8000f8010ff */
        /* <DEDUP_REMOVED lines=31> */
.L_x_2243:
[----:B------:R-:W-:Y:S05]  /*9320*/  BSYNC B1 ;  /* 0x0000000000017941 */ /* 0x000fea0003800000 */
.L_x_2242:
        /* <DEDUP_REMOVED lines=20> */
.L_x_2218:
[----:B------:R-:W-:Y:S05]  /*9470*/  BSYNC B0 ;  /* 0x0000000000007941 */ /* 0x000fea0003800000 */
.L_x_2190:
[----:B------:R-:W5:Y:S08]  /*9480*/  S2UR UR10, SR_CgaCtaId ;  /* 0x00000000000a79c3 */ /* 0x000f700000008800 */
[----:B------:R-:W-:Y:S06]  /*9490*/  BAR.SYNC.DEFER_BLOCKING 0x0 ;  /* 0x0000000000007b1d */ /* 0x000fec0000010000 */
[----:B------:R-:W-:-:S02]  /*94a0*/  UMOV UR9, 0x400 ;  /* 0x0000040000097882 */ /* 0x000fc40000000000 */
[----:B-----5:R-:W-:-:S06]  /*94b0*/  ULEA UR8, UR10, UR9, 0x18 ;  /* 0x000000090a087291 */ /* 0x020fcc000f8ec03f */
[----:B0-----:R-:W-:-:S05]  /*94c0*/  IMAD.U32 R7, RZ, RZ, UR8 ;  /* 0x00000008ff077e24 */ /* 0x001fca000f8e00ff */
[----:B------:R-:W0:Y:S02]  /*94d0*/  LDS R6, [R7+0x4004] ;  /* 0x0040040007067984 */ /* 0x000e240000000800 */
[----:B0-----:R-:W-:-:S13]  /*94e0*/  ISETP.GE.AND P0, PT, R6, 0x801, PT ;  /* 0x000008010600780c */ /* 0x001fda0003f06270 */
[----:B------:R-:W-:Y:S05]  /*94f0*/  @!P0 BRA `(.L_x_2164) ;  /* 0x0000004800908947 */ /* 0x000fea0003800000 */
[----:B------:R-:W-:Y:S04]  /*9500*/  BSSY B0, `(.L_x_2244) ;  /* 0x0000020000007945 */ /* 0x000fe80003800000 */
[----:B------:R-:W-:Y:S05]  /*9510*/  @P3 BRA `(.L_x_2245) ;  /* 0x0000000000783947 */ /* 0x000fea0003800000 */
[C---:B-1234-:R-:W-:Y:S01]  /*9520*/  VIMNMX R9, R0.reuse, 0x600, !PT ;  /* 0x0000060000097848 */ /* 0x05efe20007fe0100 */
        /* <DEDUP_REMOVED lines=10> */
.L_x_2248:
[----:B------:R-:W-:Y:S01]  /*95d0*/  VIADD R6, R6, 0xffffffff ;  /* 0xffffffff06067836 */ /* 0x000fe20000000000 */
[----:B------:R0:W-:Y:S01]  /*95e0*/  STS [R9], RZ ;  /* 0x000000ff09007388 */ /* 0x0001e20000000800 */
[----:B------:R-:W-:-:S03]  /*95f0*/  VIADD R8, R8, 0x200 ;  /* 0x0000020008087836 */ /* 0x000fc60000000000 */
[----:B------:R-:W-:Y:S01]  /*9600*/  ISETP.NE.AND P0, PT, R6, RZ, PT ;  /* 0x000000ff0600720c */ /* 0x000fe20003f05270 */
[----:B0-----:R-:W-:-:S12]  /*9610*/  VIADD R9, R9, 0x800 ;  /* 0x0000080009097836 */ /* 0x001fd80000000000 */
[----:B------:R-:W-:Y:S05]  /*9620*/  @P0 BRA `(.L_x_2248) ;  /* 0xfffffffc00e80947 */ /* 0x000fea000383ffff */
.L_x_2247:
[----:B------:R-:W-:Y:S05]  /*9630*/  BSYNC B1 ;  /* 0x0000000000017941 */ /* 0x000fea0003800000 */
.L_x_2246:
[----:B------:R-:W-:Y:S05]  /*9640*/  @!P1 BRA `(.L_x_2245) ;  /* 0x00000000002c9947 */ /* 0x000fea0003800000 */
[C---:B------:R-:W-:Y:S02]  /*9650*/  IMAD R6, R8.reuse, 0x4, R7 ;  /* 0x0000000408067824 */ /* 0x040fe400078e0207 */
[----:B------:R-:W-:Y:S02]  /*9660*/  VIADD R8, R8, 0xfffff800 ;  /* 0xfffff80008087836 */ /* 0x000fe40000000000 */
[----:B------:R-:W-:-:S07]  /*9670*/  VIADD R6, R6, 0x20a0 ;  /* 0x000020a006067836 */ /* 0x000fce0000000000 */
.L_x_2249:
        /* <DEDUP_REMOVED lines=8> */
.L_x_2245:
[----:B------:R-:W-:Y:S05]  /*9700*/  BSYNC B0 ;  /* 0x0000000000007941 */ /* 0x000fea0003800000 */
.L_x_2244:
[----:B------:R-:W-:Y:S01]  /*9710*/  BAR.SYNC.DEFER_BLOCKING 0x0 ;  /* 0x0000000000007b1d */ /* 0x000fe20000010000 */
[----:B------:R-:W-:Y:S01]  /*9720*/  ISETP.NE.AND P0, PT, R5, 0x1, PT ;  /* 0x000000010500780c */ /* 0x000fe20003f05270 */
[----:B------:R-:W-:-:S04]  /*9730*/  USHF.L.U32 UR7, UR7, 0x15, URZ ;  /* 0x0000001507077899 */ /* 0x000fc8000800063f */
[----:B------:R-:W-:Y:S08]  /*9740*/  BSSY B0, `(.L_x_2250) ;  /* 0x0000100000007945 */ /* 0x000ff00003800000 */
[----:B------:R-:W-:Y:S05]  /*9750*/  @!P0 BRA `(.L_x_2251) ;  /* 0x0000000400f48947 */ /* 0x000fea0003800000 */
[----:B------:R-:W-:Y:S01]  /*9760*/  ISETP.GE.AND P0, PT, R0, R3, PT ;  /* 0x000000030000720c */ /* 0x000fe20003f06270 */
[----:B------:R-:W-:-:S12]  /*9770*/  BSSY B1, `(.L_x_2252) ;  /* 0x000007a000017945 */ /* 0x000fd80003800000 */
[----:B------:R-:W-:Y:S05]  /*9780*/  @P0 BRA `(.L_x_2253) ;  /* 0x0000000400e00947 */ /* 0x000fea0003800000 */
[----:B------:R-:W-:Y:S01]  /*9790*/  LOP3.LUT R6, RZ, R0, RZ, 0x33, !PT ;  /* 0x00000000ff067212 */ /* 0x000fe200078e33ff */
[----:B------:R-:W-:Y:S04]  /*97a0*/  BSSY B2, `(.L_x_2254) ;  /* 0x0000027000027945 */ /* 0x000fe80003800000 */
[----:B--23--:R-:W-:-:S05]  /*97b0*/  IMAD.IADD R14, R6, 0x1, R3 ;  /* 0x00000001060e7824 */ /* 0x00cfca00078e0203 */
[----:B------:R-:W-:-:S04]  /*97c0*/  LEA.HI R6, R14, 0x1, RZ, 0x17 ;  /* 0x000000010e067811 */ /* 0x000fc800078fb8ff */
[----:B----4-:R-:W-:Y:S01]  /*97d0*/  LOP3.LUT P0, R8, R6, 0x3, RZ, 0xc0, !PT ;  /* 0x0000000306087812 */ /* 0x010fe2000780c0ff */
[----:B------:R-:W-:-:S12]  /*97e0*/  IMAD.MOV.U32 R6, RZ, RZ, R0 ;  /* 0x000000ffff067224 */ /* 0x000fd800078e0000 */
[----:B------:R-:W-:Y:S05]  /*97f0*/  @!P0 BRA `(.L_x_2255) ;  /* 0x0000000000848947 */ /* 0x000fea0003800000 */
[----:B-1----:R-:W0:Y:S01]  /*9800*/  LDC R9, c[0x0][0x22c] ;  /* 0x00008b00ff097b82 */ /* 0x002e220000000800 */
[----:B------:R-:W-:Y:S01]  /*9810*/  ULDC.64 UR8, c[0x0][0x210] ;  /* 0x0000840000087ab9 */ /* 0x000fe20000000a00 */
[----:B------:R-:W-:Y:S02]  /*9820*/  IMAD.MOV.U32 R12, RZ, RZ, R8 ;  /* 0x000000ffff0c7224 */ /* 0x000fe400078e0008 */
[----:B0-----:R-:W-:Y:S02]  /*9830*/  IMAD R6, R0, R9, RZ ;  /* 0x0000000900067224 */ /* 0x001fe400078e02ff */
[----:B------:R-:W-:-:S03]  /*9840*/  IMAD.SHL.U32 R17, R9, 0x200, RZ ;  /* 0x0000020009117824 */ /* 0x000fc600078e00ff */
[----:B------:R-:W-:-:S04]  /*9850*/  IADD3 R11, P0, R6, UR4, RZ ;  /* 0x00000004060b7c10 */ /* 0x000fc8000ff1e0ff */
[----:B------:R-:W-:Y:S02]  /*9860*/  LEA R13, P1, R11, UR8, 0x2 ;  /* 0x000000080b0d7c11 */ /* 0x000fe4000f8210ff */
[----:B------:R-:W-:Y:S01]  /*9870*/  LEA.HI.X.SX32 R10, R6, UR5, 0x1, P0 ;  /* 0x00000005060a7c11 */ /* 0x000fe200080f0eff */
[----:B------:R-:W-:-:S03]  /*9880*/  IMAD.MOV.U32 R6, RZ, RZ, R0 ;  /* 0x000000ffff067224 */ /* 0x000fc600078e0000 */
[----:B------:R-:W-:-:S07]  /*9890*/  LEA.HI.X R11, R11, UR9, R10, 0x2, P1 ;  /* 0x000000090b0b7c11 */ /* 0x000fce00088f140a */
.L_x_2258:
[----:B0-----:R-:W-:-:S05]  /*98a0*/  IMAD.MOV.U32 R10, RZ, RZ, R13 ;  /* 0x000000ffff0a7224 */ /* 0x001fca00078e000d */
        /* <DEDUP_REMOVED lines=18> */
.L_x_2257:
[----:B------:R-:W-:Y:S05]  /*99d0*/  BSYNC B3 ;  /* 0x0000000000037941 */ /* 0x000fea0003800000 */
.L_x_2256:
[----:B------:R-:W-:Y:S02]  /*99e0*/  IMAD.MOV.U32 R11, RZ, RZ, R9 ;  /* 0x000000ffff0b7224 */ /* 0x000fe400078e0009 */
[----:B------:R-:W-:Y:S01]  /*99f0*/  VIADD R6, R6, 0x200 ;  /* 0x0000020006067836 */ /* 0x000fe20000000000 */
[----:B------:R-:W-:Y:S06]  /*9a00*/  @P5 BRA `(.L_x_2258) ;  /* 0xfffffffc00a45947 */ /* 0x000fec000383ffff */
.L_x_2255:
[----:B------:R-:W-:Y:S05]  /*9a10*/  BSYNC B2 ;  /* 0x0000000000027941 */ /* 0x000fea0003800000 */
.L_x_2254:
[----:B------:R-:W-:-:S13]  /*9a20*/  ISETP.GE.U32.AND P0, PT, R14, 0x600, PT ;  /* 0x000006000e00780c */ /* 0x000fda0003f06070 */
[----:B------:R-:W-:Y:S05]  /*9a30*/  @!P0 BRA `(.L_x_2253) ;  /* 0x0000000400348947 */ /* 0x000fea0003800000 */
[----:B------:R-:W2:Y:S01]  /*9a40*/  LDC R11, c[0x0][0x22c] ;  /* 0x00008b00ff0b7b82 */ /* 0x000ea20000000800 */
[----:B------:R-:W-:Y:S01]  /*9a50*/  ULDC.64 UR8, c[0x0][0x210] ;  /* 0x0000840000087ab9 */ /* 0x000fe20000000a00 */
[----:B--2---:R-:W-:Y:S02]  /*9a60*/  IMAD R8, R6, R11, RZ ;  /* 0x0000000b06087224 */ /* 0x004fe400078e02ff */
[----:B------:R-:W-:-:S03]  /*9a70*/  IMAD.SHL.U32 R11, R11, 0x200, RZ ;  /* 0x000002000b0b7824 */ /* 0x000fc600078e00ff */
[----:B------:R-:W-:-:S04]  /*9a80*/  IADD3 R13, P0, R8, UR4, RZ ;  /* 0x00000004080d7c10 */ /* 0x000fc8000ff1e0ff */
[----:B------:R-:W-:Y:S02]  /*9a90*/  LEA R12, P1, R13, UR8, 0x2 ;  /* 0x000000080d0c7c11 */ /* 0x000fe4000f8210ff */
[----:B------:R-:W-:-:S04]  /*9aa0*/  LEA.HI.X.SX32 R8, R8, UR5, 0x1, P0 ;  /* 0x0000000508087c11 */ /* 0x000fc800080f0eff */
[----:B------:R-:W-:-:S07]  /*9ab0*/  LEA.HI.X R13, R13, UR9, R8, 0x2, P1 ;  /* 0x000000090d0d7c11 */ /* 0x000fce00088f1408 */
.L_x_2267:
[----:B-12---:R-:W2:Y:S01]  /*9ac0*/  LDG.E R19, desc[UR12][R12.64] ;  /* 0x0000000c0c137981 */ /* 0x006ea2000c1e1900 */
[----:B------:R-:W-:-:S05]  /*9ad0*/  IMAD.WIDE R14, R11, 0x4, R12 ;  /* 0x000000040b0e7825 */ /* 0x000fca00078e020c */
[----:B------:R1:W5:Y:S01]  /*9ae0*/  LDG.E R21, desc[UR12][R14.64] ;  /* 0x0000000c0e157981 */ /* 0x000362000c1e1900 */
[----:B------:R-:W-:-:S04]  /*9af0*/  IMAD.WIDE R16, R11, 0x4, R14 ;  /* 0x000000040b107825 */ /* 0x000fc800078e020e */
[----:B------:R-:W-:Y:S02]  /*9b00*/  IMAD.WIDE R8, R11, 0x4, R16 ;  /* 0x000000040b087825 */ /* 0x000fe400078e0210 */
[----:B------:R1:W5:Y:S04]  /*9b10*/  LDG.E R16, desc[UR12][R16.64] ;  /* 0x0000000c10107981 */ /* 0x000368000c1e1900 */
[----:B0-----:R1:W5:Y:S01]  /*9b20*/  LDG.E R10, desc[UR12][R8.64] ;  /* 0x0000000c080a7981 */ /* 0x001362000c1e1900 */
[----:B------:R-:W-:Y:S01]  /*9b30*/  BSSY B2, `(.L_x_2259) ;  /* 0x000000d000027945 */ /* 0x000fe20003800000 */
[C---:B--2---:R-:W-:Y:S02]  /*9b40*/  ISETP.GE.AND P1, PT, R19.reuse, RZ, PT ;  /* 0x000000ff1300720c */ /* 0x044fe40003f26270 */
[----:B------:R-:W-:-:S04]  /*9b50*/  LOP3.LUT R18, R19, 0x7fe00000, RZ, 0xc, !PT ;  /* 0x7fe0000013127812 */ /* 0x000fc800078e0cff */
[----:B------:R-:W-:-:S04]  /*9b60*/  SEL R18, R19, R18, !P1 ;  /* 0x0000001213127207 */ /* 0x000fc80004800000 */
[----:B------:R-:W-:-:S04]  /*9b70*/  LOP3.LUT R18, R18, 0xffe00000, RZ, 0xc0, !PT ;  /* 0xffe0000012127812 */ /* 0x000fc800078ec0ff */
[----:B------:R-:W-:-:S13]  /*9b80*/  ISETP.NE.AND P0, PT, R18, UR7, PT ;  /* 0x0000000712007c0c */ /* 0x000fda000bf05270 */
[----:B-1----:R-:W-:Y:S05]  /*9b90*/  @P0 BRA `(.L_x_2260) ;  /* 0x0000000000180947 */ /* 0x002fea0003800000 */
[----:B------:R-:W-:-:S04]  /*9ba0*/  LOP3.LUT R12, RZ, R19, RZ, 0x33, !PT ;  /* 0x00000013ff0c7212 */ /* 0x000fc800078e33ff */
[----:B------:R-:W-:-:S04]  /*9bb0*/  SEL R12, R19, R12, !P1 ;  /* 0x0000000c130c7207 */ /* 0x000fc80004800000 */
[----:B------:R-:W-:-:S04]  /*9bc0*/  SHF.R.U32.HI R12, RZ, 0x8, R12 ;  /* 0x00000008ff0c7819 */ /* 0x000fc8000001160c */
[----:B------:R-:W-:-:S05]  /*9bd0*/  LOP3.LUT R12, R12, 0x1ffc, RZ, 0xc0, !PT ;  /* 0x00001ffc0c0c7812 */ /* 0x000fca00078ec0ff */
[----:B------:R-:W-:-:S05]  /*9be0*/  IMAD.IADD R12, R12, 0x1, R7 ;  /* 0x000000010c0c7824 */ /* 0x000fca00078e0207 */
[----:B------:R0:W-:Y:S02]  /*9bf0*/  ATOMS.POPC.INC.32 RZ, [R12+URZ+0x8a0] ;  /* 0x0008a0000cff7f8c */ /* 0x0001e4000d80003f */
.L_x_2260:
[----:B------:R-:W-:Y:S05]  /*9c00*/  BSYNC B2 ;  /* 0x0000000000027941 */ /* 0x000fea0003800000 */
.L_x_2259:
[C---:B-----5:R-:W-:Y:S01]  /*9c10*/  ISETP.GE.AND P5, PT, R21.reuse, RZ, PT ;  /* 0x000000ff1500720c */ /* 0x060fe20003fa6270 */
[----:B------:R-:W-:Y:S01]  /*9c20*/  BSSY B2, `(.L_x_2261) ;  /* 0x0000014000027945 */ /* 0x000fe20003800000 */
[C---:B0-----:R-:W-:Y:S02]  /*9c30*/  LOP3.LUT R12, R21.reuse, 0x7fe00000, RZ, 0xc, !PT ;  /* 0x7fe00000150c7812 */ /* 0x041fe400078e0cff */
[C---:B------:R-:W-:Y:S02]  /*9c40*/  ISETP.GE.AND P1, PT, R16.reuse, RZ, PT ;  /* 0x000000ff1000720c */ /* 0x040fe40003f26270 */
[----:B------:R-:W-:Y:S02]  /*9c50*/  SEL R12, R21, R12, !P5 ;  /* 0x0000000c150c7207 */ /* 0x000fe40006800000 */
[----:B------:R-:W-:Y:S02]  /*9c60*/  LOP3.LUT R13, R16, 0x7fe00000, RZ, 0xc, !PT ;  /* 0x7fe00000100d7812 */ /* 0x000fe400078e0cff */
[----:B------:R-:W-:-:S02]  /*9c70*/  LOP3.LUT R12, R12, 0xffe00000, RZ, 0xc0, !PT ;  /* 0xffe000000c0c7812 */ /* 0x000fc400078ec0ff */
[----:B------:R-:W-:Y:S02]  /*9c80*/  ISETP.GE.AND P0, PT, R10, RZ, PT ;  /* 0x000000ff0a00720c */ /* 0x000fe40003f06270 */
[----:B------:R-:W-:Y:S02]  /*9c90*/  ISETP.NE.AND P6, PT, R12, UR7, PT ;  /* 0x000000070c007c0c */ /* 0x000fe4000bfc5270 */
[----:B------:R-:W-:Y:S02]  /*9ca0*/  LOP3.LUT R15, R10, 0x7fe00000, RZ, 0xc, !PT ;  /* 0x7fe000000a0f7812 */ /* 0x000fe400078e0cff */
        /* <DEDUP_REMOVED lines=11> */
.L_x_2262:
[----:B------:R-:W-:Y:S05]  /*9d60*/  BSYNC B2 ;  /* 0x0000000000027941 */ /* 0x000fea0003800000 */
.L_x_2261:
[----:B------:R-:W-:Y:S01]  /*9d70*/  ISETP.NE.AND P6, PT, R13, UR7, PT ;  /* 0x000000070d007c0c */ /* 0x000fe2000bfc5270 */
[----:B------:R-:W-:Y:S01]  /*9d80*/  BSSY B2, `(.L_x_2263) ;  /* 0x0000009000027945 */ /* 0x000fe20003800000 */
[----:B------:R-:W-:-:S11]  /*9d90*/  ISETP.NE.AND P5, PT, R15, UR7, PT ;  /* 0x000000070f007c0c */ /* 0x000fd6000bfa5270 */
[----:B------:R-:W-:Y:S05]  /*9da0*/  @P6 BRA `(.L_x_2264) ;  /* 0x0000000000186947 */ /* 0x000fea0003800000 */
[----:B------:R-:W-:-:S04]  /*9db0*/  LOP3.LUT R13, RZ, R16, RZ, 0x33, !PT ;  /* 0x00000010ff0d7212 */ /* 0x000fc800078e33ff */
[----:B0-----:R-:W-:-:S04]  /*9dc0*/  SEL R12, R16, R13, !P1 ;  /* 0x0000000d100c7207 */ /* 0x001fc80004800000 */
[----:B------:R-:W-:-:S04]  /*9dd0*/  SHF.R.U32.HI R12, RZ, 0x8, R12 ;  /* 0x00000008ff0c7819 */ /* 0x000fc8000001160c */
[----:B------:R-:W-:-:S05]  /*9de0*/  LOP3.LUT R12, R12, 0x1ffc, RZ, 0xc0, !PT ;  /* 0x00001ffc0c0c7812 */ /* 0x000fca00078ec0ff */
[----:B------:R-:W-:-:S05]  /*9df0*/  IMAD.IADD R12, R12, 0x1, R7 ;  /* 0x000000010c0c7824 */ /* 0x000fca00078e0207 */
[----:B------:R1:W-:Y:S02]  /*9e00*/  ATOMS.POPC.INC.32 RZ, [R12+URZ+0x8a0] ;  /* 0x0008a0000cff7f8c */ /* 0x0003e4000d80003f */
.L_x_2264:
[----:B------:R-:W-:Y:S05]  /*9e10*/  BSYNC B2 ;  /* 0x0000000000027941 */ /* 0x000fea0003800000 */
.L_x_2263:
        /* <DEDUP_REMOVED lines=8> */
.L_x_2266:
[----:B------:R-:W-:Y:S05]  /*9ea0*/  BSYNC B2 ;  /* 0x0000000000027941 */ /* 0x000fea0003800000 */
.L_x_2265:
[----:B------:R-:W-:Y:S02]  /*9eb0*/  VIADD R6, R6, 0x800 ;  /* 0x0000080006067836 */ /* 0x000fe40000000000 */
[----:B------:R-:W-:-:S03]  /*9ec0*/  IMAD.WIDE R8, R11, 0x4, R8 ;  /* 0x000000040b087825 */ /* 0x000fc600078e0208 */
[----:B------:R-:W-:Y:S01]  /*9ed0*/  ISETP.GE.AND P0, PT, R6, R3, PT ;  /* 0x000000030600720c */ /* 0x000fe20003f06270 */
[----:B01----:R-:W-:Y:S02]  /*9ee0*/  IMAD.MOV.U32 R12, RZ, RZ, R8 ;  /* 0x000000ffff0c7224 */ /* 0x003fe400078e0008 */
[----:B------:R-:W-:-:S10]  /*9ef0*/  IMAD.MOV.U32 R13, RZ, RZ, R9 ;  /* 0x000000ffff0d7224 */ /* 0x000fd400078e0009 */
[----:B------:R-:W-:Y:S05]  /*9f00*/  @!P0 BRA `(.L_x_2267) ;  /* 0xfffffff800ec8947 */ /* 0x000fea000383ffff */
.L_x_2253:
[----:B------:R-:W-:Y:S05]  /*9f10*/  BSYNC B1 ;  /* 0x0000000000017941 */ /* 0x000fea0003800000 */
.L_x_2252:
[----:B------:R-:W-:Y:S05]  /*9f20*/  BRA `(.L_x_2268) ;  /* 0x0000000800047947 */ /* 0x000fea0003800000 */
.L_x_2251:
        /* <DEDUP_REMOVED lines=8> */
[----:B--234-:R-:W-:-:S05]  /*9fb0*/  VIMNMX.U32 R13, R3, UR8, PT ;  /* 0x00000008030d7c48 */ /* 0x01cfca000bfe0000 */
[----:B------:R-:W-:-:S05]  /*9fc0*/  IMAD.IADD R6, R3, 0x1, -R13 ;  /* 0x0000000103067824 */ /* 0x000fca00078e0a0d */
[----:B-1----:R-:W-:-:S04]  /*9fd0*/  SHF.R.S32.HI R9, RZ, 0x1f, R6 ;  /* 0x0000001fff097819 */ /* 0x002fc80000011406 */
[----:B------:R-:W-:-:S04]  /*9fe0*/  LEA.HI R9, R9, R6, RZ, 0x2 ;  /* 0x0000000609097211 */ /* 0x000fc800078f10ff */
[----:B------:R-:W-:-:S04]  /*9ff0*/  SHF.R.S32.HI R15, RZ, 0x2, R9 ;  /* 0x00000002ff0f7819 */ /* 0x000fc80000011409 */
[----:B------:R-:W-:-:S13]  /*a000*/  ISETP.GT.AND P0, PT, R15, R0, PT ;  /* 0x000000000f00720c */ /* 0x000fda0003f04270 */
[----:B------:R-:W-:Y:S05]  /*a010*/  @!P0 BRA `(.L_x_2270) ;  /* 0x0000000400148947 */ /* 0x000fea0003800000 */
[----:B------:R-:W-:Y:S01]  /*a020*/  IADD3 R17, P0, R13, UR4, RZ ;  /* 0x000000040d117c10 */ /* 0x000fe2000ff1e0ff */
[----:B------:R-:W-:Y:S01]  /*a030*/  ULDC.64 UR8, c[0x0][0x210] ;  /* 0x0000840000087ab9 */ /* 0x000fe20000000a00 */
[----:B------:R-:W-:Y:S02]  /*a040*/  IMAD.MOV.U32 R12, RZ, RZ, R0 ;  /* 0x000000ffff0c7224 */ /* 0x000fe400078e0000 */
[----:B------:R-:W-:Y:S01]  /*a050*/  LEA R6, P1, R17, UR8, 0x2 ;  /* 0x0000000811067c11 */ /* 0x000fe2000f8210ff */
[----:B------:R-:W-:-:S05]  /*a060*/  IMAD.X R8, RZ, RZ, UR5, P0 ;  /* 0x00000005ff087e24 */ /* 0x000fca00080e06ff */
[----:B------:R-:W-:-:S07]  /*a070*/  LEA.HI.X R17, R17, UR9, R8, 0x2, P1 ;  /* 0x0000000911117c11 */ /* 0x000fce00088f1408 */
.L_x_2279:
[----:B------:R-:W-:-:S04]  /*a080*/  SHF.R.S64 R9, RZ, 0x1c, R12 ;  /* 0x0000001cff097819 */ /* 0x000fc8000000100c */
[----:B0-2---:R-:W-:-:S04]  /*a090*/  IADD3 R8, P0, R9, R6, RZ ;  /* 0x0000000609087210 */ /* 0x005fc80007f1e0ff */
[----:B------:R-:W-:-:S06]  /*a0a0*/  LEA.HI.X.SX32 R9, R12, R17, 0x4, P0 ;  /* 0x000000110c097211 */ /* 0x000fcc00000f26ff */
[----:B-1----:R-:W2:Y:S01]  /*a0b0*/  LDG.E.128 R8, desc[UR12][R8.64] ;  /* 0x0000000c08087981 */ /* 0x002ea2000c1e1d00 */
[----:B------:R-:W-:Y:S01]  /*a0c0*/  BSSY B2, `(.L_x_2271) ;  /* 0x000000f000027945 */ /* 0x000fe20003800000 */
[C---:B--2---:R-:W-:Y:S02]  /*a0d0*/  ISETP.GE.AND P5, PT, R8.reuse, RZ, PT ;  /* 0x000000ff0800720c */ /* 0x044fe40003fa6270 */
[C---:B------:R-:W-:Y:S02]  /*a0e0*/  LOP3.LUT R19, R8.reuse, 0x7fe00000, RZ, 0xc, !PT ;  /* 0x7fe0000008137812 */ /* 0x040fe400078e0cff */
[----:B------:R-:W-:Y:S02]  /*a0f0*/  ISETP.GE.AND P1, PT, R9, RZ, PT ;  /* 0x000000ff0900720c */ /* 0x000fe40003f26270 */
[----:B------:R-:W-:Y:S02]  /*a100*/  SEL R19, R8, R19, !P5 ;  /* 0x0000001308137207 */ /* 0x000fe40006800000 */
[----:B------:R-:W-:-:S02]  /*a110*/  ISETP.GE.AND P0, PT, R10, RZ, PT ;  /* 0x000000ff0a00720c */ /* 0x000fc40003f06270 */
        /* <DEDUP_REMOVED lines=9> */
.L_x_2272:
[----:B------:R-:W-:Y:S05]  /*a1b0*/  BSYNC B2 ;  /* 0x0000000000027941 */ /* 0x000fea0003800000 */
.L_x_2271:
[----:B0-----:R-:W-:Y:S01]  /*a1c0*/  LOP3.LUT R8, R9, 0x7fe00000, RZ, 0xc, !PT ;  /* 0x7fe0000009087812 */ /* 0x001fe200078e0cff */
[----:B------:R-:W-:Y:S01]  /*a1d0*/  BSSY B2, `(.L_x_2273) ;  /* 0x0000012000027945 */ /* 0x000fe20003800000 */
[----:B------:R-:W-:Y:S02]  /*a1e0*/  ISETP.GE.AND P5, PT, R11, RZ, PT ;  /* 0x000000ff0b00720c */ /* 0x000fe40003fa6270 */
[----:B------:R-:W-:Y:S02]  /*a1f0*/  SEL R8, R9, R8, !P1 ;  /* 0x0000000809087207 */ /* 0x000fe40004800000 */
[----:B------:R-:W-:Y:S02]  /*a200*/  LOP3.LUT R19, R10, 0x7fe00000, RZ, 0xc, !PT ;  /* 0x7fe000000a137812 */ /* 0x000fe400078e0cff */
[----:B------:R-:W-:Y:S02]  /*a210*/  LOP3.LUT R8, R8, 0xffe00000, RZ, 0xc0, !PT ;  /* 0xffe0000008087812 */ /* 0x000fe400078ec0ff */
[----:B------:R-:W-:-:S02]  /*a220*/  LOP3.LUT R14, R11, 0x7fe00000, RZ, 0xc, !PT ;  /* 0x7fe000000b0e7812 */ /* 0x000fc400078e0cff */
[----:B------:R-:W-:Y:S02]  /*a230*/  ISETP.NE.AND P6, PT, R8, UR7, PT ;  /* 0x0000000708007c0c */ /* 0x000fe4000bfc5270 */
[----:B------:R-:W-:Y:S02]  /*a240*/  SEL R19, R10, R19, !P0 ;  /* 0x000000130a137207 */ /* 0x000fe40004000000 */
[----:B------:R-:W-:Y:S02]  /*a250*/  SEL R14, R11, R14, !P5 ;  /* 0x0000000e0b0e7207 */ /* 0x000fe40006800000 */
[----:B------:R-:W-:Y:S02]  /*a260*/  LOP3.LUT R19, R19, 0xffe00000, RZ, 0xc0, !PT ;  /* 0xffe0000013137812 */ /* 0x000fe400078ec0ff */
[----:B------:R-:W-:-:S05]  /*a270*/  LOP3.LUT R14, R14, 0xffe00000, RZ, 0xc0, !PT ;  /* 0xffe000000e0e7812 */ /* 0x000fca00078ec0ff */
[----:B------:R-:W-:Y:S05]  /*a280*/  @P6 BRA `(.L_x_2274) ;  /* 0x0000000000186947 */ /* 0x000fea0003800000 */
[----:B------:R-:W-:-:S04]  /*a290*/  LOP3.LUT R8, RZ, R9, RZ, 0x33, !PT ;  /* 0x00000009ff087212 */ /* 0x000fc800078e33ff */
[----:B------:R-:W-:-:S04]  /*a2a0*/  SEL R9, R9, R8, !P1 ;  /* 0x0000000809097207 */ /* 0x000fc80004800000 */
[----:B------:R-:W-:-:S04]  /*a2b0*/  SHF.R.U32.HI R9, RZ, 0x8, R9 ;  /* 0x00000008ff097819 */ /* 0x000fc80000011609 */
[----:B------:R-:W-:-:S05]  /*a2c0*/  LOP3.LUT R8, R9, 0x1ffc, RZ, 0xc0, !PT ;  /* 0x00001ffc09087812 */ /* 0x000fca00078ec0ff */
[----:B------:R-:W-:-:S05]  /*a2d0*/  IMAD.IADD R8, R8, 0x1, R7 ;  /* 0x0000000108087824 */ /* 0x000fca00078e0207 */
[----:B------:R0:W-:Y:S02]  /*a2e0*/  ATOMS.POPC.INC.32 RZ, [R8+URZ+0x8a0] ;  /* 0x0008a00008ff7f8c */ /* 0x0001e4000d80003f */
.L_x_2274:
[----:B------:R-:W-:Y:S05]  /*a2f0*/  BSYNC B2 ;  /* 0x0000000000027941 */ /* 0x000fea0003800000 */
.L_x_2273:
[----:B------:R-:W-:Y:S01]  /*a300*/  ISETP.NE.AND P6, PT, R19, UR7, PT ;  /* 0x0000000713007c0c */ /* 0x000fe2000bfc5270 */
[----:B------:R-:W-:Y:S01]  /*a310*/  BSSY B2, `(.L_x_2275) ;  /* 0x0000009000027945 */ /* 0x000fe20003800000 */
[----:B------:R-:W-:-:S11]  /*a320*/  ISETP.NE.AND P1, PT, R14, UR7, PT ;  /* 0x000000070e007c0c */ /* 0x000fd6000bf25270 */
[----:B------:R-:W-:Y:S05]  /*a330*/  @P6 BRA `(.L_x_2276) ;  /* 0x0000000000186947 */ /* 0x000fea0003800000 */
[----:B------:R-:W-:-:S04]  /*a340*/  LOP3.LUT R9, RZ, R10, RZ, 0x33, !PT ;  /* 0x0000000aff097212 */ /* 0x000fc800078e33ff */
[----:B------:R-:W-:-:S04]  /*a350*/  SEL R10, R10, R9, !P0 ;  /* 0x000000090a0a7207 */ /* 0x000fc80004000000 */
[----:B------:R-:W-:-:S04]  /*a360*/  SHF.R.U32.HI R10, RZ, 0x8, R10 ;  /* 0x00000008ff0a7819 */ /* 0x000fc8000001160a */
[----:B------:R-:W-:-:S05]  /*a370*/  LOP3.LUT R10, R10, 0x1ffc, RZ, 0xc0, !PT ;  /* 0x00001ffc0a0a7812 */ /* 0x000fca00078ec0ff */
[----:B------:R-:W-:-:S05]  /*a380*/  IMAD.IADD R10, R10, 0x1, R7 ;  /* 0x000000010a0a7824 */ /* 0x000fca00078e0207 */
[----:B------:R1:W-:Y:S02]  /*a390*/  ATOMS.POPC.INC.32 RZ, [R10+URZ+0x8a0] ;  /* 0x0008a0000aff7f8c */ /* 0x0003e4000d80003f */
.L_x_2276:
[----:B------:R-:W-:Y:S05]  /*a3a0*/  BSYNC B2 ;  /* 0x0000000000027941 */ /* 0x000fea0003800000 */
.L_x_2275:
        /* <DEDUP_REMOVED lines=8> */
.L_x_2278:
[----:B------:R-:W-:Y:S05]  /*a430*/  BSYNC B2 ;  /* 0x0000000000027941 */ /* 0x000fea0003800000 */
.L_x_2277:
[----:B------:R-:W-:-:S05]  /*a440*/  VIADD R12, R12, 0x200 ;  /* 0x000002000c0c7836 */ /* 0x000fca0000000000 */
[----:B------:R-:W-:-:S13]  /*a450*/  ISETP.GT.AND P0, PT, R15, R12, PT ;  /* 0x0000000c0f00720c */ /* 0x000fda0003f04270 */
[----:B------:R-:W-:Y:S05]  /*a460*/  @P0 BRA `(.L_x_2279) ;  /* 0xfffffffc00040947 */ /* 0x000fea000383ffff */
.L_x_2270:
[----:B------:R-:W-:Y:S05]  /*a470*/  BSYNC B1 ;  /* 0x0000000000017941 */ /* 0x000fea0003800000 */
.L_x_2269:
[----:B------:R-:W-:Y:S01]  /*a480*/  ISETP.GT.U32.AND P1, PT, R13, R0, PT ;  /* 0x000000000d00720c */ /* 0x000fe20003f24070 */
[----:B------:R-:W-:Y:S01]  /*a490*/  IMAD.IADD R6, R0, 0x1, R13 ;  /* 0x0000000100067824 */ /* 0x000fe200078e020d */
[----:B------:R-:W-:Y:S03]  /*a4a0*/  BSSY B1, `(.L_x_2280) ;  /* 0x0000016000017945 */ /* 0x000fe60003800000 */
[----:B-1----:R-:W-:-:S05]  /*a4b0*/  IMAD R10, R15, 0x4, R6 ;  /* 0x000000040f0a7824 */ /* 0x002fca00078e0206 */
[----:B------:R-:W-:-:S03]  /*a4c0*/  ISETP.GE.AND P0, PT, R10, R3, PT ;  /* 0x000000030a00720c */ /* 0x000fc60003f06270 */
[----:B------:R-:W-:Y:S10]  /*a4d0*/  @!P1 BRA `(.L_x_2281) ;  /* 0x0000000000489947 */ /* 0x000ff40003800000 */
[----:B------:R-:W-:Y:S01]  /*a4e0*/  IADD3 R6, P1, R0, UR4, RZ ;  /* 0x0000000400067c10 */ /* 0x000fe2000ff3e0ff */
[----:B------:R-:W-:-:S04]  /*a4f0*/  ULDC.64 UR8, c[0x0][0x210] ;  /* 0x0000840000087ab9 */ /* 0x000fc80000000a00 */
[----:B------:R-:W-:Y:S01]  /*a500*/  IMAD.X R9, RZ, RZ, UR5, P1 ;  /* 0x00000005ff097e24 */ /* 0x000fe200088e06ff */
[----:B0-2---:R-:W-:-:S04]  /*a510*/  LEA R8, P1, R6, UR8, 0x2 ;  /* 0x0000000806087c11 */ /* 0x005fc8000f8210ff */
        /* <DEDUP_REMOVED lines=14> */
.L_x_2281:
[----:B------:R-:W-:Y:S05]  /*a600*/  BSYNC B1 ;  /* 0x0000000000017941 */ /* 0x000fea0003800000 */
.L_x_2280:
[----:B------:R-:W-:Y:S05]  /*a610*/  @P0 BRA `(.L_x_2268) ;  /* 0x0000000000480947 */ /* 0x000fea0003800000 */
[----:B-1----:R-:W-:Y:S01]  /*a620*/  IADD3 R6, P0, R10, UR4, RZ ;  /* 0x000000040a067c10 */ /* 0x002fe2000ff1e0ff */
[----:B------:R-:W-:-:S03]  /*a630*/  ULDC.64 UR8, c[0x0][0x210] ;  /* 0x0000840000087ab9 */ /* 0x000fc60000000a00 */
[----:B------:R-:W-:Y:S02]  /*a640*/  LEA.HI.X.SX32 R9, R10, UR5, 0x1, P0 ;  /* 0x000000050a097c11 */ /* 0x000fe400080f0eff */
        /* <DEDUP_REMOVED lines=15> */
.L_x_2268:
[----:B------:R-:W-:Y:S05]  /*a740*/  BSYNC B0 ;  /* 0x0000000000007941 */ /* 0x000fea0003800000 */
.L_x_2250:
[----:B------:R-:W5:Y:S08]  /*a750*/  S2UR UR9, SR_CgaCtaId ;  /* 0x00000000000979c3 */ /* 0x000f700000008800 */
[----:B------:R-:W-:Y:S01]  /*a760*/  BAR.SYNC.DEFER_BLOCKING 0x0 ;  /* 0x0000000000007b1d */ /* 0x000fe20000010000 */
[----:B--234-:R-:W-:-:S05]  /*a770*/  IMAD.MOV.U32 R13, RZ, RZ, RZ ;  /* 0x000000ffff0d7224 */ /* 0x01cfca00078e00ff */
[----:B------:R-:W-:Y:S01]  /*a780*/  UMOV UR8, 0x400 ;  /* 0x0000040000087882 */ /* 0x000fe20000000000 */
[----:B------:R-:W-:Y:S01]  /*a790*/  ULDC UR10, c[0x0][0x230] ;  /* 0x00008c00000a7ab9 */ /* 0x000fe20000000800 */
[----:B-----5:R-:W-:-:S06]  /*a7a0*/  ULEA UR8, UR9, UR8, 0x18 ;  /* 0x0000000809087291 */ /* 0x020fcc000f8ec03f */
[----:B------:R-:W-:-:S05]  /*a7b0*/  IMAD.U32 R7, RZ, RZ, UR8 ;  /* 0x00000008ff077e24 */ /* 0x000fca000f8e00ff */
[----:B------:R2:W3:Y:S02]  /*a7c0*/  LDS R11, [R7+0x4008] ;  /* 0x00400800070b7984 */ /* 0x0004e40000000800 */
.L_x_2286:
        /* <DEDUP_REMOVED lines=22> */
[----:B0-----:R-:W-:-:S03]  /*a930*/  IADD3 R6, R27, R28, R29 ;  /* 0x0000001c1b067210 */ /* 0x001fc60007ffe01d */
[----:B------:R-:W-:Y:S04]  /*a940*/  LDS R23, [R2+0x44] ;  /* 0x0000440002177984 */ /* 0x000fe80000000800 */
[----:B------:R-:W0:Y:S01]  /*a950*/  LDS R24, [R2+0x48] ;  /* 0x0000480002187984 */ /* 0x000e220000000800 */
[----:B----4-:R-:W-:-:S03]  /*a960*/  IADD3 R6, R25, R6, R26 ;  /* 0x0000000619067210 */ /* 0x010fc60007ffe01a */
[----:B--2---:R-:W2:Y:S01]  /*a970*/  LDS R7, [R2+0x4c] ;  /* 0x00004c0002077984 */ /* 0x004ea20000000800 */
[----:B-----5:R-:W-:-:S04]  /*a980*/  IADD3 R6, R16, R6, R15 ;  /* 0x0000000610067210 */ /* 0x020fc80007ffe00f */
[----:B-1----:R-:W-:-:S04]  /*a990*/  IADD3 R6, R18, R6, R17 ;  /* 0x0000000612067210 */ /* 0x002fc80007ffe011 */
[----:B---3--:R-:W-:-:S04]  /*a9a0*/  IADD3 R6, R20, R6, R19 ;  /* 0x0000000614067210 */ /* 0x008fc80007ffe013 */
        /* <DEDUP_REMOVED lines=13> */
.L_x_2477:
        /* <DEDUP_REMOVED lines=39> */
.L_x_2282:
[----:B------:R-:W-:Y:S05]  /*acf0*/  WARPSYNC.ALL ;  /* 0x0000000000007948 */ /* 0x000fea0003800000 */
[----:B------:R-:W-:Y:S01]  /*ad00*/  BAR.SYNC.DEFER_BLOCKING 0x0 ;  /* 0x0000000000007b1d */ /* 0x000fe20000010000 */
[----:B------:R-:W-:-:S07]  /*ad10*/  PLOP3.LUT P0, PT, PT, PT, PT, 0x8, 0x0 ;  /* 0x000000000000781c */ /* 0x000fce0003f0e170 */
[----:B------:R-:W5:Y:S01]  /*ad20*/  S2UR UR9, SR_CgaCtaId ;  /* 0x00000000000979c3 */ /* 0x000f620000008800 */
[----:B------:R-:W-:Y:S01]  /*ad30*/  UMOV UR8, 0x400 ;  /* 0x0000040000087882 */ /* 0x000fe20000000000 */
[----:B------:R-:W-:Y:S01]  /*ad40*/  BSSY B0, `(.L_x_2284) ;  /* 0x0000013000007945 */ /* 0x000fe20003800000 */
[----:B01----:R-:W3:Y:S01]  /*ad50*/  LDS R6, [R4+0x10] ;  /* 0x0000100004067984 */ /* 0x003ee20000000800 */
[----:B-----5:R-:W-:-:S06]  /*ad60*/  ULEA UR8, UR9, UR8, 0x18 ;  /* 0x0000000809087291 */ /* 0x020fcc000f8ec03f */
[----:B--2-4-:R-:W-:-:S05]  /*ad70*/  IMAD.U32 R7, RZ, RZ, UR8 ;  /* 0x00000008ff077e24 */ /* 0x014fca000f8e00ff */
        /* <DEDUP_REMOVED lines=15> */
.L_x_2285:
[----:B------:R-:W-:Y:S05]  /*ae70*/  BSYNC B0 ;  /* 0x0000000000007941 */ /* 0x000fea0003800000 */
.L_x_2284:
        /* <DEDUP_REMOVED lines=33> */
.L_x_2297:
        /* <DEDUP_REMOVED lines=36> */
.L_x_2296:
[----:B------:R-:W-:Y:S05]  /*b2d0*/  BSYNC B4 ;  /* 0x0000000000047941 */ /* 0x000fea0003800000 */
.L_x_2295:
[----:B------:R-:W-:-:S13]  /*b2e0*/  ISETP.NE.OR P1, PT, R19, UR8, P0 ;  /* 0x0000000813007c0c */ /* 0x000fda0008725670 */
        /* <DEDUP_REMOVED lines=19> */
.L_x_2294:
[----:B------:R-:W-:Y:S05]  /*b420*/  BSYNC B3 ;  /* 0x0000000000037941 */ /* 0x000fea0003800000 */
.L_x_2293:
[----:B------:R-:W-:-:S04]  /*b430*/  IMAD.WIDE R8, R13, 0x4, R8 ;  /* 0x000000040d087825 */ /* 0x000fc800078e0208 */
[----:B01----:R-:W-:Y:S01]  /*b440*/  VIADD R6, R6, 0x200 ;  /* 0x0000020006067836 */ /* 0x003fe20000000000 */
[----:B------:R-:W-:Y:S06]  /*b450*/  @P5 BRA `(.L_x_2297) ;  /* 0xfffffffc000c5947 */ /* 0x000fec000383ffff */
.L_x_2292:
[----:B------:R-:W-:Y:S05]  /*b460*/  BSYNC B2 ;  /* 0x0000000000027941 */ /* 0x000fea0003800000 */
.L_x_2291:
        /* <DEDUP_REMOVED lines=9> */
[----:B------:R0:W1:Y:S01]  /*b500*/  LDS R14, [R7+0x4004] ;  /* 0x00400400070e7984 */ /* 0x0000620000000800 */
[----:B------:R-:W-:-:S04]  /*b510*/  IADD3 R9, P0, R8, UR4, RZ ;  /* 0x0000000408097c10 */ /* 0x000fc8000ff1e0ff */
[----:B------:R-:W-:Y:S02]  /*b520*/  LEA R10, P1, R9, UR10, 0x2 ;  /* 0x0000000a090a7c11 */ /* 0x000fe4000f8210ff */
[----:B------:R-:W-:-:S04]  /*b530*/  LEA.HI.X.SX32 R8, R8, UR5, 0x1, P0 ;  /* 0x0000000508087c11 */ /* 0x000fc800080f0eff */
[----:B0-----:R-:W-:-:S07]  /*b540*/  LEA.HI.X R9, R9, UR11, R8, 0x2, P1 ;  /* 0x0000000b09097c11 */ /* 0x001fce00088f1408 */
.L_x_2314:
[----:B------:R-:W-:-:S05]  /*b550*/  IMAD.MOV.U32 R8, RZ, RZ, R10 ;  /* 0x000000ffff087224 */ /* 0x000fca00078e000a */
[----:B------:R-:W2:Y:S01]  /*b560*/  LDG.E R10, desc[UR12][R8.64] ;  /* 0x0000000c080a7981 */ /* 0x000ea2000c1e1900 */
[----:B------:R-:W-:Y:S01]  /*b570*/  BSSY B2, `(.L_x_2298) ;  /* 0x0000037000027945 */ /* 0x000fe20003800000 */
[C---:B--2---:R-:W-:Y:S02]  /*b580*/  ISETP.GE.AND P1, PT, R10.reuse, RZ, PT ;  /* 0x000000ff0a00720c */ /* 0x044fe40003f26270 */
[----:B0-----:R-:W-:-:S04]  /*b590*/  LOP3.LUT R13, R10, 0x7fe00000, RZ, 0xc, !PT ;  /* 0x7fe000000a0d7812 */ /* 0x001fc800078e0cff */
[----:B------:R-:W-:-:S04]  /*b5a0*/  SEL R13, R10, R13, !P1 ;  /* 0x0000000d0a0d7207 */ /* 0x000fc80004800000 */
[----:B------:R-:W-:-:S04]  /*b5b0*/  LOP3.LUT R13, R13, 0xffe00000, RZ, 0xc0, !PT ;  /* 0xffe000000d0d7812 */ /* 0x000fc800078ec0ff */
[----:B------:R-:W-:-:S13]  /*b5c0*/  ISETP.NE.AND P0, PT, R13, UR7, PT ;  /* 0x000000070d007c0c */ /* 0x000fda000bf05270 */
[----:B------:R-:W-:Y:S05]  /*b5d0*/  @P0 BRA `(.L_x_2299) ;  /* 0x0000000000c00947 */ /* 0x000fea0003800000 */
[----:B------:R-:W-:Y:S01]  /*b5e0*/  LOP3.LUT R13, RZ, R10, RZ, 0x33, !PT ;  /* 0x0000000aff0d7212 */ /* 0x000fe200078e33ff */
[----:B------:R-:W-:Y:S01]  /*b5f0*/  BSSY B3, `(.L_x_2300) ;  /* 0x000001b000037945 */ /* 0x000fe20003800000 */
[----:B-1----:R-:W-:Y:S02]  /*b600*/  ISETP.GT.AND P0, PT, R14, 0x800, PT ;  /* 0x000008000e00780c */ /* 0x002fe40003f04270 */
        /* <DEDUP_REMOVED lines=25> */
.L_x_2301:
[----:B------:R-:W-:Y:S05]  /*b7a0*/  BSYNC B3 ;  /* 0x0000000000037941 */ /* 0x000fea0003800000 */
.L_x_2300:
        /* <DEDUP_REMOVED lines=19> */
.L_x_2299:
[----:B------:R-:W-:Y:S05]  /*b8e0*/  BSYNC B2 ;  /* 0x0000000000027941 */ /* 0x000fea0003800000 */
.L_x_2298:
[----:B------:R-:W-:-:S05]  /*b8f0*/  IMAD.WIDE R8, R11, 0x4, R8 ;  /* 0x000000040b087825 */ /* 0x000fca00078e0208 */
[----:B--2---:R-:W2:Y:S01]  /*b900*/  LDG.E R10, desc[UR12][R8.64] ;  /* 0x0000000c080a7981 */ /* 0x004ea2000c1e1900 */
        /* <DEDUP_REMOVED lines=36> */
.L_x_2305:
[----:B------:R-:W-:Y:S05]  /*bb50*/  BSYNC B3 ;  /* 0x0000000000037941 */ /* 0x000fea0003800000 */
.L_x_2304:
        /* <DEDUP_REMOVED lines=20> */
.L_x_2303:
[----:B------:R-:W-:Y:S05]  /*bca0*/  BSYNC B2 ;  /* 0x0000000000027941 */ /* 0x000fea0003800000 */
.L_x_2302:
        /* <DEDUP_REMOVED lines=38> */
.L_x_2309:
[----:B------:R-:W-:Y:S05]  /*bf10*/  BSYNC B3 ;  /* 0x0000000000037941 */ /* 0x000fea0003800000 */
.L_x_2308:
        /* <DEDUP_REMOVED lines=20> */
.L_x_2307:
[----:B------:R-:W-:Y:S05]  /*c060*/  BSYNC B2 ;  /* 0x0000000000027941 */ /* 0x000fea0003800000 */
.L_x_2306:
        /* <DEDUP_REMOVED lines=38> */
.L_x_2313:
[----:B------:R-:W-:Y:S05]  /*c2d0*/  BSYNC B3 ;  /* 0x0000000000037941 */ /* 0x000fea0003800000 */
.L_x_2312:
        /* <DEDUP_REMOVED lines=20> */
.L_x_2311:
[----:B------:R-:W-:Y:S05]  /*c420*/  BSYNC B2 ;  /* 0x0000000000027941 */ /* 0x000fea0003800000 */
.L_x_2310:
[----:B------:R-:W-:Y:S02]  /*c430*/  VIADD R6, R6, 0x800 ;  /* 0x0000080006067836 */ /* 0x000fe40000000000 */
[----:B------:R-:W-:-:S03]  /*c440*/  IMAD.WIDE R8, R11, 0x4, R8 ;  /* 0x000000040b087825 */ /* 0x000fc600078e0208 */
[----:B------:R-:W-:Y:S01]  /*c450*/  ISETP.GE.AND P0, PT, R6, R3, PT ;  /* 0x000000030600720c */ /* 0x000fe20003f06270 */
[----:B--2---:R-:W-:-:S12]  /*c460*/  IMAD.MOV.U32 R10, RZ, RZ, R8 ;  /* 0x000000ffff0a7224 */ /* 0x004fd800078e0008 */
[----:B------:R-:W-:Y:S05]  /*c470*/  @!P0 BRA `(.L_x_2314) ;  /* 0xfffffff000348947 */ /* 0x000fea000383ffff */
.L_x_2290:
[----:B------:R-:W-:Y:S05]  /*c480*/  BSYNC B1 ;  /* 0x0000000000017941 */ /* 0x000fea0003800000 */
.L_x_2289:
[----:B------:R-:W-:Y:S05]  /*c490*/  BRA `(.L_x_2315) ;  /* 0x0000001800847947 */ /* 0x000fea0003800000 */
.L_x_2288:
[----:B------:R-:W-:Y:S01]  /*c4a0*/  ULDC UR9, c[0x0][0x228] ;  /* 0x00008a0000097ab9 */ /* 0x000fe20000000800 */
[----:B------:R-:W-:Y:S01]  /*c4b0*/  ULDC UR16, c[0x0][0x210] ;  /* 0x0000840000107ab9 */ /* 0x000fe20000000800 */
[----:B------:R-:W-:Y:S01]  /*c4c0*/  UIMAD UR9, UR14, UR9, URZ ;  /* 0x000000090e0972a4 */ /* 0x000fe2000f8e023f */
[----:B------:R-:W-:Y:S03]  /*c4d0*/  BSSY B1, `(.L_x_2316) ;  /* 0x000010f000017945 */ /* 0x000fe60003800000 */
        /* <DEDUP_REMOVED lines=15> */
[----:B------:R-:W-:Y:S01]  /*c5d0*/  ULOP3.LUT UR11, UR6, 0xf, URZ, 0xc0, !UPT ;  /* 0x0000000f060b7892 */ /* 0x000fe2000f8ec03f */
[----:B------:R0:W1:Y:S01]  /*c5e0*/  LDS R19, [R7+0x4004] ;  /* 0x0040040007137984 */ /* 0x0000620000000800 */
[--C-:B------:R-:W-:Y:S02]  /*c5f0*/  IMAD.MOV.U32 R14, RZ, RZ, R0.reuse ;  /* 0x000000ffff0e7224 */ /* 0x100fe400078e0000 */
[----:B------:R-:W-:Y:S01]  /*c600*/  UIADD3 UR10, UP2, -UR11, 0x10, URZ ;  /* 0x000000100b0a7890 */ /* 0x000fe2000ff5e13f */
[----:B------:R-:W-:Y:S01]  /*c610*/  IMAD.MOV.U32 R16, RZ, RZ, R0 ;  /* 0x000000ffff107224 */ /* 0x000fe200078e0000 */
[----:B------:R-:W-:Y:S02]  /*c620*/  UISETP.NE.U32.AND UP1, UPT, UR11, URZ, UPT ;  /* 0x0000003f0b00728c */ /* 0x000fe4000bf25070 */
[----:B------:R-:W-:Y:S02]  /*c630*/  UIADD3.X UR11, URZ, -0x1, URZ, UP2, !UPT ;  /* 0xffffffff3f0b7890 */ /* 0x000fe400097fe43f */
[----:B------:R-:W-:-:S02]  /*c640*/  UISETP.NE.AND.EX UP1, UPT, URZ, URZ, UPT, UP1 ;  /* 0x0000003f3f00728c */ /* 0x000fc4000bf25310 */
[----:B------:R-:W-:-:S04]  /*c650*/  USHF.R.U64 UR10, UR10, 0x2, UR11 ;  /* 0x000000020a0a7899 */ /* 0x000fc8000800120b */
[----:B------:R-:W-:-:S06]  /*c660*/  USEL UR10, UR10, URZ, UP1 ;  /* 0x0000003f0a0a7287 */ /* 0x000fcc0008800000 */
[----:B------:R-:W-:Y:S01]  /*c670*/  VIMNMX.U32 R6, R3, UR10, PT ;  /* 0x0000000a03067c48 */ /* 0x000fe2000bfe0000 */
[----:B------:R-:W-:-:S03]  /*c680*/  ULDC UR10, c[0x0][0x214] ;  /* 0x00008500000a7ab9 */ /* 0x000fc60000000800 */
[----:B------:R-:W-:-:S04]  /*c690*/  IADD3 R15, P0, R6, UR4, RZ ;  /* 0x00000004060f7c10 */ /* 0x000fc8000ff1e0ff */
[----:B------:R-:W-:Y:S01]  /*c6a0*/  LEA R12, P1, R15, UR16, 0x2 ;  /* 0x000000100f0c7c11 */ /* 0x000fe2000f8210ff */
[----:B------:R-:W-:-:S05]  /*c6b0*/  IMAD.X R8, RZ, RZ, UR5, P0 ;  /* 0x00000005ff087e24 */ /* 0x000fca00080e06ff */
[----:B0-----:R-:W-:-:S07]  /*c6c0*/  LEA.HI.X R15, R15, UR10, R8, 0x2, P1 ;  /* 0x0000000a0f0f7c11 */ /* 0x001fce00088f1408 */
.L_x_2334:
        /* <DEDUP_REMOVED lines=40> */
.L_x_2321:
[----:B------:R-:W-:Y:S05]  /*c950*/  BSYNC B3 ;  /* 0x0000000000037941 */ /* 0x000fea0003800000 */
.L_x_2320:
        /* <DEDUP_REMOVED lines=19> */
.L_x_2319:
[----:B------:R-:W-:Y:S05]  /*ca90*/  BSYNC B2 ;  /* 0x0000000000027941 */ /* 0x000fea0003800000 */
.L_x_2318:
[C---:B------:R-:W-:Y:S01]  /*caa0*/  ISETP.GE.AND P1, PT, R9.reuse, RZ, PT ;  /* 0x000000ff0900720c */ /* 0x040fe20003f26270 */
[----:B------:R-:W-:Y:S01]  /*cab0*/  BSSY B2, `(.L_x_2322) ;  /* 0x0000038000027945 */ /* 0x000fe20003800000 */
[----:B--2---:R-:W-:-:S04]  /*cac0*/  LOP3.LUT R8, R9, 0x7fe00000, RZ, 0xc, !PT ;  /* 0x7fe0000009087812 */ /* 0x004fc800078e0cff */
        /* <DEDUP_REMOVED lines=33> */
.L_x_2325:
[----:B------:R-:W-:Y:S05]  /*cce0*/  BSYNC B3 ;  /* 0x0000000000037941 */ /* 0x000fea0003800000 */
.L_x_2324:
        /* <DEDUP_REMOVED lines=8> */
[----:B01----:R-:W0:Y:S01]  /*cd70*/  POPC R17, UR15 ;  /* 0x0000000f00117d09 */ /* 0x003e220008000000 */
[----:B---3--:R-:W-:Y:S01]  /*cd80*/  ULEA UR10, UR11, UR10, 0x18 ;  /* 0x0000000a0b0a7291 */ /* 0x008fe2000f8ec03f */
[----:B--2---:R-:W-:-:S02]  /*cd90*/  ISETP.EQ.U32.AND P0, PT, R18, R21, PT ;  /* 0x000000151200720c */ /* 0x004fc40003f02070 */
[----:B----4-:R-:W-:-:S04]  /*cda0*/  LOP3.LUT R20, R20, UR15, RZ, 0xc0, !PT ;  /* 0x0000000f14147c12 */ /* 0x010fc8000f8ec0ff */
[----:B------:R-:W1:Y:S07]  /*cdb0*/  POPC R21, R20 ;  /* 0x0000001400157309 */ /* 0x000e6e0000000000 */
[----:B0-----:R-:W0:Y:S04]  /*cdc0*/  @P0 ATOMS.ADD R17, [UR10], R17 ;  /* 0x00000011ff11098c */ /* 0x001e28000800000a */
[----:B0-----:R-:W1:Y:S02]  /*cdd0*/  SHFL.IDX PT, R8, R17, R18, 0x1f ;  /* 0x00001f1211087589 */ /* 0x001e6400000e0000 */
[----:B-1----:R-:W-:-:S02]  /*cde0*/  IMAD.IADD R8, R8, 0x1, R21 ;  /* 0x0000000108087824 */ /* 0x002fc400078e0215 */
[----:B------:R-:W-:Y:S02]  /*cdf0*/  VIADD R21, R16, 0x1 ;  /* 0x0000000110157836 */ /* 0x000fe40000000000 */
[----:B------:R-:W-:-:S05]  /*ce00*/  IMAD R8, R8, 0x4, R7 ;  /* 0x0000000408087824 */ /* 0x000fca00078e0207 */
[----:B------:R2:W-:Y:S04]  /*ce10*/  STS [R8+0x2000], R9 ;  /* 0x0020000908007388 */ /* 0x0005e80000000800 */
[----:B------:R2:W-:Y:S02]  /*ce20*/  STS [R8], R21 ;  /* 0x0000001508007388 */ /* 0x0005e40000000800 */
.L_x_2323:
[----:B------:R-:W-:Y:S05]  /*ce30*/  BSYNC B2 ;  /* 0x0000000000027941 */ /* 0x000fea0003800000 */
.L_x_2322:
        /* <DEDUP_REMOVED lines=36> */
.L_x_2329:
[----:B------:R-:W-:Y:S05]  /*d080*/  BSYNC B3 ;  /* 0x0000000000037941 */ /* 0x000fea0003800000 */
.L_x_2328:
        /* <DEDUP_REMOVED lines=11> */
[----:B---3--:R-:W-:-:S04]  /*d140*/  LOP3.LUT R20, R20, UR15, RZ, 0xc0, !PT ;  /* 0x0000000f14147c12 */ /* 0x008fc8000f8ec0ff */
[----:B------:R-:W1:Y:S07]  /*d150*/  POPC R9, R20 ;  /* 0x0000001400097309 */ /* 0x000e6e0000000000 */
[----:B0-----:R-:W0:Y:S04]  /*d160*/  @P0 ATOMS.ADD R17, [UR10], R17 ;  /* 0x00000011ff11098c */ /* 0x001e28000800000a */
[----:B0-----:R-:W1:Y:S02]  /*d170*/  SHFL.IDX PT, R8, R17, R18, 0x1f ;  /* 0x00001f1211087589 */ /* 0x001e6400000e0000 */
[----:B-1----:R-:W-:-:S04]  /*d180*/  IMAD.IADD R8, R8, 0x1, R9 ;  /* 0x0000000108087824 */ /* 0x002fc800078e0209 */
[----:B------:R-:W-:Y:S02]  /*d190*/  IMAD R9, R8, 0x4, R7 ;  /* 0x0000000408097824 */ /* 0x000fe400078e0207 */
[----:B------:R-:W-:-:S03]  /*d1a0*/  VIADD R8, R16, 0x2 ;  /* 0x0000000210087836 */ /* 0x000fc60000000000 */
[----:B------:R2:W-:Y:S04]  /*d1b0*/  STS [R9+0x2000], R10 ;  /* 0x0020000a09007388 */ /* 0x0005e80000000800 */
[----:B------:R2:W-:Y:S02]  /*d1c0*/  STS [R9], R8 ;  /* 0x0000000809007388 */ /* 0x0005e40000000800 */
.L_x_2327:
[----:B------:R-:W-:Y:S05]  /*d1d0*/  BSYNC B2 ;  /* 0x0000000000027941 */ /* 0x000fea0003800000 */
.L_x_2326:
[C---:B------:R-:W-:Y:S01]  /*d1e0*/  ISETP.GE.AND P1, PT, R11.reuse, RZ, PT ;  /* 0x000000ff0b00720c */ /* 0x040fe20003f26270 */
[----:B------:R-:W-:Y:S01]  /*d1f0*/  BSSY B2, `(.L_x_2330) ;  /* 0x0000038000027945 */ /* 0x000fe20003800000 */
[----:B-12---:R-:W-:-:S04]  /*d200*/  LOP3.LUT R8, R11, 0x7fe00000, RZ, 0xc, !PT ;  /* 0x7fe000000b087812 */ /* 0x006fc800078e0cff */
        /* <DEDUP_REMOVED lines=33> */
.L_x_2333:
[----:B------:R-:W-:Y:S05]  /*d420*/  BSYNC B3 ;  /* 0x0000000000037941 */ /* 0x000fea0003800000 */
.L_x_2332:
        /* <DEDUP_REMOVED lines=20> */
.L_x_2331:
[----:B------:R-:W-:Y:S05]  /*d570*/  BSYNC B2 ;  /* 0x0000000000027941 */ /* 0x000fea0003800000 */
.L_x_2330:
[----:B0-----:R-:W-:-:S04]  /*d580*/  VIADD R16, R14, 0x200 ;  /* 0x000002000e107836 */ /* 0x001fc80000000000 */
[----:B------:R-:W-:Y:S01]  /*d590*/  IMAD.MOV.U32 R14, RZ, RZ, R16 ;  /* 0x000000ffff0e7224 */ /* 0x000fe200078e0010 */
[----:B------:R-:W-:-:S13]  /*d5a0*/  ISETP.GT.AND P0, PT, R13, R16, PT ;  /* 0x000000100d00720c */ /* 0x000fda0003f04270 */
[----:B------:R-:W-:Y:S05]  /*d5b0*/  @P0 BRA `(.L_x_2334) ;  /* 0xfffffff000440947 */ /* 0x000fea000383ffff */
.L_x_2317:
[----:B------:R-:W-:Y:S05]  /*d5c0*/  BSYNC B1 ;  /* 0x0000000000017941 */ /* 0x000fea0003800000 */
.L_x_2316:
[----:B------:R-:W-:Y:S01]  /*d5d0*/  UIADD3 UR10, UP1, -UR9, 0x10, URZ ;  /* 0x00000010090a7890 */ /* 0x000fe2000ff3e13f */
[----:B------:R-:W-:Y:S03]  /*d5e0*/  BSSY B1, `(.L_x_2335) ;  /* 0x0000045000017945 */ /* 0x000fe60003800000 */
[----:B------:R-:W-:-:S04]  /*d5f0*/  UIADD3.X UR11, URZ, -0x1, URZ, UP1, !UPT ;  /* 0xffffffff3f0b7890 */ /* 0x000fc80008ffe43f */
[----:B------:R-:W-:-:S04]  /*d600*/  USHF.R.U64 UR10, UR10, 0x2, UR11 ;  /* 0x000000020a0a7899 */ /* 0x000fc8000800120b */
[----:B------:R-:W-:-:S06]  /*d610*/  USEL UR10, UR10, URZ, UP0 ;  /* 0x0000003f0a0a7287 */ /* 0x000fcc0008000000 */
[----:B------:R-:W-:-:S04]  /*d620*/  VIMNMX.U32 R7, R3, UR10, PT ;  /* 0x0000000a03077c48 */ /* 0x000fc8000bfe0000 */
[----:B------:R-:W-:-:S13]  /*d630*/  ISETP.GT.U32.AND P0, PT, R7, R0, PT ;  /* 0x000000000700720c */ /* 0x000fda0003f04070 */
[----:B------:R-:W-:Y:S05]  /*d640*/  @!P0 BRA `(.L_x_2336) ;  /* 0x0000000000f88947 */ /* 0x000fea0003800000 */
[----:B------:R-:W-:Y:S01]  /*d650*/  IADD3 R7, P0, R0, UR4, RZ ;  /* 0x0000000400077c10 */ /* 0x000fe2000ff1e0ff */
[----:B------:R-:W-:-:S04]  /*d660*/  ULDC.64 UR10, c[0x0][0x210] ;  /* 0x00008400000a7ab9 */ /* 0x000fc80000000a00 */
        /* <DEDUP_REMOVED lines=8> */
[----:B------:R-:W-:-:S13]  /*d6f0*/  ISETP.NE.AND P0, PT, R9, UR7, PT ;  /* 0x0000000709007c0c */ /* 0x000fda000bf05270 */
        /* <DEDUP_REMOVED lines=8> */
[----:B------:R-:W-:Y:S02]  /*d780*/  ISETP.GE.U32.AND P0, PT, R11, UR8, PT ;  /* 0x000000080b007c0c */ /* 0x000fe4000bf06070 */
        /* <DEDUP_REMOVED lines=21> */
.L_x_2338:
[----:B------:R-:W-:Y:S05]  /*d8e0*/  BSYNC B2 ;  /* 0x0000000000027941 */ /* 0x000fea0003800000 */
.L_x_2337:
        /* <DEDUP_REMOVED lines=20> */
.L_x_2336:
[----:B------:R-:W-:Y:S05]  /*da30*/  BSYNC B1 ;  /* 0x0000000000017941 */ /* 0x000fea0003800000 */
.L_x_2335:
[----:B------:R-:W-:-:S04]  /*da40*/  UIADD3 UR9, UP1, -UR9, 0x10, URZ ;  /* 0x0000001009097890 */ /* 0x000fc8000ff3e13f */
[----:B------:R-:W-:-:S04]  /*da50*/  UIADD3.X UR10, URZ, -0x1, URZ, UP1, !UPT ;  /* 0xffffffff3f0a7890 */ /* 0x000fc80008ffe43f */
[----:B------:R-:W-:-:S04]  /*da60*/  USHF.R.U64 UR9, UR9, 0x2, UR10 ;  /* 0x0000000209097899 */ /* 0x000fc8000800120a */
[----:B------:R-:W-:-:S06]  /*da70*/  USEL UR9, UR9, URZ, UP0 ;  /* 0x0000003f09097287 */ /* 0x000fcc0008000000 */
[----:B0-----:R-:W-:-:S05]  /*da80*/  VIMNMX.U32 R7, R3, UR9, PT ;  /* 0x0000000903077c48 */ /* 0x001fca000bfe0000 */
[----:B------:R-:W-:-:S04]  /*da90*/  IMAD.IADD R6, R0, 0x1, R7 ;  /* 0x0000000100067824 */ /* 0x000fc800078e0207 */
[----:B------:R-:W-:-:S05]  /*daa0*/  IMAD R6, R13, 0x4, R6 ;  /* 0x000000040d067824 */ /* 0x000fca00078e0206 */
[----:B------:R-:W-:-:S13]  /*dab0*/  ISETP.GE.AND P0, PT, R6, R3, PT ;  /* 0x000000030600720c */ /* 0x000fda0003f06270 */
[----:B------:R-:W-:Y:S05]  /*dac0*/  @P0 BRA `(.L_x_2315) ;  /* 0x0000000000f80947 */ /* 0x000fea0003800000 */
[----:B------:R-:W-:Y:S01]  /*dad0*/  IADD3 R7, P0, R6, UR4, RZ ;  /* 0x0000000406077c10 */ /* 0x000fe2000ff1e0ff */
[----:B------:R-:W-:-:S03]  /*dae0*/  ULDC.64 UR10, c[0x0][0x210] ;  /* 0x00008400000a7ab9 */ /* 0x000fc60000000a00 */
[----:B------:R-:W-:Y:S02]  /*daf0*/  LEA.HI.X.SX32 R10, R6, UR5, 0x1, P0 ;  /* 0x00000005060a7c11 */ /* 0x000fe400080f0eff */
[----:B-12---:R-:W-:-:S04]  /*db00*/  LEA R8, P0, R7, UR10, 0x2 ;  /* 0x0000000a07087c11 */ /* 0x006fc8000f8010ff */
        /* <DEDUP_REMOVED lines=37> */
.L_x_2340:
[----:B------:R-:W-:Y:S05]  /*dd60*/  BSYNC B1 ;  /* 0x0000000000017941 */ /* 0x000fea0003800000 */
.L_x_2339:
[----:B------:R-:W1:Y:S02]  /*dd70*/  LDS R8, [R17+0x4004] ;  /* 0x0040040011087984 */ /* 0x000e640000000800 */
        /* <DEDUP_REMOVED lines=19> */
.L_x_2315:
[----:B------:R-:W-:Y:S05]  /*deb0*/  BSYNC B0 ;  /* 0x0000000000007941 */ /* 0x000fea0003800000 */
.L_x_2287:
[----:B------:R-:W4:Y:S08]  /*dec0*/  S2UR UR10, SR_CgaCtaId ;  /* 0x00000000000a79c3 */ /* 0x000f300000008800 */
[----:B------:R-:W-:Y:S06]  /*ded0*/  BAR.SYNC.DEFER_BLOCKING 0x0 ;  /* 0x0000000000007b1d */ /* 0x000fec0000010000 */
[----:B------:R-:W-:-:S02]  /*dee0*/  UMOV UR9, 0x400 ;  /* 0x0000040000097882 */ /* 0x000fc40000000000 */
[----:B----4-:R-:W-:-:S06]  /*def0*/  ULEA UR11, UR10, UR9, 0x18 ;  /* 0x000000090a0b7291 */ /* 0x010fcc000f8ec03f */
[----:B---3--:R-:W-:-:S05]  /*df00*/  IMAD.U32 R7, RZ, RZ, UR11 ;  /* 0x0000000bff077e24 */ /* 0x008fca000f8e00ff */
[----:B0-----:R-:W0:Y:S02]  /*df10*/  LDS R6, [R7+0x4004] ;  /* 0x0040040007067984 */ /* 0x001e240000000800 */
[----:B0-----:R-:W-:-:S13]  /*df20*/  ISETP.GT.AND P0, PT, R6, 0x800, PT ;  /* 0x000008000600780c */ /* 0x001fda0003f04270 */
[----:B------:R-:W-:Y:S05]  /*df30*/  @P0 BRA `(.L_x_2341) ;  /* 0x0000000800380947 */ /* 0x000fea0003800000 */
.L_x_2164:
[----:B------:R-:W0:Y:S01]  /*df40*/  LDS R3, [R7+0x4000] ;  /* 0x0040000007037984 */ /* 0x000e220000000800 */
[----:B------:R-:W-:Y:S01]  /*df50*/  BSSY B0, `(.L_x_2342) ;  /* 0x000008a000007945 */ /* 0x000fe20003800000 */
[----:B0-----:R-:W-:-:S13]  /*df60*/  ISETP.GE.AND P0, PT, R0, R3, PT ;  /* 0x000000030000720c */ /* 0x001fda0003f06270 */
[----:B------:R-:W-:Y:S05]  /*df70*/  @P0 BRA `(.L_x_2343) ;  /* 0x00000008001c0947 */ /* 0x000fea0003800000 */
[----:B------:R0:W0:Y:S01]  /*df80*/  LDS R2, [R7+0x4008] ;  /* 0x0040080007027984 */ /* 0x0000220000000800 */
[----:B------:R-:W-:-:S13]  /*df90*/  ISETP.GT.AND P0, PT, R3, RZ, PT ;  /* 0x000000ff0300720c */ /* 0x000fda0003f04270 */
[----:B------:R-:W-:Y:S05]  /*dfa0*/  @P0 BRA `(.L_x_2344) ;  /* 0x0000000000b40947 */ /* 0x000fea0003800000 */
        /* <DEDUP_REMOVED lines=13> */
[----:B-1234-:R-:W-:Y:S01]  /*e080*/  IMAD R8, R0, 0x4, R7 ;  /* 0x0000000400087824 */ /* 0x01efe200078e0207 */
[----:B------:R-:W-:Y:S01]  /*e090*/  ISETP.GE.AND P0, PT, R2, UR4, PT ;  /* 0x0000000402007c0c */ /* 0x000fe2000bf06270 */
[----:B------:R-:W-:-:S12]  /*e0a0*/  IMAD.MOV.U32 R6, RZ, RZ, R0 ;  /* 0x000000ffff067224 */ /* 0x000fd800078e0000 */
.L_x_2347:
[----:B0-----:R0:W1:Y:S01]  /*e0b0*/  @!P0 LDS R10, [R8] ;  /* 0x00000000080a8984 */ /* 0x0010620000000800 */
[----:B------:R-:W-:Y:S02]  /*e0c0*/  VIADD R4, R4, 0xffffffff ;  /* 0xffffffff04047836 */ /* 0x000fe40000000000 */
[----:B------:R-:W-:-:S03]  /*e0d0*/  VIADD R6, R6, 0x200 ;  /* 0x0000020006067836 */ /* 0x000fc60000000000 */
[----:B------:R-:W-:Y:S01]  /*e0e0*/  ISETP.NE.AND P2, PT, R4, RZ, PT ;  /* 0x000000ff0400720c */ /* 0x000fe20003f45270 */
[----:B0-----:R-:W-:Y:S01]  /*e0f0*/  VIADD R8, R8, 0x800 ;  /* 0x0000080008087836 */ /* 0x001fe20000000000 */
[----:B-1----:R0:W-:Y:S11]  /*e100*/  @!P0 STS [R5], R10 ;  /* 0x0000000a05008388 */ /* 0x0021f60000000800 */
[----:B------:R-:W-:Y:S05]  /*e110*/  @P2 BRA `(.L_x_2347) ;  /* 0xfffffffc00e42947 */ /* 0x000fea000383ffff */
.L_x_2346:
[----:B------:R-:W-:Y:S05]  /*e120*/  BSYNC B1 ;  /* 0x0000000000017941 */ /* 0x000fea0003800000 */
.L_x_2345:
[----:B------:R-:W-:Y:S05]  /*e130*/  @!P1 BRA `(.L_x_2343) ;  /* 0x0000000400ac9947 */ /* 0x000fea0003800000 */
[----:B------:R-:W-:Y:S01]  /*e140*/  IMAD R7, R6, 0x4, R7 ;  /* 0x0000000406077824 */ /* 0x000fe200078e0207 */
[----:B------:R-:W-:Y:S01]  /*e150*/  ULDC UR4, c[0x0][0x230] ;  /* 0x00008c0000047ab9 */ /* 0x000fe20000000800 */
[----:B------:R-:W-:Y:S01]  /*e160*/  BSSY B1, `(.L_x_2348) ;  /* 0x0000010000017945 */ /* 0x000fe20003800000 */
[----:B------:R-:W-:Y:S01]  /*e170*/  ISETP.GE.AND P1, PT, R2, UR4, PT ;  /* 0x0000000402007c0c */ /* 0x000fe2000bf26270 */
[----:B------:R-:W-:-:S12]  /*e180*/  VIADD R7, R7, 0x1000 ;  /* 0x0000100007077836 */ /* 0x000fd80000000000 */
.L_x_2350:
[----:B------:R-:W-:-:S05]  /*e190*/  VIADD R6, R6, 0x800 ;  /* 0x0000080006067836 */ /* 0x000fca0000000000 */
[----:B------:R-:W-:Y:S01]  /*e1a0*/  ISETP.GE.AND P0, PT, R6, R3, PT ;  /* 0x000000030600720c */ /* 0x000fe20003f06270 */
[----:B------:R-:W-:-:S12]  /*e1b0*/  @P1 BRA `(.L_x_2349) ;  /* 0x0000000000201947 */ /* 0x000fd80003800000 */
[----:B------:R-:W5:Y:S04]  /*e1c0*/  LDS R2, [R7+-0x1000] ;  /* 0xfff0000007027984 */ /* 0x000f680000000800 */
[----:B-----5:R-:W-:Y:S04]  /*e1d0*/  STS [R5], R2 ;  /* 0x0000000205007388 */ /* 0x020fe80000000800 */
[----:B------:R-:W5:Y:S04]  /*e1e0*/  LDS R4, [R7+-0x800] ;  /* 0xfff8000007047984 */ /* 0x000f680000000800 */
[----:B-----5:R-:W-:Y:S04]  /*e1f0*/  STS [R5], R4 ;  /* 0x0000000405007388 */ /* 0x020fe80000000800 */
[----:B-1234-:R-:W1:Y:S04]  /*e200*/  LDS R8, [R7] ;  /* 0x0000000007087984 */ /* 0x01ee680000000800 */
[----:B-1----:R-:W-:Y:S04]  /*e210*/  STS [R5], R8 ;  /* 0x0000000805007388 */ /* 0x002fe80000000800 */
[----:B0-----:R-:W0:Y:S04]  /*e220*/  LDS R10, [R7+0x800] ;  /* 0x00080000070a7984 */ /* 0x001e280000000800 */
[----:B0-----:R0:W-:Y:S02]  /*e230*/  STS [R5], R10 ;  /* 0x0000000a05007388 */ /* 0x0011e40000000800 */
.L_x_2349:
[----:B------:R-:W-:Y:S01]  /*e240*/  VIADD R7, R7, 0x2000 ;  /* 0x0000200007077836 */ /* 0x000fe20000000000 */
[----:B------:R-:W-:Y:S06]  /*e250*/  @!P0 BRA `(.L_x_2350) ;  /* 0xfffffffc00cc8947 */ /* 0x000fec000383ffff */
[----:B------:R-:W-:Y:S05]  /*e260*/  BSYNC B1 ;  /* 0x0000000000017941 */ /* 0x000fea0003800000 */
.L_x_2348:
[----:B------:R-:W-:Y:S05]  /*e270*/  BRA `(.L_x_2343) ;  /* 0x00000004005c7947 */ /* 0x000fea0003800000 */
.L_x_2344:
[----:B------:R-:W-:Y:S02]  /*e280*/  VIADD R4, R3, 0xffffffff ;  /* 0xffffffff03047836 */ /* 0x000fe40000000000 */
[----:B------:R-:W-:-:S03]  /*e290*/  IMAD.MOV.U32 R6, RZ, RZ, R0 ;  /* 0x000000ffff067224 */ /* 0x000fc600078e0000 */
[----:B------:R-:W-:Y:S02]  /*e2a0*/  ISETP.GE.U32.AND P2, PT, R4, 0x3, PT ;  /* 0x000000030400780c */ /* 0x000fe40003f46070 */
[----:B------:R-:W-:-:S05]  /*e2b0*/  LOP3.LUT R4, R3, 0x3, RZ, 0xc0, !PT ;  /* 0x0000000303047812 */ /* 0x000fca00078ec0ff */
[----:B------:R-:W-:-:S07]  /*e2c0*/  IMAD.IADD R5, R3, 0x1, -R4 ;  /* 0x0000000103057824 */ /* 0x000fce00078e0a04 */
.L_x_2354:
[----:B-123--:R-:W-:Y:S01]  /*e2d0*/  IMAD R14, R6, 0x4, R7 ;  /* 0x00000004060e7824 */ /* 0x00efe200078e0207 */
[----:B------:R-:W-:Y:S01]  /*e2e0*/  ISETP.NE.AND P3, PT, R4, RZ, PT ;  /* 0x000000ff0400720c */ /* 0x000fe20003f65270 */
[----:B----4-:R-:W-:Y:S02]  /*e2f0*/  IMAD.MOV.U32 R13, RZ, RZ, RZ ;  /* 0x000000ffff0d7224 */ /* 0x010fe400078e00ff */
[----:B------:R-:W-:Y:S01]  /*e300*/  IMAD.MOV.U32 R15, RZ, RZ, RZ ;  /* 0x000000ffff0f7224 */ /* 0x000fe200078e00ff */
[----:B------:R1:W2:Y:S01]  /*e310*/  LDS R17, [R14+0x2000] ;  /* 0x002000000e117984 */ /* 0x0002a20000000800 */
[----:B------:R-:W-:Y:S08]  /*e320*/  @!P2 BRA `(.L_x_2351) ;  /* 0x000000000088a947 */ /* 0x000ff00003800000 */
[----:B------:R-:W-:Y:S02]  /*e330*/  IMAD.MOV.U32 R13, RZ, RZ, RZ ;  /* 0x000000ffff0d7224 */ /* 0x000fe400078e00ff */
[----:B------:R-:W-:-:S07]  /*e340*/  IMAD.MOV.U32 R12, RZ, RZ, R5 ;  /* 0x000000ffff0c7224 */ /* 0x000fce00078e0005 */
.L_x_2352:
[----:B------:R-:W-:Y:S01]  /*e350*/  IMAD R8, R13, 0x4, R7 ;  /* 0x000000040d087824 */ /* 0x000fe200078e0207 */
[----:B------:R-:W-:Y:S01]  /*e360*/  PLOP3.LUT P1, PT, PT, PT, PT, 0x80, 0x0 ;  /* 0x000000000000781c */ /* 0x000fe20003f2f070 */
[----:B------:R-:W-:-:S04]  /*e370*/  VIADD R12, R12, 0xfffffffc ;  /* 0xfffffffc0c0c7836 */ /* 0x000fc80000000000 */
[----:B------:R-:W2:Y:S02]  /*e380*/  LDS.128 R8, [R8+0x2000] ;  /* 0x0020000008087984 */ /* 0x000ea40000000c00 */
[C---:B--2---:R-:W-:Y:S02]  /*e390*/  FSETP.GEU.FTZ.AND P0, PT, R17.reuse, R8, PT ;  /* 0x000000081100720b */ /* 0x044fe40003f1e000 */
[C---:B------:R-:W-:Y:S02]  /*e3a0*/  FSETP.GEU.FTZ.AND P5, PT, R17.reuse, R9, PT ;  /* 0x000000091100720b */ /* 0x040fe40003fbe000 */
[----:B------:R-:W-:-:S09]  /*e3b0*/  FSETP.GEU.FTZ.AND P4, PT, R17, R10, PT ;  /* 0x0000000a1100720b */ /* 0x000fd20003f9e000 */
[----:B------:R-:W-:Y:S01]  /*e3c0*/  @P0 FSETP.NEU.FTZ.AND P6, PT, R17, R8, PT ;  /* 0x000000081100020b */ /* 0x000fe20003fdd000 */
[----:B------:R-:W-:-:S03]  /*e3d0*/  VIADD R8, R15, 0x1 ;  /* 0x000000010f087836 */ /* 0x000fc60000000000 */
[C---:B------:R-:W-:Y:S02]  /*e3e0*/  @P0 ISETP.LT.AND P1, PT, R6.reuse, R13, !P6 ;  /* 0x0000000d0600020c */ /* 0x040fe40007721270 */
[----:B------:R-:W-:Y:S01]  /*e3f0*/  @P5 FSETP.NEU.FTZ.AND P6, PT, R17, R9, PT ;  /* 0x000000091100520b */ /* 0x000fe20003fdd000 */
[----:B------:R-:W-:Y:S01]  /*e400*/  @P4 VIADD R9, R13, 0x2 ;  /* 0x000000020d094836 */ /* 0x000fe20000000000 */
[----:B------:R-:W-:Y:S02]  /*e410*/  PLOP3.LUT P0, PT, PT, PT, PT, 0x80, 0x0 ;  /* 0x000000000000781c */ /* 0x000fe40003f0f070 */
[----:B------:R-:W-:Y:S02]  /*e420*/  @P5 ISETP.LE.AND P0, PT, R6, R13, !P6 ;  /* 0x0000000d0600520c */ /* 0x000fe40007703270 */
[C---:B------:R-:W-:Y:S02]  /*e430*/  @P4 FSETP.NEU.FTZ.AND P6, PT, R17.reuse, R10, PT ;  /* 0x0000000a1100420b */ /* 0x040fe40003fdd000 */
[----:B------:R-:W-:-:S03]  /*e440*/  FSETP.GEU.FTZ.AND P5, PT, R17, R11, PT ;  /* 0x0000000b1100720b */ /* 0x000fc60003fbe000 */
[----:B------:R-:W-:Y:S01]  /*e450*/  @!P1 IMAD.MOV R8, RZ, RZ, R15 ;  /* 0x000000ffff089224 */ /* 0x000fe200078e020f */
[----:B------:R-:W-:Y:S02]  /*e460*/  PLOP3.LUT P1, PT, PT, PT, PT, 0x80, 0x0 ;  /* 0x000000000000781c */ /* 0x000fe40003f2f070 */
[----:B------:R-:W-:Y:S01]  /*e470*/  @P4 ISETP.LT.AND P1, PT, R6, R9, !P6 ;  /* 0x000000090600420c */ /* 0x000fe20007721270 */
[----:B------:R-:W-:Y:S02]  /*e480*/  VIADD R10, R8, 0x1 ;  /* 0x00000001080a7836 */ /* 0x000fe40000000000 */
[----:B------:R-:W-:Y:S01]  /*e490*/  @!P0 IMAD.MOV R10, RZ, RZ, R8 ;  /* 0x000000ffff0a8224 */ /* 0x000fe200078e0208 */
[----:B------:R-:W-:-:S03]  /*e4a0*/  PLOP3.LUT P0, PT, PT, PT, PT, 0x80, 0x0 ;  /* 0x000000000000781c */ /* 0x000fc60003f0f070 */
[----:B------:R-:W-:Y:S01]  /*e4b0*/  @P5 VIADD R9, R13, 0x3 ;  /* 0x000000030d095836 */ /* 0x000fe20000000000 */
[----:B------:R-:W-:Y:S01]  /*e4c0*/  @P5 FSETP.NEU.FTZ.AND P4, PT, R17, R11, PT ;  /* 0x0000000b1100520b */ /* 0x000fe20003f9d000 */
[----:B------:R-:W-:Y:S02]  /*e4d0*/  VIADD R8, R10, 0x1 ;  /* 0x000000010a087836 */ /* 0x000fe40000000000 */
[----:B------:R-:W-:Y:S01]  /*e4e0*/  VIADD R13, R13, 0x4 ;  /* 0x000000040d0d7836 */ /* 0x000fe20000000000 */
[----:B------:R-:W-:Y:S01]  /*e4f0*/  @P5 ISETP.LT.AND P0, PT, R6, R9, !P4 ;  /* 0x000000090600520c */ /* 0x000fe20006701270 */
[----:B------:R-:W-:Y:S01]  /*e500*/  @!P1 IMAD.MOV R8, RZ, RZ, R10 ;  /* 0x000000ffff089224 */ /* 0x000fe200078e020a */
[----:B------:R-:W-:-:S03]  /*e510*/  ISETP.NE.AND P1, PT, R12, RZ, PT ;  /* 0x000000ff0c00720c */ /* 0x000fc60003f25270 */
[----:B------:R-:W-:-:S08]  /*e520*/  VIADD R15, R8, 0x1 ;  /* 0x00000001080f7836 */ /* 0x000fd00000000000 */
[----:B------:R-:W-:Y:S02]  /*e530*/  @!P0 IMAD.MOV R15, RZ, RZ, R8 ;  /* 0x000000ffff0f8224 */ /* 0x000fe400078e0208 */
[----:B------:R-:W-:Y:S05]  /*e540*/  @P1 BRA `(.L_x_2352) ;  /* 0xfffffffc00801947 */ /* 0x000fea000383ffff */
.L_x_2351:
[----:B------:R-:W-:Y:S05]  /*e550*/  @!P3 BRA `(.L_x_2353) ;  /* 0x000000000070b947 */ /* 0x000fea0003800000 */
[----:B------:R-:W-:Y:S01]  /*e560*/  IMAD R9, R13, 0x4, R7 ;  /* 0x000000040d097824 */ /* 0x000fe200078e0207 */
[----:B------:R-:W-:-:S05]  /*e570*/  PLOP3.LUT P0, PT, PT, PT, PT, 0x80, 0x0 ;  /* 0x000000000000781c */ /* 0x000fca0003f0f070 */
[----:B------:R-:W2:Y:S02]  /*e580*/  LDS.128 R8, [R9+0x2000] ;  /* 0x0020000009087984 */ /* 0x000ea40000000c00 */
        /* <DEDUP_REMOVED lines=17> */
[----:B------:R-:W-:Y:S01]  /*e6a0*/  FSETP.GEU.FTZ.AND P1, PT, R17, R10, PT ;  /* 0x0000000a1100720b */ /* 0x000fe20003f3e000 */
[----:B------:R-:W-:Y:S01]  /*e6b0*/  VIADD R8, R15, 0x1 ;  /* 0x000000010f087836 */ /* 0x000fe20000000000 */
[----:B------:R-:W-:-:S11]  /*e6c0*/  PLOP3.LUT P0, PT, PT, PT, PT, 0x80, 0x0 ;  /* 0x000000000000781c */ /* 0x000fd60003f0f070 */
[----:B------:R-:W-:Y:S01]  /*e6d0*/  @P1 VIADD R13, R13, 0x2 ;  /* 0x000000020d0d1836 */ /* 0x000fe20000000000 */
[----:B------:R-:W-:-:S04]  /*e6e0*/  @P1 FSETP.NEU.FTZ.AND P3, PT, R17, R10, PT ;  /* 0x0000000a1100120b */ /* 0x000fc80003f7d000 */
[----:B------:R-:W-:-:S13]  /*e6f0*/  @P1 ISETP.LT.AND P0, PT, R6, R13, !P3 ;  /* 0x0000000d0600120c */ /* 0x000fda0005f01270 */
[----:B------:R-:W-:-:S04]  /*e700*/  @!P0 IMAD.MOV R8, RZ, RZ, R15 ;  /* 0x000000ffff088224 */ /* 0x000fc800078e020f */
[----:B------:R-:W-:-:S07]  /*e710*/  IMAD.MOV.U32 R15, RZ, RZ, R8 ;  /* 0x000000ffff0f7224 */ /* 0x000fce00078e0008 */
.L_x_2353:
[----:B0-----:R-:W-:Y:S01]  /*e720*/  IMAD.IADD R9, R2, 0x1, R15 ;  /* 0x0000000102097824 */ /* 0x001fe200078e020f */
[----:B------:R-:W-:Y:S01]  /*e730*/  ULDC UR4, c[0x0][0x230] ;  /* 0x00008c0000047ab9 */ /* 0x000fe20000000800 */
[----:B------:R-:W-:-:S03]  /*e740*/  VIADD R6, R6, 0x200 ;  /* 0x0000020006067836 */ /* 0x000fc60000000000 */
[----:B------:R-:W-:-:S13]  /*e750*/  ISETP.GE.AND P0, PT, R9, UR4, PT ;  /* 0x0000000409007c0c */ /* 0x000fda000bf06270 */
[----:B------:R-:W0:Y:S01]  /*e760*/  @!P0 S2R R11, SR_CgaCtaId ;  /* 0x00000000000b8919 */ /* 0x000e220000008800 */
        /* <DEDUP_REMOVED lines=8> */
.L_x_2343:
[----:B------:R-:W-:Y:S05]  /*e7f0*/  BSYNC B0 ;  /* 0x0000000000007941 */ /* 0x000fea0003800000 */
.L_x_2342:
[----:B------:R-:W-:Y:S06]  /*e800*/  BAR.SYNC.DEFER_BLOCKING 0x0 ;  /* 0x0000000000007b1d */ /* 0x000fec0000010000 */
[----:B------:R-:W-:Y:S05]  /*e810*/  BRA `(.L_x_2355) ;  /* 0x0000004400bc7947 */ /* 0x000fea0003800000 */
.L_x_2341:
[----:B------:R-:W-:Y:S04]  /*e820*/  BSSY B0, `(.L_x_2356) ;  /* 0x0000020000007945 */ /* 0x000fe80003800000 */
[----:B------:R-:W-:Y:S05]  /*e830*/  @P3 BRA `(.L_x_2357) ;  /* 0x0000000000783947 */ /* 0x000fea0003800000 */
[C---:B-1----:R-:W-:Y:S01]  /*e840*/  VIMNMX R9, R0.reuse, 0x600, !PT ;  /* 0x0000060000097848 */ /* 0x042fe20007fe0100 */
[----:B------:R-:W-:Y:S01]  /*e850*/  BSSY B1, `(.L_x_2358) ;  /* 0x0000010000017945 */ /* 0x000fe20003800000 */
[----:B--2---:R-:W-:Y:S02]  /*e860*/  IMAD.MOV.U32 R8, RZ, RZ, R0 ;  /* 0x000000ffff087224 */ /* 0x004fe400078e0000 */
        /* <DEDUP_REMOVED lines=8> */
.L_x_2360:
[----:B------:R-:W-:Y:S01]  /*e8f0*/  VIADD R6, R6, 0xffffffff ;  /* 0xffffffff06067836 */ /* 0x000fe20000000000 */
[----:B------:R0:W-:Y:S01]  /*e900*/  STS [R9], RZ ;  /* 0x000000ff09007388 */ /* 0x0001e20000000800 */
[----:B------:R-:W-:-:S03]  /*e910*/  VIADD R8, R8, 0x200 ;  /* 0x0000020008087836 */ /* 0x000fc60000000000 */
[----:B------:R-:W-:Y:S01]  /*e920*/  ISETP.NE.AND P0, PT, R6, RZ, PT ;  /* 0x000000ff0600720c */ /* 0x000fe20003f05270 */
[----:B0-----:R-:W-:-:S12]  /*e930*/  VIADD R9, R9, 0x800 ;  /* 0x0000080009097836 */ /* 0x001fd80000000000 */
[----:B------:R-:W-:Y:S05]  /*e940*/  @P0 BRA `(.L_x_2360) ;  /* 0xfffffffc00e80947 */ /* 0x000fea000383ffff */
.L_x_2359:
[----:B------:R-:W-:Y:S05]  /*e950*/  BSYNC B1 ;  /* 0x0000000000017941 */ /* 0x000fea0003800000 */
.L_x_2358:
[----:B------:R-:W-:Y:S05]  /*e960*/  @!P1 BRA `(.L_x_2357) ;  /* 0x00000000002c9947 */ /* 0x000fea0003800000 */
[C---:B------:R-:W-:Y:S02]  /*e970*/  IMAD R6, R8.reuse, 0x4, R7 ;  /* 0x0000000408067824 */ /* 0x040fe400078e0207 */
[----:B------:R-:W-:Y:S02]  /*e980*/  VIADD R8, R8, 0xfffff800 ;  /* 0xfffff80008087836 */ /* 0x000fe40000000000 */
[----:B------:R-:W-:-:S07]  /*e990*/  VIADD R6, R6, 0x20a0 ;  /* 0x000020a006067836 */ /* 0x000fce0000000000 */
.L_x_2361:
        /* <DEDUP_REMOVED lines=8> */
.L_x_2357:
[----:B------:R-:W-:Y:S05]  /*ea20*/  BSYNC B0 ;  /* 0x0000000000007941 */ /* 0x000fea0003800000 */
.L_x_2356:
[----:B------:R-:W-:Y:S01]  /*ea30*/  BAR.SYNC.DEFER_BLOCKING 0x0 ;  /* 0x0000000000007b1d */ /* 0x000fe20000010000 */
[----:B------:R-:W-:Y:S01]  /*ea40*/  ISETP.NE.AND P0, PT, R5, 0x1, PT ;  /* 0x000000010500780c */ /* 0x000fe20003f05270 */
[----:B------:R-:W-:-:S04]  /*ea50*/  USHF.L.U32 UR8, UR8, 0xa, URZ ;  /* 0x0000000a08087899 */ /* 0x000fc8000800063f */
[----:B------:R-:W-:Y:S01]  /*ea60*/  ULOP3.LUT UR7, UR7, 0x1ffc00, UR8, 0xf8, !UPT ;  /* 0x001ffc0007077892 */ /* 0x000fe2000f8ef808 */
[----:B------:R-:W-:Y:S07]  /*ea70*/  BSSY B0, `(.L_x_2362) ;  /* 0x0000100000007945 */ /* 0x000fee0003800000 */
[----:B------:R-:W-:Y:S05]  /*ea80*/  @!P0 BRA `(.L_x_2363) ;  /* 0x0000000400f48947 */ /* 0x000fea0003800000 */
[----:B------:R-:W-:Y:S01]  /*ea90*/  ISETP.GE.AND P0, PT, R0, R3, PT ;  /* 0x000000030000720c */ /* 0x000fe20003f06270 */
[----:B------:R-:W-:-:S12]  /*eaa0*/  BSSY B1, `(.L_x_2364) ;  /* 0x000007a000017945 */ /* 0x000fd80003800000 */
[----:B------:R-:W-:Y:S05]  /*eab0*/  @P0 BRA `(.L_x_2365) ;  /* 0x0000000400e00947 */ /* 0x000fea0003800000 */
[----:B------:R-:W-:Y:S01]  /*eac0*/  LOP3.LUT R6, RZ, R0, RZ, 0x33, !PT ;  /* 0x00000000ff067212 */ /* 0x000fe200078e33ff */
[----:B------:R-:W-:Y:S04]  /*ead0*/  BSSY B2, `(.L_x_2366) ;  /* 0x0000027000027945 */ /* 0x000fe80003800000 */
[----:B-1----:R-:W-:-:S05]  /*eae0*/  IMAD.IADD R14, R6, 0x1, R3 ;  /* 0x00000001060e7824 */ /* 0x002fca00078e0203 */
[----:B------:R-:W-:-:S04]  /*eaf0*/  LEA.HI R6, R14, 0x1, RZ, 0x17 ;  /* 0x000000010e067811 */ /* 0x000fc800078fb8ff */
[----:B--2---:R-:W-:Y:S01]  /*eb00*/  LOP3.LUT P0, R8, R6, 0x3, RZ, 0xc0, !PT ;  /* 0x0000000306087812 */ /* 0x004fe2000780c0ff */
[----:B------:R-:W-:-:S12]  /*eb10*/  IMAD.MOV.U32 R6, RZ, RZ, R0 ;  /* 0x000000ffff067224 */ /* 0x000fd800078e0000 */
[----:B------:R-:W-:Y:S05]  /*eb20*/  @!P0 BRA `(.L_x_2367) ;  /* 0x0000000000848947 */ /* 0x000fea0003800000 */
[----:B------:R-:W0:Y:S01]  /*eb30*/  LDC R9, c[0x0][0x22c] ;  /* 0x00008b00ff097b82 */ /* 0x000e220000000800 */
        /* <DEDUP_REMOVED lines=9> */
.L_x_2370:
        /* <DEDUP_REMOVED lines=19> */
.L_x_2369:
[----:B------:R-:W-:Y:S05]  /*ed00*/  BSYNC B3 ;  /* 0x0000000000037941 */ /* 0x000fea0003800000 */
.L_x_2368:
[----:B------:R-:W-:Y:S02]  /*ed10*/  IMAD.MOV.U32 R11, RZ, RZ, R9 ;  /* 0x000000ffff0b7224 */ /* 0x000fe400078e0009 */
[----:B------:R-:W-:Y:S01]  /*ed20*/  VIADD R6, R6, 0x200 ;  /* 0x0000020006067836 */ /* 0x000fe20000000000 */
[----:B------:R-:W-:Y:S06]  /*ed30*/  @P3 BRA `(.L_x_2370) ;  /* 0xfffffffc00a43947 */ /* 0x000fec000383ffff */
.L_x_2367:
[----:B------:R-:W-:Y:S05]  /*ed40*/  BSYNC B2 ;  /* 0x0000000000027941 */ /* 0x000fea0003800000 */
.L_x_2366:
[----:B------:R-:W-:-:S13]  /*ed50*/  ISETP.GE.U32.AND P0, PT, R14, 0x600, PT ;  /* 0x000006000e00780c */ /* 0x000fda0003f06070 */
[----:B------:R-:W-:Y:S05]  /*ed60*/  @!P0 BRA `(.L_x_2365) ;  /* 0x0000000400348947 */ /* 0x000fea0003800000 */
[----:B------:R-:W1:Y:S01]  /*ed70*/  LDC R11, c[0x0][0x22c] ;  /* 0x00008b00ff0b7b82 */ /* 0x000e620000000800 */
[----:B------:R-:W-:Y:S01]  /*ed80*/  ULDC.64 UR8, c[0x0][0x210] ;  /* 0x0000840000087ab9 */ /* 0x000fe20000000a00 */
[----:B-1----:R-:W-:Y:S02]  /*ed90*/  IMAD R8, R6, R11, RZ ;  /* 0x0000000b06087224 */ /* 0x002fe400078e02ff */
[----:B------:R-:W-:-:S03]  /*eda0*/  IMAD.SHL.U32 R11, R11, 0x200, RZ ;  /* 0x000002000b0b7824 */ /* 0x000fc600078e00ff */
[----:B------:R-:W-:-:S04]  /*edb0*/  IADD3 R15, P0, R8, UR4, RZ ;  /* 0x00000004080f7c10 */ /* 0x000fc8000ff1e0ff */
[----:B------:R-:W-:Y:S02]  /*edc0*/  LEA R14, P1, R15, UR8, 0x2 ;  /* 0x000000080f0e7c11 */ /* 0x000fe4000f8210ff */
[----:B------:R-:W-:-:S04]  /*edd0*/  LEA.HI.X.SX32 R8, R8, UR5, 0x1, P0 ;  /* 0x0000000508087c11 */ /* 0x000fc800080f0eff */
[----:B------:R-:W-:-:S07]  /*ede0*/  LEA.HI.X R15, R15, UR9, R8, 0x2, P1 ;  /* 0x000000090f0f7c11 */ /* 0x000fce00088f1408 */
.L_x_2379:
[C---:B------:R-:W-:Y:S02]  /*edf0*/  IMAD.WIDE R16, R11.reuse, 0x4, R14 ;  /* 0x000000040b107825 */ /* 0x040fe400078e020e */
[----:B--2---:R-:W2:Y:S02]  /*ee00*/  LDG.E R14, desc[UR12][R14.64] ;  /* 0x0000000c0e0e7981 */ /* 0x004ea4000c1e1900 */
[C---:B------:R-:W-:Y:S02]  /*ee10*/  IMAD.WIDE R18, R11.reuse, 0x4, R16 ;  /* 0x000000040b127825 */ /* 0x040fe400078e0210 */
[----:B---3--:R-:W3:Y:S02]  /*ee20*/  LDG.E R17, desc[UR12][R16.64] ;  /* 0x0000000c10117981 */ /* 0x008ee4000c1e1900 */
[----:B------:R-:W-:Y:S02]  /*ee30*/  IMAD.WIDE R8, R11, 0x4, R18 ;  /* 0x000000040b087825 */ /* 0x000fe400078e0212 */
[----:B------:R-:W4:Y:S04]  /*ee40*/  LDG.E R12, desc[UR12][R18.64] ;  /* 0x0000000c120c7981 */ /* 0x000f28000c1e1900 */
[----:B0-----:R-:W5:Y:S01]  /*ee50*/  LDG.E R10, desc[UR12][R8.64] ;  /* 0x0000000c080a7981 */ /* 0x001f62000c1e1900 */
[----:B------:R-:W-:Y:S01]  /*ee60*/  BSSY B2, `(.L_x_2371) ;  /* 0x0000018000027945 */ /* 0x000fe20003800000 */
[----:B--2---:R-:W-:-:S02]  /*ee70*/  ISETP.GE.AND P5, PT, R14, RZ, PT ;  /* 0x000000ff0e00720c */ /* 0x004fc40003fa6270 */
        /* <DEDUP_REMOVED lines=22> */
.L_x_2372:
[----:B------:R-:W-:Y:S05]  /*efe0*/  BSYNC B2 ;  /* 0x0000000000027941 */ /* 0x000fea0003800000 */
.L_x_2371:
[----:B------:R-:W-:Y:S01]  /*eff0*/  ISETP.NE.AND P6, PT, R20, UR7, PT ;  /* 0x0000000714007c0c */ /* 0x000fe2000bfc5270 */
[----:B------:R-:W-:Y:S01]  /*f000*/  BSSY B2, `(.L_x_2373) ;  /* 0x000000a000027945 */ /* 0x000fe20003800000 */
[----:B------:R-:W-:Y:S02]  /*f010*/  LOP3.LUT R15, R15, 0xfffffc00, RZ, 0xc0, !PT ;  /* 0xfffffc000f0f7812 */ /* 0x000fe400078ec0ff */
[----:B------:R-:W-:-:S09]  /*f020*/  ISETP.NE.AND P5, PT, R21, UR7, PT ;  /* 0x0000000715007c0c */ /* 0x000fd2000bfa5270 */
[----:B------:R-:W-:Y:S05]  /*f030*/  @P6 BRA `(.L_x_2374) ;  /* 0x0000000000186947 */ /* 0x000fea0003800000 */
[----:B0-----:R-:W-:-:S04]  /*f040*/  LOP3.LUT R14, RZ, R17, RZ, 0x33, !PT ;  /* 0x00000011ff0e7212 */ /* 0x001fc800078e33ff */
[----:B------:R-:W-:-:S05]  /*f050*/  SEL R13, R17, R14, !P3 ;  /* 0x0000000e110d7207 */ /* 0x000fca0005800000 */
[----:B------:R-:W-:-:S05]  /*f060*/  IMAD.SHL.U32 R13, R13, 0x4, RZ ;  /* 0x000000040d0d7824 */ /* 0x000fca00078e00ff */
[----:B------:R-:W-:-:S05]  /*f070*/  LOP3.LUT R14, R13, 0xffc, RZ, 0xc0, !PT ;  /* 0x00000ffc0d0e7812 */ /* 0x000fca00078ec0ff */
[----:B------:R-:W-:-:S05]  /*f080*/  IMAD.IADD R14, R14, 0x1, R7 ;  /* 0x000000010e0e7824 */ /* 0x000fca00078e0207 */
[----:B------:R1:W-:Y:S02]  /*f090*/  ATOMS.POPC.INC.32 RZ, [R14+URZ+0x8a0] ;  /* 0x0008a0000eff7f8c */ /* 0x0003e4000d80003f */
.L_x_2374:
[----:B------:R-:W-:Y:S05]  /*f0a0*/  BSYNC B2 ;  /* 0x0000000000027941 */ /* 0x000fea0003800000 */
.L_x_2373:
[----:B------:R-:W-:Y:S01]  /*f0b0*/  BSSY B2, `(.L_x_2375) ;  /* 0x0000009000027945 */ /* 0x000fe20003800000 */
[----:B------:R-:W-:-:S03]  /*f0c0*/  ISETP.NE.AND P3, PT, R15, UR7, PT ;  /* 0x000000070f007c0c */ /* 0x000fc6000bf65270 */
[----:B------:R-:W-:Y:S10]  /*f0d0*/  @P5 BRA `(.L_x_2376) ;  /* 0x0000000000185947 */ /* 0x000ff40003800000 */
[----:B------:R-:W-:-:S04]  /*f0e0*/  LOP3.LUT R13, RZ, R12, RZ, 0x33, !PT ;  /* 0x0000000cff0d7212 */ /* 0x000fc800078e33ff */
[----:B------:R-:W-:-:S05]  /*f0f0*/  SEL R12, R12, R13, !P1 ;  /* 0x0000000d0c0c7207 */ /* 0x000fca0004800000 */
[----:B------:R-:W-:-:S05]  /*f100*/  IMAD.SHL.U32 R12, R12, 0x4, RZ ;  /* 0x000000040c0c7824 */ /* 0x000fca00078e00ff */
[----:B------:R-:W-:-:S05]  /*f110*/  LOP3.LUT R12, R12, 0xffc, RZ, 0xc0, !PT ;  /* 0x00000ffc0c0c7812 */ /* 0x000fca00078ec0ff */
[----:B------:R-:W-:-:S05]  /*f120*/  IMAD.IADD R12, R12, 0x1, R7 ;  /* 0x000000010c0c7824 */ /* 0x000fca00078e0207 */
[----:B------:R2:W-:Y:S02]  /*f130*/  ATOMS.POPC.INC.32 RZ, [R12+URZ+0x8a0] ;  /* 0x0008a0000cff7f8c */ /* 0x0005e4000d80003f */
.L_x_2376:
[----:B------:R-:W-:Y:S05]  /*f140*/  BSYNC B2 ;  /* 0x0000000000027941 */ /* 0x000fea0003800000 */
.L_x_2375:
        /* <DEDUP_REMOVED lines=8> */
.L_x_2378:
[----:B------:R-:W-:Y:S05]  /*f1d0*/  BSYNC B2 ;  /* 0x0000000000027941 */ /* 0x000fea0003800000 */
.L_x_2377:
[----:B------:R-:W-:Y:S02]  /*f1e0*/  VIADD R6, R6, 0x800 ;  /* 0x0000080006067836 */ /* 0x000fe40000000000 */
[----:B------:R-:W-:-:S03]  /*f1f0*/  IMAD.WIDE R8, R11, 0x4, R8 ;  /* 0x000000040b087825 */ /* 0x000fc600078e0208 */
[----:B------:R-:W-:Y:S01]  /*f200*/  ISETP.GE.AND P0, PT, R6, R3, PT ;  /* 0x000000030600720c */ /* 0x000fe20003f06270 */
[----:B01----:R-:W-:Y:S02]  /*f210*/  IMAD.MOV.U32 R14, RZ, RZ, R8 ;  /* 0x000000ffff0e7224 */ /* 0x003fe400078e0008 */
[----:B------:R-:W-:-:S10]  /*f220*/  IMAD.MOV.U32 R15, RZ, RZ, R9 ;  /* 0x000000ffff0f7224 */ /* 0x000fd400078e0009 */
[----:B------:R-:W-:Y:S05]  /*f230*/  @!P0 BRA `(.L_x_2379) ;  /* 0xfffffff800ec8947 */ /* 0x000fea000383ffff */
.L_x_2365:
[----:B------:R-:W-:Y:S05]  /*f240*/  BSYNC B1 ;  /* 0x0000000000017941 */ /* 0x000fea0003800000 */
.L_x_2364:
[----:B------:R-:W-:Y:S05]  /*f250*/  BRA `(.L_x_2380) ;  /* 0x0000000800047947 */ /* 0x000fea0003800000 */
.L_x_2363:
        /* <DEDUP_REMOVED lines=19> */
[----:B--2---:R-:W-:-:S05]  /*f390*/  IMAD.X R8, RZ, RZ, UR5, P0 ;  /* 0x00000005ff087e24 */ /* 0x004fca00080e06ff */
[----:B------:R-:W-:-:S07]  /*f3a0*/  LEA.HI.X R17, R17, UR9, R8, 0x2, P1 ;  /* 0x0000000911117c11 */ /* 0x000fce00088f1408 */
.L_x_2391:
[----:B------:R-:W-:-:S04]  /*f3b0*/  SHF.R.S64 R9, RZ, 0x1c, R12 ;  /* 0x0000001cff097819 */ /* 0x000fc8000000100c */
[----:B01-3--:R-:W-:-:S04]  /*f3c0*/  IADD3 R8, P0, R9, R6, RZ ;  /* 0x0000000609087210 */ /* 0x00bfc80007f1e0ff */
        /* <DEDUP_REMOVED lines=26> */
.L_x_2384:
[----:B------:R-:W-:Y:S05]  /*f570*/  BSYNC B2 ;  /* 0x0000000000027941 */ /* 0x000fea0003800000 */
.L_x_2383:
        /* <DEDUP_REMOVED lines=11> */
.L_x_2386:
[----:B------:R-:W-:Y:S05]  /*f630*/  BSYNC B2 ;  /* 0x0000000000027941 */ /* 0x000fea0003800000 */
.L_x_2385:
        /* <DEDUP_REMOVED lines=9> */
.L_x_2388:
[----:B------:R-:W-:Y:S05]  /*f6d0*/  BSYNC B2 ;  /* 0x0000000000027941 */ /* 0x000fea0003800000 */
.L_x_2387:
[----:B------:R-:W-:Y:S04]  /*f6e0*/  BSSY B2, `(.L_x_2389) ;  /* 0x0000008000027945 */ /* 0x000fe80003800000 */
[----:B------:R-:W-:Y:S05]  /*f6f0*/  @P3 BRA `(.L_x_2390) ;  /* 0x0000000000183947 */ /* 0x000fea0003800000 */
[----:B01----:R-:W-:-:S04]  /*f700*/  LOP3.LUT R8, RZ, R11, RZ, 0x33, !PT ;  /* 0x0000000bff087212 */ /* 0x003fc800078e33ff */
[----:B------:R-:W-:-:S05]  /*f710*/  SEL R11, R11, R8, !P0 ;  /* 0x000000080b0b7207 */ /* 0x000fca0004000000 */
[----:B------:R-:W-:-:S05]  /*f720*/  IMAD.SHL.U32 R11, R11, 0x4, RZ ;  /* 0x000000040b0b7824 */ /* 0x000fca00078e00ff */
[----:B------:R-:W-:-:S05]  /*f730*/  LOP3.LUT R8, R11, 0xffc, RZ, 0xc0, !PT ;  /* 0x00000ffc0b087812 */ /* 0x000fca00078ec0ff */
[----:B------:R-:W-:-:S05]  /*f740*/  IMAD.IADD R8, R8, 0x1, R7 ;  /* 0x0000000108087824 */ /* 0x000fca00078e0207 */
[----:B------:R3:W-:Y:S02]  /*f750*/  ATOMS.POPC.INC.32 RZ, [R8+URZ+0x8a0] ;  /* 0x0008a00008ff7f8c */ /* 0x0007e4000d80003f */
.L_x_2390:
[----:B------:R-:W-:Y:S05]  /*f760*/  BSYNC B2 ;  /* 0x0000000000027941 */ /* 0x000fea0003800000 */
.L_x_2389:
[----:B------:R-:W-:-:S05]  /*f770*/  VIADD R12, R12, 0x200 ;  /* 0x000002000c0c7836 */ /* 0x000fca0000000000 */
[----:B------:R-:W-:-:S13]  /*f780*/  ISETP.GT.AND P0, PT, R15, R12, PT ;  /* 0x0000000c0f00720c */ /* 0x000fda0003f04270 */
[----:B------:R-:W-:Y:S05]  /*f790*/  @P0 BRA `(.L_x_2391) ;  /* 0xfffffffc00040947 */ /* 0x000fea000383ffff */
.L_x_2382:
[----:B------:R-:W-:Y:S05]  /*f7a0*/  BSYNC B1 ;  /* 0x0000000000017941 */ /* 0x000fea0003800000 */
.L_x_2381:
[----:B------:R-:W-:Y:S01]  /*f7b0*/  ISETP.GT.U32.AND P1, PT, R13, R0, PT ;  /* 0x000000000d00720c */ /* 0x000fe20003f24070 */
[----:B------:R-:W-:Y:S01]  /*f7c0*/  IMAD.IADD R6, R0, 0x1, R13 ;  /* 0x0000000100067824 */ /* 0x000fe200078e020d */
[----:B------:R-:W-:Y:S03]  /*f7d0*/  BSSY B1, `(.L_x_2392) ;  /* 0x0000016000017945 */ /* 0x000fe60003800000 */
[----:B--2---:R-:W-:-:S05]  /*f7e0*/  IMAD R10, R15, 0x4, R6 ;  /* 0x000000040f0a7824 */ /* 0x004fca00078e0206 */
[----:B------:R-:W-:-:S03]  /*f7f0*/  ISETP.GE.AND P0, PT, R10, R3, PT ;  /* 0x000000030a00720c */ /* 0x000fc60003f06270 */
[----:B------:R-:W-:Y:S10]  /*f800*/  @!P1 BRA `(.L_x_2393) ;  /* 0x0000000000489947 */ /* 0x000ff40003800000 */
[----:B------:R-:W-:Y:S01]  /*f810*/  IADD3 R6, P1, R0, UR4, RZ ;  /* 0x0000000400067c10 */ /* 0x000fe2000ff3e0ff */
[----:B------:R-:W-:-:S04]  /*f820*/  ULDC.64 UR8, c[0x0][0x210] ;  /* 0x0000840000087ab9 */ /* 0x000fc80000000a00 */
[----:B------:R-:W-:Y:S01]  /*f830*/  IMAD.X R9, RZ, RZ, UR5, P1 ;  /* 0x00000005ff097e24 */ /* 0x000fe200088e06ff */
[----:B01-3--:R-:W-:-:S04]  /*f840*/  LEA R8, P1, R6, UR8, 0x2 ;  /* 0x0000000806087c11 */ /* 0x00bfc8000f8210ff */
        /* <DEDUP_REMOVED lines=14> */
.L_x_2393:
[----:B------:R-:W-:Y:S05]  /*f930*/  BSYNC B1 ;  /* 0x0000000000017941 */ /* 0x000fea0003800000 */
.L_x_2392:
[----:B------:R-:W-:Y:S05]  /*f940*/  @P0 BRA `(.L_x_2380) ;  /* 0x0000000000480947 */ /* 0x000fea0003800000 */
[----:B--2---:R-:W-:Y:S01]  /*f950*/  IADD3 R6, P0, R10, UR4, RZ ;  /* 0x000000040a067c10 */ /* 0x004fe2000ff1e0ff */
[----:B------:R-:W-:-:S03]  /*f960*/  ULDC.64 UR8, c[0x0][0x210] ;  /* 0x0000840000087ab9 */ /* 0x000fc60000000a00 */
[----:B------:R-:W-:Y:S02]  /*f970*/  LEA.HI.X.SX32 R9, R10, UR5, 0x1, P0 ;  /* 0x000000050a097c11 */ /* 0x000fe400080f0eff */
        /* <DEDUP_REMOVED lines=15> */
.L_x_2380:
[----:B------:R-:W-:Y:S05]  /*fa70*/  BSYNC B0 ;  /* 0x0000000000007941 */ /* 0x000fea0003800000 */
.L_x_2362:
[----:B------:R-:W5:Y:S08]  /*fa80*/  S2UR UR9, SR_CgaCtaId ;  /* 0x00000000000979c3 */ /* 0x000f700000008800 */
[----:B------:R-:W-:Y:S01]  /*fa90*/  BAR.SYNC.DEFER_BLOCKING 0x0 ;  /* 0x0000000000007b1d */ /* 0x000fe20000010000 */
[----:B------:R-:W-:-:S05]  /*faa0*/  IMAD.MOV.U32 R13, RZ, RZ, RZ ;  /* 0x000000ffff0d7224 */ /* 0x000fca00078e00ff */
[----:B------:R-:W-:Y:S01]  /*fab0*/  UMOV UR8, 0x400 ;  /* 0x0000040000087882 */ /* 0x000fe20000000000 */
[----:B------:R-:W-:Y:S01]  /*fac0*/  ULDC UR10, c[0x0][0x230] ;  /* 0x00008c00000a7ab9 */ /* 0x000fe20000000800 */
[----:B-----5:R-:W-:-:S06]  /*fad0*/  ULEA UR8, UR9, UR8, 0x18 ;  /* 0x0000000809087291 */ /* 0x020fcc000f8ec03f */
[----:B-1----:R-:W-:-:S05]  /*fae0*/  IMAD.U32 R9, RZ, RZ, UR8 ;  /* 0x00000008ff097e24 */ /* 0x002fca000f8e00ff */
[----:B--2---:R1:W2:Y:S02]  /*faf0*/  LDS R11, [R9+0x4008] ;  /* 0x00400800090b7984 */ /* 0x0042a40000000800 */
.L_x_2398:
[----:B0-----:R-:W-:Y:S01]  /*fb00*/  IMAD R12, R13, 0x200, R0 ;  /* 0x000002000d0c7824 */ /* 0x001fe200078e0200 */
[----:B------:R-:W-:Y:S05]  /*fb10*/  WARPSYNC.ALL ;  /* 0x0000000000007948 */ /* 0x000fea0003800000 */
[----:B------:R-:W-:-:S05]  /*fb20*/  IMAD R14, R12, 0x4, R9 ;  /* 0x000000040c0e7824 */ /* 0x000fca00078e0209 */
[----:B------:R-:W5:Y:S01]  /*fb30*/  LDS R7, [R14+0x8a0] ;  /* 0x0008a0000e077984 */ /* 0x000f620000000800 */
[----:B------:R-:W-:Y:S06]  /*fb40*/  BAR.SYNC.DEFER_BLOCKING 0x0 ;  /* 0x0000000000007b1d */ /* 0x000fec0000010000 */
[----:B-----5:R0:W-:Y:S02]  /*fb50*/  STS [R4+0x10], R7 ;  /* 0x0000100704007388 */ /* 0x0201e40000000800 */
[----:B------:R-:W-:Y:S06]  /*fb60*/  BAR.SYNC.DEFER_BLOCKING 0x0 ;  /* 0x0000000000007b1d */ /* 0x000fec0000010000 */
[----:B------:R-:W-:Y:S05]  /*fb70*/  @P2 BRA `(.L_x_2394) ;  /* 0x0000000400282947 */ /* 0x000fea0003800000 */
[----:B------:R-:W-:Y:S01]  /*fb80*/  LDS R28, [R2+0x14] ;  /* 0x00001400021c7984 */ /* 0x000fe20000000800 */
[----:B------:R-:W-:-:S03]  /*fb90*/  UMOV UR8, 0xffffffff ;  /* 0xffffffff00087882 */ /* 0x000fc60000000000 */
[----:B------:R-:W-:Y:S04]  /*fba0*/  LDS R29, [R2+0x10] ;  /* 0x00001000021d7984 */ /* 0x000fe80000000800 */
[----:B------:R-:W4:Y:S04]  /*fbb0*/  LDS R27, [R2+0x18] ;  /* 0x00001800021b7984 */ /* 0x000f280000000800 */
[----:B------:R-:W-:Y:S04]  /*fbc0*/  LDS R26, [R2+0x1c] ;  /* 0x00001c00021a7984 */ /* 0x000fe80000000800 */
[----:B------:R-:W5:Y:S04]  /*fbd0*/  LDS R25, [R2+0x20] ;  /* 0x0000200002197984 */ /* 0x000f680000000800 */
[----:B------:R-:W-:Y:S04]  /*fbe0*/  LDS R15, [R2+0x24] ;  /* 0x00002400020f7984 */ /* 0x000fe80000000800 */
[----:B------:R-:W1:Y:S04]  /*fbf0*/  LDS R16, [R2+0x28] ;  /* 0x0000280002107984 */ /* 0x000e680000000800 */
[----:B------:R-:W-:Y:S04]  /*fc00*/  LDS R17, [R2+0x2c] ;  /* 0x00002c0002117984 */ /* 0x000fe80000000800 */
[----:B------:R-:W2:Y:S04]  /*fc10*/  LDS R18, [R2+0x30] ;  /* 0x0000300002127984 */ /* 0x000ea80000000800 */
[----:B------:R-:W-:Y:S04]  /*fc20*/  LDS R19, [R2+0x34] ;  /* 0x0000340002137984 */ /* 0x000fe80000000800 */
[----:B------:R-:W3:Y:S04]  /*fc30*/  LDS R20, [R2+0x38] ;  /* 0x0000380002147984 */ /* 0x000ee80000000800 */
[----:B------:R-:W-:Y:S04]  /*fc40*/  LDS R21, [R2+0x3c] ;  /* 0x00003c0002157984 */ /* 0x000fe80000000800 */
[----:B------:R-:W3:Y:S01]  /*fc50*/  LDS R22, [R2+0x40] ;  /* 0x0000400002167984 */ /* 0x000ee20000000800 */
[----:B----4-:R-:W-:-:S03]  /*fc60*/  IADD3 R6, R27, R28, R29 ;  /* 0x0000001c1b067210 */ /* 0x010fc60007ffe01d */
[----:B------:R-:W-:Y:S04]  /*fc70*/  LDS R23, [R2+0x44] ;  /* 0x0000440002177984 */ /* 0x000fe80000000800 */
[----:B------:R-:W4:Y:S01]  /*fc80*/  LDS R24, [R2+0x48] ;  /* 0x0000480002187984 */ /* 0x000f220000000800 */
[----:B-----5:R-:W-:-:S03]  /*fc90*/  IADD3 R6, R25, R6, R26 ;  /* 0x0000000619067210 */ /* 0x020fc60007ffe01a */
[----:B0-----:R-:W0:Y:S01]  /*fca0*/  LDS R7, [R2+0x4c] ;  /* 0x00004c0002077984 */ /* 0x001e220000000800 */
[----:B-1----:R-:W-:-:S04]  /*fcb0*/  IADD3 R6, R16, R6, R15 ;  /* 0x0000000610067210 */ /* 0x002fc80007ffe00f */
[----:B--2---:R-:W-:-:S04]  /*fcc0*/  IADD3 R6, R18, R6, R17 ;  /* 0x0000000612067210 */ /* 0x004fc80007ffe011 */
[----:B---3--:R-:W-:-:S04]  /*fcd0*/  IADD3 R6, R20, R6, R19 ;  /* 0x0000000614067210 */ /* 0x008fc80007ffe013 */
[----:B------:R-:W-:-:S04]  /*fce0*/  IADD3 R6, R22, R6, R21 ;  /* 0x0000000616067210 */ /* 0x000fc80007ffe015 */
[----:B----4-:R-:W-:-:S05]  /*fcf0*/  IADD3 R6, R24, R6, R23 ;  /* 0x0000000618067210 */ /* 0x010fca0007ffe017 */
        /* <DEDUP_REMOVED lines=11> */
.L_x_2483:
        /* <DEDUP_REMOVED lines=39> */
.L_x_2394:
[----:B------:R-:W-:Y:S05]  /*10020*/  WARPSYNC.ALL ;  /* 0x0000000000007948 */ /* 0x000fea0003800000 */
[----:B------:R-:W-:Y:S01]  /*10030*/  BAR.SYNC.DEFER_BLOCKING 0x0 ;  /* 0x0000000000007b1d */ /* 0x000fe20000010000 */
[----:B------:R-:W-:-:S07]  /*10040*/  PLOP3.LUT P0, PT, PT, PT, PT, 0x8, 0x0 ;  /* 0x000000000000781c */ /* 0x000fce0003f0e170 */
[----:B------:R-:W5:Y:S01]  /*10050*/  S2UR UR9, SR_CgaCtaId ;  /* 0x00000000000979c3 */ /* 0x000f620000008800 */
[----:B------:R-:W-:Y:S01]  /*10060*/  UMOV UR8, 0x400 ;  /* 0x0000040000087882 */ /* 0x000fe20000000000 */
[----:B------:R-:W-:Y:S01]  /*10070*/  BSSY B0, `(.L_x_2396) ;  /* 0x0000013000007945 */ /* 0x000fe20003800000 */
[----:B----4-:R-:W2:Y:S01]  /*10080*/  LDS R6, [R4+0x10] ;  /* 0x0000100004067984 */ /* 0x010ea20000000800 */
[----:B-----5:R-:W-:-:S06]  /*10090*/  ULEA UR8, UR9, UR8, 0x18 ;  /* 0x0000000809087291 */ /* 0x020fcc000f8ec03f */
[----:B-1-3--:R-:W-:-:S05]  /*100a0*/  IMAD.U32 R9, RZ, RZ, UR8 ;  /* 0x00000008ff097e24 */ /* 0x00afca000f8e00ff */
[----:B0-----:R-:W0:Y:S01]  /*100b0*/  LDS R8, [R9+0x890] ;  /* 0x0008900009087984 */ /* 0x001e220000000800 */
[----:B--2---:R-:W-:-:S05]  /*100c0*/  IMAD.IADD R7, R6, 0x1, R11 ;  /* 0x0000000106077824 */ /* 0x004fca00078e020b */
        /* <DEDUP_REMOVED lines=13> */
.L_x_2397:
[----:B------:R-:W-:Y:S05]  /*101a0*/  BSYNC B0 ;  /* 0x0000000000007941 */ /* 0x000fea0003800000 */
.L_x_2396:
        /* <DEDUP_REMOVED lines=22> */
[----:B------:R-:W3:Y:S01]  /*10310*/  LDC R11, c[0x0][0x22c] ;  /* 0x00008b00ff0b7b82 */ /* 0x000ee20000000800 */
[----:B------:R-:W-:Y:S01]  /*10320*/  ULDC.64 UR8, c[0x0][0x210] ;  /* 0x0000840000087ab9 */ /* 0x000fe20000000a00 */
[----:B--2---:R-:W-:Y:S02]  /*10330*/  IMAD R10, R2, 0x4, R9 ;  /* 0x00000004020a7824 */ /* 0x004fe400078e0209 */
[----:B---3--:R-:W-:Y:S02]  /*10340*/  IMAD R4, R0, R11, RZ ;  /* 0x0000000b00047224 */ /* 0x008fe400078e02ff */
[----:B------:R-:W-:-:S03]  /*10350*/  IMAD.SHL.U32 R11, R11, 0x200, RZ ;  /* 0x000002000b0b7824 */ /* 0x000fc600078e00ff */
[----:B------:R-:W-:-:S04]  /*10360*/  IADD3 R7, P0, R4, UR4, RZ ;  /* 0x0000000404077c10 */ /* 0x000fc8000ff1e0ff */
[----:B------:R-:W-:Y:S02]  /*10370*/  LEA.HI.X.SX32 R4, R4, UR5, 0x1, P0 ;  /* 0x0000000504047c11 */ /* 0x000fe400080f0eff */
[----:B0-----:R-:W-:-:S04]  /*10380*/  LEA R6, P0, R7, UR8, 0x2 ;  /* 0x0000000807067c11 */ /* 0x001fc8000f8010ff */
[----:B------:R-:W-:Y:S01]  /*10390*/  LEA.HI.X R7, R7, UR9, R4, 0x2, P0 ;  /* 0x0000000907077c11 */ /* 0x000fe200080f1404 */
[----:B------:R-:W-:-:S08]  /*103a0*/  IMAD.MOV.U32 R4, RZ, RZ, R0 ;  /* 0x000000ffff047224 */ /* 0x000fd000078e0000 */
.L_x_2408:
        /* <DEDUP_REMOVED lines=36> */
.L_x_2407:
[----:B------:R-:W-:Y:S05]  /*105f0*/  BSYNC B3 ;  /* 0x0000000000037941 */ /* 0x000fea0003800000 */
.L_x_2406:
        /* <DEDUP_REMOVED lines=19> */
.L_x_2405:
[----:B------:R-:W-:Y:S05]  /*10730*/  BSYNC B2 ;  /* 0x0000000000027941 */ /* 0x000fea0003800000 */
.L_x_2404:
[----:B------:R-:W-:-:S04]  /*10740*/  IMAD.WIDE R6, R11, 0x4, R6 ;  /* 0x000000040b067825 */ /* 0x000fc800078e0206 */
[----:B0-2---:R-:W-:Y:S01]  /*10750*/  VIADD R4, R4, 0x200 ;  /* 0x0000020004047836 */ /* 0x005fe20000000000 */
[----:B------:R-:W-:Y:S06]  /*10760*/  @P0 BRA `(.L_x_2408) ;  /* 0xfffffffc00100947 */ /* 0x000fec000383ffff */
.L_x_2403:
[----:B------:R-:W-:Y:S05]  /*10770*/  BSYNC B1 ;  /* 0x0000000000017941 */ /* 0x000fea0003800000 */
.L_x_2402:
[----:B------:R-:W-:-:S13]  /*10780*/  ISETP.GE.U32.AND P0, PT, R5, 0x600, PT ;  /* 0x000006000500780c */ /* 0x000fda0003f06070 */
[----:B------:R-:W-:Y:S05]  /*10790*/  @!P0 BRA `(.L_x_2401) ;  /* 0x0000002400d48947 */ /* 0x000fea0003800000 */
[----:B------:R-:W3:Y:S01]  /*107a0*/  LDC R11, c[0x0][0x22c] ;  /* 0x00008b00ff0b7b82 */ /* 0x000ee20000000800 */
[----:B------:R-:W-:Y:S01]  /*107b0*/  ULDC.64 UR8, c[0x0][0x210] ;  /* 0x0000840000087ab9 */ /* 0x000fe20000000a00 */
[----:B------:R-:W-:Y:S01]  /*107c0*/  BSSY B1, `(.L_x_2409) ;  /* 0x00000f1000017945 */ /* 0x000fe20003800000 */
[----:B012---:R-:W-:Y:S02]  /*107d0*/  IMAD R9, R2, 0x4, R9 ;  /* 0x0000000402097824 */ /* 0x007fe400078e0209 */
[----:B---3--:R-:W-:-:S05]  /*107e0*/  IMAD R5, R4, R11, RZ ;  /* 0x0000000b04057224 */ /* 0x008fca00078e02ff */
[----:B------:R-:W-:-:S04]  /*107f0*/  IADD3 R7, P0, R5, UR4, RZ ;  /* 0x0000000405077c10 */ /* 0x000fc8000ff1e0ff */
[----:B------:R-:W-:Y:S02]  /*10800*/  LEA R6, P1, R7, UR8, 0x2 ;  /* 0x0000000807067c11 */ /* 0x000fe4000f8210ff */
[----:B------:R-:W-:Y:S01]  /*10810*/  LEA.HI.X.SX32 R8, R5, UR5, 0x1, P0 ;  /* 0x0000000505087c11 */ /* 0x000fe200080f0eff */
[----:B------:R-:W-:-:S03]  /*10820*/  IMAD.SHL.U32 R5, R11, 0x200, RZ ;  /* 0x000002000b057824 */ /* 0x000fc600078e00ff */
[----:B------:R-:W-:-:S07]  /*10830*/  LEA.HI.X R7, R7, UR9, R8, 0x2, P1 ;  /* 0x0000000907077c11 */ /* 0x000fce00088f1408 */
.L_x_2426:
        /* <DEDUP_REMOVED lines=34> */
.L_x_2413:
[----:B------:R-:W-:Y:S05]  /*10a60*/  BSYNC B3 ;  /* 0x0000000000037941 */ /* 0x000fea0003800000 */
.L_x_2412:
        /* <DEDUP_REMOVED lines=19> */
.L_x_2411:
[----:B------:R-:W-:Y:S05]  /*10ba0*/  BSYNC B2 ;  /* 0x0000000000027941 */ /* 0x000fea0003800000 */
.L_x_2410:
        /* <DEDUP_REMOVED lines=36> */
.L_x_2417:
[----:B------:R-:W-:Y:S05]  /*10df0*/  BSYNC B3 ;  /* 0x0000000000037941 */ /* 0x000fea0003800000 */
.L_x_2416:
        /* <DEDUP_REMOVED lines=20> */
.L_x_2415:
[----:B------:R-:W-:Y:S05]  /*10f40*/  BSYNC B2 ;  /* 0x0000000000027941 */ /* 0x000fea0003800000 */
.L_x_2414:
        /* <DEDUP_REMOVED lines=36> */
.L_x_2421:
[----:B------:R-:W-:Y:S05]  /*11190*/  BSYNC B3 ;  /* 0x0000000000037941 */ /* 0x000fea0003800000 */
.L_x_2420:
        /* <DEDUP_REMOVED lines=20> */
.L_x_2419:
[----:B------:R-:W-:Y:S05]  /*112e0*/  BSYNC B2 ;  /* 0x0000000000027941 */ /* 0x000fea0003800000 */
.L_x_2418:
        /* <DEDUP_REMOVED lines=36> */
.L_x_2425:
[----:B------:R-:W-:Y:S05]  /*11530*/  BSYNC B3 ;  /* 0x0000000000037941 */ /* 0x000fea0003800000 */
.L_x_2424:
        /* <DEDUP_REMOVED lines=20> */
.L_x_2423:
[----:B------:R-:W-:Y:S05]  /*11680*/  BSYNC B2 ;  /* 0x0000000000027941 */ /* 0x000fea0003800000 */
.L_x_2422:
[----:B------:R-:W-:Y:S02]  /*11690*/  VIADD R4, R4, 0x800 ;  /* 0x0000080004047836 */ /* 0x000fe40000000000 */
[----:B------:R-:W-:-:S03]  /*116a0*/  IMAD.WIDE R6, R5, 0x4, R6 ;  /* 0x0000000405067825 */ /* 0x000fc600078e0206 */
[----:B------:R-:W-:-:S13]  /*116b0*/  ISETP.GE.AND P0, PT, R4, R3, PT ;  /* 0x000000030400720c */ /* 0x000fda0003f06270 */
[----:B------:R-:W-:Y:S05]  /*116c0*/  @!P0 BRA `(.L_x_2426) ;  /* 0xfffffff0005c8947 */ /* 0x000fea000383ffff */
[----:B------:R-:W-:Y:S05]  /*116d0*/  BSYNC B1 ;  /* 0x0000000000017941 */ /* 0x000fea0003800000 */
.L_x_2409:
[----:B------:R-:W-:Y:S05]  /*116e0*/  BRA `(.L_x_2401) ;  /* 0x0000001800007947 */ /* 0x000fea0003800000 */
.L_x_2400:
[----:B------:R-:W-:Y:S01]  /*116f0*/  ULOP3.LUT UR6, UR6, 0xf, URZ, 0xc0, !UPT ;  /* 0x0000000f06067892 */ /* 0x000fe2000f8ec03f */
[----:B------:R-:W-:Y:S01]  /*11700*/  BSSY B1, `(.L_x_2427) ;  /* 0x00000fe000017945 */ /* 0x000fe20003800000 */
[----:B------:R-:W-:Y:S02]  /*11710*/  ULDC UR11, c[0x0][0x230] ;  /* 0x00008c00000b7ab9 */ /* 0x000fe40000000800 */
        /* <DEDUP_REMOVED lines=13> */
[----:B------:R-:W-:Y:S01]  /*117f0*/  IADD3 R15, P0, R11, UR4, RZ ;  /* 0x000000040b0f7c10 */ /* 0x000fe2000ff1e0ff */
[----:B------:R-:W-:Y:S01]  /*11800*/  ULDC.64 UR8, c[0x0][0x210] ;  /* 0x0000840000087ab9 */ /* 0x000fe20000000a00 */
[----:B--2---:R-:W-:Y:S02]  /*11810*/  IMAD R10, R2, 0x4, R9 ;  /* 0x00000004020a7824 */ /* 0x004fe400078e0209 */
[C---:B------:R-:W-:Y:S01]  /*11820*/  LEA R8, P1, R15.reuse, UR8, 0x2 ;  /* 0x000000080f087c11 */ /* 0x040fe2000f8210ff */
[----:B------:R-:W-:Y:S02]  /*11830*/  IMAD.X R4, RZ, RZ, UR5, P0 ;  /* 0x00000005ff047e24 */ /* 0x000fe400080e06ff */
[--C-:B0-----:R-:W-:Y:S02]  /*11840*/  IMAD.MOV.U32 R12, RZ, RZ, R0.reuse ;  /* 0x000000ffff0c7224 */ /* 0x101fe400078e0000 */
[----:B------:R-:W-:Y:S01]  /*11850*/  IMAD.MOV.U32 R14, RZ, RZ, R0 ;  /* 0x000000ffff0e7224 */ /* 0x000fe200078e0000 */
[----:B------:R-:W-:-:S07]  /*11860*/  LEA.HI.X R15, R15, UR9, R4, 0x2, P1 ;  /* 0x000000090f0f7c11 */ /* 0x000fce00088f1404 */
.L_x_2445:
        /* <DEDUP_REMOVED lines=38> */
.L_x_2432:
[----:B------:R-:W-:Y:S05]  /*11ad0*/  BSYNC B3 ;  /* 0x0000000000037941 */ /* 0x000fea0003800000 */
.L_x_2431:
        /* <DEDUP_REMOVED lines=19> */
.L_x_2430:
[----:B------:R-:W-:Y:S05]  /*11c10*/  BSYNC B2 ;  /* 0x0000000000027941 */ /* 0x000fea0003800000 */
.L_x_2429:
        /* <DEDUP_REMOVED lines=34> */
.L_x_2436:
[----:B------:R-:W-:Y:S05]  /*11e40*/  BSYNC B3 ;  /* 0x0000000000037941 */ /* 0x000fea0003800000 */
.L_x_2435:
        /* <DEDUP_REMOVED lines=20> */
.L_x_2434:
[----:B------:R-:W-:Y:S05]  /*11f90*/  BSYNC B2 ;  /* 0x0000000000027941 */ /* 0x000fea0003800000 */
.L_x_2433:
        /* <DEDUP_REMOVED lines=34> */
.L_x_2440:
[----:B------:R-:W-:Y:S05]  /*121c0*/  BSYNC B3 ;  /* 0x0000000000037941 */ /* 0x000fea0003800000 */
.L_x_2439:
        /* <DEDUP_REMOVED lines=20> */
.L_x_2438:
[----:B------:R-:W-:Y:S05]  /*12310*/  BSYNC B2 ;  /* 0x0000000000027941 */ /* 0x000fea0003800000 */
.L_x_2437:
        /* <DEDUP_REMOVED lines=34> */
.L_x_2444:
[----:B------:R-:W-:Y:S05]  /*12540*/  BSYNC B3 ;  /* 0x0000000000037941 */ /* 0x000fea0003800000 */
.L_x_2443:
        /* <DEDUP_REMOVED lines=20> */
.L_x_2442:
[----:B------:R-:W-:Y:S05]  /*12690*/  BSYNC B2 ;  /* 0x0000000000027941 */ /* 0x000fea0003800000 */
.L_x_2441:
[----:B--2---:R-:W-:-:S04]  /*126a0*/  VIADD R14, R12, 0x200 ;  /* 0x000002000c0e7836 */ /* 0x004fc80000000000 */
[----:B------:R-:W-:Y:S01]  /*126b0*/  IMAD.MOV.U32 R12, RZ, RZ, R14 ;  /* 0x000000ffff0c7224 */ /* 0x000fe200078e000e */
[----:B------:R-:W-:-:S13]  /*126c0*/  ISETP.GT.AND P0, PT, R13, R14, PT ;  /* 0x0000000e0d00720c */ /* 0x000fda0003f04270 */
[----:B------:R-:W-:Y:S05]  /*126d0*/  @P0 BRA `(.L_x_2445) ;  /* 0xfffffff000640947 */ /* 0x000fea000383ffff */
.L_x_2428:
[----:B------:R-:W-:Y:S05]  /*126e0*/  BSYNC B1 ;  /* 0x0000000000017941 */ /* 0x000fea0003800000 */
.L_x_2427:
[----:B------:R-:W-:Y:S01]  /*126f0*/  ISETP.GT.U32.AND P0, PT, R11, R0, PT ;  /* 0x000000000b00720c */ /* 0x000fe20003f04070 */
[----:B------:R-:W-:-:S12]  /*12700*/  BSSY B1, `(.L_x_2446) ;  /* 0x000003e000017945 */ /* 0x000fd80003800000 */
[----:B------:R-:W-:Y:S05]  /*12710*/  @!P0 BRA `(.L_x_2447) ;  /* 0x0000000000f08947 */ /* 0x000fea0003800000 */
[----:B0-----:R-:W-:Y:S01]  /*12720*/  IADD3 R5, P0, R0, UR4, RZ ;  /* 0x0000000400057c10 */ /* 0x001fe2000ff1e0ff */
[----:B------:R-:W-:-:S04]  /*12730*/  ULDC.64 UR8, c[0x0][0x210] ;  /* 0x0000840000087ab9 */ /* 0x000fc80000000a00 */
[----:B------:R-:W-:Y:S01]  /*12740*/  IMAD.X R6, RZ, RZ, UR5, P0 ;  /* 0x00000005ff067e24 */ /* 0x000fe200080e06ff */
        /* <DEDUP_REMOVED lines=35> */
.L_x_2449:
[----:B------:R-:W-:Y:S05]  /*12980*/  BSYNC B2 ;  /* 0x0000000000027941 */ /* 0x000fea0003800000 */
.L_x_2448:
[----:B------:R-:W-:Y:S05]  /*12990*/  @P1 BRA `(.L_x_2447) ;  /* 0x0000000000501947 */ /* 0x000fea0003800000 */
[----:B------:R-:W2:Y:S01]  /*129a0*/  S2R R7, SR_LANEID ;  /* 0x0000000000077919 */ /* 0x000ea20000000000 */
[----:B------:R-:W-:Y:S01]  /*129b0*/  VOTEU.ANY UR6, UPT, PT ;  /* 0x0000000000067886 */ /* 0x000fe200038e0100 */
[----:B------:R-:W-:Y:S01]  /*129c0*/  IMAD R10, R2, 0x4, R9 ;  /* 0x00000004020a7824 */ /* 0x000fe200078e0209 */
[----:B------:R-:W2:Y:S01]  /*129d0*/  FLO.U32 R6, UR6 ;  /* 0x0000000600067d00 */ /* 0x000ea200080e0000 */
[----:B------:R-:W3:Y:S07]  /*129e0*/  S2R R8, SR_LTMASK ;  /* 0x0000000000087919 */ /* 0x000eee0000003900 */
[----:B0-----:R-:W0:Y:S01]  /*129f0*/  POPC R5, UR6 ;  /* 0x0000000600057d09 */ /* 0x001e220008000000 */
[----:B--2---:R-:W-:-:S02]  /*12a00*/  ISETP.EQ.U32.AND P0, PT, R6, R7, PT ;  /* 0x000000070600720c */ /* 0x004fc40003f02070 */
[----:B---3--:R-:W-:Y:S01]  /*12a10*/  LOP3.LUT R8, R8, UR6, RZ, 0xc0, !PT ;  /* 0x0000000608087c12 */ /* 0x008fe2000f8ec0ff */
        /* <DEDUP_REMOVED lines=12> */
.L_x_2447:
[----:B------:R-:W-:Y:S05]  /*12ae0*/  BSYNC B1 ;  /* 0x0000000000017941 */ /* 0x000fea0003800000 */
.L_x_2446:
[----:B0--3--:R-:W-:-:S04]  /*12af0*/  IMAD.IADD R4, R0, 0x1, R11 ;  /* 0x0000000100047824 */ /* 0x009fc800078e020b */
        /* <DEDUP_REMOVED lines=41> */
.L_x_2451:
[----:B------:R-:W-:Y:S05]  /*12d90*/  BSYNC B1 ;  /* 0x0000000000017941 */ /* 0x000fea0003800000 */
.L_x_2450:
[----:B------:R-:W-:Y:S05]  /*12da0*/  @P1 BRA `(.L_x_2401) ;  /* 0x0000000000501947 */ /* 0x000fea0003800000 */
[----:B------:R-:W2:Y:S01]  /*12db0*/  S2R R6, SR_LANEID ;  /* 0x0000000000067919 */ /* 0x000ea20000000000 */
[----:B------:R-:W-:Y:S02]  /*12dc0*/  VOTEU.ANY UR6, UPT, PT ;  /* 0x0000000000067886 */ /* 0x000fe400038e0100 */
[----:B----4-:R-:W2:Y:S01]  /*12dd0*/  FLO.U32 R5, UR6 ;  /* 0x0000000600057d00 */ /* 0x010ea200080e0000 */
[----:B------:R-:W3:Y:S07]  /*12de0*/  S2R R7, SR_LTMASK ;  /* 0x0000000000077919 */ /* 0x000eee0000003900 */
[----:B0-----:R-:W0:Y:S01]  /*12df0*/  POPC R3, UR6 ;  /* 0x0000000600037d09 */ /* 0x001e220008000000 */
[----:B--2---:R-:W-:Y:S01]  /*12e00*/  ISETP.EQ.U32.AND P0, PT, R5, R6, PT ;  /* 0x000000060500720c */ /* 0x004fe20003f02070 */
[----:B------:R-:W-:Y:S01]  /*12e10*/  IMAD R6, R2, 0x4, R9 ;  /* 0x0000000402067824 */ /* 0x000fe200078e0209 */
[----:B---3--:R-:W-:Y:S01]  /*12e20*/  LOP3.LUT R7, R7, UR6, RZ, 0xc0, !PT ;  /* 0x0000000607077c12 */ /* 0x008fe2000f8ec0ff */
[----:B------:R-:W-:-:S05]  /*12e30*/  ULDC UR6, c[0x0][0x230] ;  /* 0x00008c0000067ab9 */ /* 0x000fca0000000800 */
[----:B------:R-:W2:Y:S05]  /*12e40*/  POPC R7, R7 ;  /* 0x0000000700077309 */ /* 0x000eaa0000000000 */
[----:B0-----:R-:W0:Y:S04]  /*12e50*/  @P0 ATOMS.ADD R6, [R6+0x8a0], R3 ;  /* 0x0008a0030606038c */ /* 0x001e280000000000 */
[----:B0-----:R-:W2:Y:S02]  /*12e60*/  SHFL.IDX PT, R2, R6, R5, 0x1f ;  /* 0x00001f0506027589 */ /* 0x001ea400000e0000 */
[----:B--2---:R-:W-:-:S05]  /*12e70*/  IMAD.IADD R2, R2, 0x1, R7 ;  /* 0x0000000102027824 */ /* 0x004fca00078e0207 */
[----:B------:R-:W-:-:S13]  /*12e80*/  ISETP.GE.AND P0, PT, R2, UR6, PT ;  /* 0x0000000602007c0c */ /* 0x000fda000bf06270 */
[----:B-1----:R-:W0:Y:S01]  /*12e90*/  @!P0 S2R R9, SR_CgaCtaId ;  /* 0x0000000000098919 */ /* 0x002e220000008800 */
[----:B------:R-:W-:-:S05]  /*12ea0*/  @!P0 MOV R8, 0x400 ;  /* 0x0000040000088802 */ /* 0x000fca0000000f00 */
[----:B------:R-:W-:-:S05]  /*12eb0*/  @!P0 VIADD R8, R8, 0x4010 ;  /* 0x0000401008088836 */ /* 0x000fca0000000000 */
[----:B0-----:R-:W-:-:S05]  /*12ec0*/  @!P0 LEA R9, R9, R8, 0x18 ;  /* 0x0000000809098211 */ /* 0x001fca00078ec0ff */
[----:B------:R-:W-:-:S05]  /*12ed0*/  @!P0 IMAD R3, R2, 0x4, R9 ;  /* 0x0000000402038824 */ /* 0x000fca00078e0209 */
[----:B------:R3:W-:Y:S02]  /*12ee0*/  @!P0 STS [R3], R4 ;  /* 0x0000000403008388 */ /* 0x0007e40000000800 */
.L_x_2401:
[----:B------:R-:W-:Y:S05]  /*12ef0*/  BSYNC B0 ;  /* 0x0000000000007941 */ /* 0x000fea0003800000 */
.L_x_2399:
[----:B------:R-:W-:Y:S06]  /*12f00*/  BAR.SYNC.DEFER_BLOCKING 0x0 ;  /* 0x0000000000007b1d */ /* 0x000fec0000010000 */
.L_x_2355:
[----:B0---4-:R-:W0:Y:S02]  /*12f10*/  LDC R5, c[0x0][0x230] ;  /* 0x00008c00ff057b82 */ /* 0x011e240000000800 */
[----:B0-----:R-:W-:-:S13]  /*12f20*/  ISETP.GE.AND P0, PT, R0, R5, PT ;  /* 0x000000050000720c */ /* 0x001fda0003f06270 */
[----:B------:R-:W-:Y:S05]  /*12f30*/  @P0 EXIT ;  /* 0x000000000000094d */ /* 0x000fea0003800000 */
[----:B--2---:R-:W-:Y:S01]  /*12f40*/  LOP3.LUT R2, RZ, R0, RZ, 0x33, !PT ;  /* 0x00000000ff027212 */ /* 0x004fe200078e33ff */
[----:B------:R-:W-:Y:S04]  /*12f50*/  BSSY B0, `(.L_x_2452) ;  /* 0x000001c000007945 */ /* 0x000fe80003800000 */
[----:B---3--:R-:W-:-:S05]  /*12f60*/  IMAD.IADD R3, R2, 0x1, R5 ;  /* 0x0000000102037824 */ /* 0x008fca00078e0205 */
[C---:B------:R-:W-:Y:S02]  /*12f70*/  LEA.HI R2, R3.reuse, 0x1, RZ, 0x17 ;  /* 0x0000000103027811 */ /* 0x040fe400078fb8ff */
[----:B------:R-:W-:Y:S02]  /*12f80*/  ISETP.GE.U32.AND P1, PT, R3, 0x600, PT ;  /* 0x000006000300780c */ /* 0x000fe40003f26070 */
[----:B------:R-:W-:-:S13]  /*12f90*/  LOP3.LUT P0, R4, R2, 0x3, RZ, 0xc0, !PT ;  /* 0x0000000302047812 */ /* 0x000fda000780c0ff */
[----:B------:R-:W-:Y:S05]  /*12fa0*/  @!P0 BRA `(.L_x_2453) ;  /* 0x0000000000588947 */ /* 0x000fea0003800000 */
[----:B------:R-:W0:Y:S01]  /*12fb0*/  S2UR UR5, SR_CgaCtaId ;  /* 0x00000000000579c3 */ /* 0x000e220000008800 */
[--C-:B------:R-:W-:Y:S01]  /*12fc0*/  SHF.R.S32.HI R3, RZ, 0x1f, R0.reuse ;  /* 0x0000001fff037819 */ /* 0x100fe20000011400 */
[----:B------:R-:W-:Y:S01]  /*12fd0*/  IMAD.MOV.U32 R2, RZ, RZ, R0 ;  /* 0x000000ffff027224 */ /* 0x000fe200078e0000 */
[----:B------:R-:W-:Y:S01]  /*12fe0*/  UMOV UR4, 0x400 ;  /* 0x0000040000047882 */ /* 0x000fe20000000000 */
[----:B------:R-:W-:Y:S01]  /*12ff0*/  ULDC.64 UR6, c[0x0][0x220] ;  /* 0x0000880000067ab9 */ /* 0x000fe20000000a00 */
[----:B------:R-:W-:Y:S01]  /*13000*/  UIADD3 UR4, UR4, 0x4010, URZ ;  /* 0x0000401004047890 */ /* 0x000fe2000fffe03f */
[----:B------:R-:W-:-:S03]  /*13010*/  IMAD.WIDE R2, R5, UR14, R2 ;  /* 0x0000000e05027c25 */ /* 0x000fc6000f8e0202 */
[----:B-1----:R-:W-:-:S04]  /*13020*/  LEA R8, P0, R2, UR6, 0x2 ;  /* 0x0000000602087c11 */ /* 0x002fc8000f8010ff */
[----:B------:R-:W-:Y:S01]  /*13030*/  LEA.HI.X R9, R2, UR7, R3, 0x2, P0 ;  /* 0x0000000702097c11 */ /* 0x000fe200080f1403 */
[----:B0-----:R-:W-:-:S06]  /*13040*/  ULEA UR4, UR5, UR4, 0x18 ;  /* 0x0000000405047291 */ /* 0x001fcc000f8ec03f */
[----:B------:R-:W-:-:S07]  /*13050*/  LEA R6, R0, UR4, 0x2 ;  /* 0x0000000400067c11 */ /* 0x000fce000f8e10ff */
.L_x_2454:
        /* <DEDUP_REMOVED lines=11> */
.L_x_2453:
[----:B------:R-:W-:Y:S05]  /*13110*/  BSYNC B0 ;  /* 0x0000000000007941 */ /* 0x000fea0003800000 */
.L_x_2452:
[----:B------:R-:W-:Y:S05]  /*13120*/  @!P1 EXIT ;  /* 0x000000000000994d */ /* 0x000fea0003800000 */
[----:B------:R-:W2:Y:S01]  /*13130*/  S2UR UR5, SR_CgaCtaId ;  /* 0x00000000000579c3 */ /* 0x000ea20000008800 */
[--C-:B0-----:R-:W-:Y:S01]  /*13140*/  SHF.R.S32.HI R3, RZ, 0x1f, R0.reuse ;  /* 0x0000001fff037819 */ /* 0x101fe20000011400 */
[----:B------:R-:W-:Y:S01]  /*13150*/  IMAD.MOV.U32 R2, RZ, RZ, R0 ;  /* 0x000000ffff027224 */ /* 0x000fe200078e0000 */
[----:B------:R-:W-:Y:S01]  /*13160*/  UMOV UR4, 0x400 ;  /* 0x0000040000047882 */ /* 0x000fe20000000000 */
[----:B------:R-:W-:Y:S01]  /*13170*/  ULDC.64 UR6, c[0x0][0x220] ;  /* 0x0000880000067ab9 */ /* 0x000fe20000000a00 */
[----:B------:R-:W-:Y:S01]  /*13180*/  UIADD3 UR4, UR4, 0x4010, URZ ;  /* 0x0000401004047890 */ /* 0x000fe2000fffe03f */
[C---:B------:R-:W-:Y:S01]  /*13190*/  IMAD.WIDE R6, R5.reuse, UR14, R2 ;  /* 0x0000000e05067c25 */ /* 0x040fe2000f8e0202 */
        /* <DEDUP_REMOVED lines=11> */
[----:B-1----:R-:W-:-:S12]  /*13250*/  VIADD R8, R5, 0xffffe800 ;  /* 0xffffe80005087836 */ /* 0x002fd80000000000 */
.L_x_2457:
[----:B------:R-:W0:Y:S01]  /*13260*/  LDS R7, [R4+-0x1000] ;  /* 0xfff0000004077984 */ /* 0x000e220000000800 */
[----:B------:R-:W-:Y:S01]  /*13270*/  VIADD R0, R0, 0x2000 ;  /* 0x0000200000007836 */ /* 0x000fe20000000000 */
[----:B------:R-:W-:Y:S02]  /*13280*/  IADD3 R6, P2, R2, 0x8000, RZ ;  /* 0x0000800002067810 */ /* 0x000fe40007f5e0ff */
[----:B------:R-:W1:Y:S02]  /*13290*/  LDS R9, [R4+-0x800] ;  /* 0xfff8000004097984 */ /* 0x000e640000000800 */
[----:B------:R-:W-:Y:S02]  /*132a0*/  ISETP.GE.AND P1, PT, R0, R8, PT ;  /* 0x000000080000720c */ /* 0x000fe40003f26270 */
[----:B------:R-:W2:Y:S04]  /*132b0*/  LDS R11, [R4] ;  /* 0x00000000040b7984 */ /* 0x000ea80000000800 */
[----:B------:R-:W3:Y:S04]  /*132c0*/  LDS R13, [R4+0x800] ;  /* 0x00080000040d7984 */ /* 0x000ee80000000800 */
        /* <DEDUP_REMOVED lines=17> */
[----:B---3--:R-:W-:Y:S04]  /*133e0*/  STG.E desc[UR12][R2.64+0x1800], R13 ;  /* 0x0018000d02007986 */ /* 0x008fe8000c10190c */
        /* <DEDUP_REMOVED lines=15> */
.L_x_2456:
[----:B------:R-:W-:Y:S05]  /*134e0*/  BSYNC B0 ;  /* 0x0000000000007941 */ /* 0x000fea0003800000 */
.L_x_2455:
        /* <DEDUP_REMOVED lines=8> */
[----:B-1----:R-:W1:Y:S02]  /*13570*/  LDS R9, [R4+-0x800] ;  /* 0xfff8000004097984 */ /* 0x002e640000000800 */
[----:B------:R-:W-:Y:S02]  /*13580*/  IMAD.X R23, RZ, RZ, R3, P1 ;  /* 0x000000ffff177224 */ /* 0x000fe400008e0603 */
[----:B------:R-:W2:Y:S04]  /*13590*/  LDS R11, [R4] ;  /* 0x00000000040b7984 */ /* 0x000ea80000000800 */
[----:B------:R-:W3:Y:S04]  /*135a0*/  LDS R13, [R4+0x800] ;  /* 0x00080000040d7984 */ /* 0x000ee80000000800 */
[----:B------:R-:W4:Y:S04]  /*135b0*/  LDS R15, [R4+0x1000] ;  /* 0x00100000040f7984 */ /* 0x000f280000000800 */
[----:B------:R-:W5:Y:S04]  /*135c0*/  LDS R17, [R4+0x1800] ;  /* 0x0018000004117984 */ /* 0x000f680000000800 */
[----:B------:R-:W5:Y:S04]  /*135d0*/  LDS R19, [R4+0x2000] ;  /* 0x0020000004137984 */ /* 0x000f680000000800 */
[----:B------:R0:W5:Y:S02]  /*135e0*/  LDS R21, [R4+0x2800] ;  /* 0x0028000004157984 */ /* 0x0001640000000800 */
[----:B0-----:R-:W-:-:S02]  /*135f0*/  VIADD R4, R4, 0x4000 ;  /* 0x0000400004047836 */ /* 0x001fc40000000000 */
[----:B------:R-:W-:Y:S04]  /*13600*/  STG.E desc[UR12][R2.64], R7 ;  /* 0x0000000702007986 */ /* 0x000fe8000c10190c */
[----:B-1----:R-:W-:Y:S04]  /*13610*/  STG.E desc[UR12][R2.64+0x800], R9 ;  /* 0x0008000902007986 */ /* 0x002fe8000c10190c */
[----:B--2---:R-:W-:Y:S04]  /*13620*/  STG.E desc[UR12][R2.64+0x1000], R11 ;  /* 0x0010000b02007986 */ /* 0x004fe8000c10190c */
[----:B---3--:R-:W-:Y:S04]  /*13630*/  STG.E desc[UR12][R2.64+0x1800], R13 ;  /* 0x0018000d02007986 */ /* 0x008fe8000c10190c */
[----:B----4-:R-:W-:Y:S04]  /*13640*/  STG.E desc[UR12][R2.64+0x2000], R15 ;  /* 0x0020000f02007986 */ /* 0x010fe8000c10190c */
[----:B-----5:R-:W-:Y:S04]  /*13650*/  STG.E desc[UR12][R2.64+0x2800], R17 ;  /* 0x0028001102007986 */ /* 0x020fe8000c10190c */
[----:B------:R-:W-:Y:S04]  /*13660*/  STG.E desc[UR12][R2.64+0x3000], R19 ;  /* 0x0030001302007986 */ /* 0x000fe8000c10190c */
[----:B------:R0:W-:Y:S02]  /*13670*/  STG.E desc[UR12][R2.64+0x3800], R21 ;  /* 0x0038001502007986 */ /* 0x0001e4000c10190c */
[----:B0-----:R-:W-:-:S02]  /*13680*/  IMAD.MOV.U32 R2, RZ, RZ, R6 ;  /* 0x000000ffff027224 */ /* 0x001fc400078e0006 */
[----:B------:R-:W-:-:S07]  /*13690*/  IMAD.MOV.U32 R3, RZ, RZ, R23 ;  /* 0x000000ffff037224 */ /* 0x000fce00078e0017 */
.L_x_2459:
[----:B------:R-:W-:Y:S05]  /*136a0*/  BSYNC B0 ;  /* 0x0000000000007941 */ /* 0x000fea0003800000 */
.L_x_2458:
[----:B------:R-:W-:-:S13]  /*136b0*/  ISETP.LT.OR P0, PT, R0, R5, P0 ;  /* 0x000000050000720c */ /* 0x000fda0000701670 */
[----:B------:R-:W-:Y:S05]  /*136c0*/  @!P0 EXIT ;  /* 0x000000000000894d */ /* 0x000fea0003800000 */
[----:B------:R-:W0:Y:S04]  /*136d0*/  LDS R5, [R4+-0x1000] ;  /* 0xfff0000004057984 */ /* 0x000e280000000800 */
[----:B------:R-:W2:Y:S04]  /*136e0*/  LDS R7, [R4+-0x800] ;  /* 0xfff8000004077984 */ /* 0x000ea80000000800 */
[----:B-1----:R-:W1:Y:S04]  /*136f0*/  LDS R9, [R4] ;  /* 0x0000000004097984 */ /* 0x002e680000000800 */
[----:B------:R-:W3:Y:S04]  /*13700*/  LDS R11, [R4+0x800] ;  /* 0x00080000040b7984 */ /* 0x000ee80000000800 */
[----:B0-----:R-:W-:Y:S04]  /*13710*/  STG.E desc[UR12][R2.64], R5 ;  /* 0x0000000502007986 */ /* 0x001fe8000c10190c */
[----:B--2---:R-:W-:Y:S04]  /*13720*/  STG.E desc[UR12][R2.64+0x800], R7 ;  /* 0x0008000702007986 */ /* 0x004fe8000c10190c */
[----:B-1----:R-:W-:Y:S04]  /*13730*/  STG.E desc[UR12][R2.64+0x1000], R9 ;  /* 0x0010000902007986 */ /* 0x002fe8000c10190c */
[----:B---3--:R-:W-:Y:S01]  /*13740*/  STG.E desc[UR12][R2.64+0x1800], R11 ;  /* 0x0018000b02007986 */ /* 0x008fe2000c10190c */
[----:B------:R-:W-:Y:S05]  /*13750*/  EXIT ;  /* 0x000000000000794d */ /* 0x000fea0003800000 */
.L_x_2106:
[----:B------:R-:W-:Y:S02]  /*13760*/  IMAD.MOV.U32 R9, RZ, RZ, R31 ;  /* 0x000000ffff097224 */ /* 0x000fe400078e001f */
[----:B------:R-:W-:Y:S02]  /*13770*/  IMAD.MOV.U32 R8, RZ, RZ, 0x1 ;  /* 0x00000001ff087424 */ /* 0x000fe400078e00ff */
[----:B------:R-:W-:Y:S02]  /*13780*/  IMAD.MOV.U32 R7, RZ, RZ, RZ ;  /* 0x000000ffff077224 */ /* 0x000fe400078e00ff */
[----:B------:R-:W-:-:S07]  /*13790*/  IMAD.MOV.U32 R6, RZ, RZ, -0x1 ;  /* 0xffffffffff067424 */ /* 0x000fce00078e00ff */
[----:B------:R-:W-:Y:S05]  /*137a0*/  WARPSYNC.COLLECTIVE R6, `(.L_x_2460) ;  /* 0x0000000006087348 */ /* 0x000fea0003c00000 */
[----:B------:R0:W1:Y:S02]  /*137b0*/  SHFL.UP P0, R10, R9, R8, R7 ;  /* 0x04000008090a7389 */ /* 0x0000640000000007 */
[----:B01----:R-:W-:Y:S01]  /*137c0*/  ENDCOLLECTIVE ;  /* 0x000000000000791b */ /* 0x003fe20003800000 */
.L_x_2460:
[----:B------:R-:W-:Y:S02]  /*137d0*/  IMAD.MOV.U32 R8, RZ, RZ, 0x2 ;  /* 0x00000002ff087424 */ /* 0x000fe400078e00ff */
[----:B------:R-:W-:-:S04]  /*137e0*/  IMAD.MOV.U32 R30, RZ, RZ, R10 ;  /* 0x000000ffff1e7224 */ /* 0x000fc800078e000a */
[----:B------:R-:W-:-:S04]  /*137f0*/  @P0 IMAD.IADD R30, R31, 0x1, R30 ;  /* 0x000000011f1e0824 */ /* 0x000fc800078e021e */
[----:B------:R-:W-:-:S07]  /*13800*/  IMAD.MOV.U32 R9, RZ, RZ, R30 ;  /* 0x000000ffff097224 */ /* 0x000fce00078e001e */
[----:B------:R-:W-:Y:S05]  /*13810*/  WARPSYNC.COLLECTIVE R6, `(.L_x_2461) ;  /* 0x0000000006087348 */ /* 0x000fea0003c00000 */
[----:B------:R0:W1:Y:S02]  /*13820*/  SHFL.UP P0, R10, R9, R8, R7 ;  /* 0x04000008090a7389 */ /* 0x0000640000000007 */
[----:B01----:R-:W-:Y:S01]  /*13830*/  ENDCOLLECTIVE ;  /* 0x000000000000791b */ /* 0x003fe20003800000 */
.L_x_2461:
[----:B------:R-:W-:Y:S02]  /*13840*/  IMAD.MOV.U32 R8, RZ, RZ, 0x4 ;  /* 0x00000004ff087424 */ /* 0x000fe400078e00ff */
[----:B------:R-:W-:-:S04]  /*13850*/  IMAD.MOV.U32 R33, RZ, RZ, R10 ;  /* 0x000000ffff217224 */ /* 0x000fc800078e000a */
[----:B------:R-:W-:-:S04]  /*13860*/  @P0 IMAD.IADD R33, R30, 0x1, R33 ;  /* 0x000000011e210824 */ /* 0x000fc800078e0221 */
[----:B------:R-:W-:-:S07]  /*13870*/  IMAD.MOV.U32 R9, RZ, RZ, R33 ;  /* 0x000000ffff097224 */ /* 0x000fce00078e0021 */
[----:B------:R-:W-:Y:S05]  /*13880*/  WARPSYNC.COLLECTIVE R6, `(.L_x_2462) ;  /* 0x0000000006087348 */ /* 0x000fea0003c00000 */
[----:B------:R0:W1:Y:S02]  /*13890*/  SHFL.UP P0, R10, R9, R8, R7 ;  /* 0x04000008090a7389 */ /* 0x0000640000000007 */
[----:B01----:R-:W-:Y:S01]  /*138a0*/  ENDCOLLECTIVE ;  /* 0x000000000000791b */ /* 0x003fe20003800000 */
.L_x_2462:
[----:B------:R-:W-:Y:S02]  /*138b0*/  IMAD.MOV.U32 R8, RZ, RZ, 0x8 ;  /* 0x00000008ff087424 */ /* 0x000fe400078e00ff */
[----:B------:R-:W-:-:S04]  /*138c0*/  IMAD.MOV.U32 R32, RZ, RZ, R10 ;  /* 0x000000ffff207224 */ /* 0x000fc800078e000a */
[----:B------:R-:W-:-:S04]  /*138d0*/  @P0 IMAD.IADD R32, R33, 0x1, R32 ;  /* 0x0000000121200824 */ /* 0x000fc800078e0220 */
[----:B------:R-:W-:-:S07]  /*138e0*/  IMAD.MOV.U32 R9, RZ, RZ, R32 ;  /* 0x000000ffff097224 */ /* 0x000fce00078e0020 */
[----:B------:R-:W-:Y:S05]  /*138f0*/  WARPSYNC.COLLECTIVE R6, `(.L_x_2463) ;  /* 0x0000000006087348 */ /* 0x000fea0003c00000 */
[----:B------:R0:W1:Y:S02]  /*13900*/  SHFL.UP P0, R10, R9, R8, R7 ;  /* 0x04000008090a7389 */ /* 0x0000640000000007 */
[----:B01----:R-:W-:Y:S01]  /*13910*/  ENDCOLLECTIVE ;  /* 0x000000000000791b */ /* 0x003fe20003800000 */
.L_x_2463:
[----:B------:R-:W-:Y:S02]  /*13920*/  IMAD.MOV.U32 R8, RZ, RZ, 0x10 ;  /* 0x00000010ff087424 */ /* 0x000fe400078e00ff */
[----:B------:R-:W-:-:S04]  /*13930*/  IMAD.MOV.U32 R35, RZ, RZ, R10 ;  /* 0x000000ffff237224 */ /* 0x000fc800078e000a */
[----:B------:R-:W-:-:S04]  /*13940*/  @P0 IMAD.IADD R35, R32, 0x1, R35 ;  /* 0x0000000120230824 */ /* 0x000fc800078e0223 */
[----:B------:R-:W-:-:S07]  /*13950*/  IMAD.MOV.U32 R9, RZ, RZ, R35 ;  /* 0x000000ffff097224 */ /* 0x000fce00078e0023 */
[----:B------:R-:W-:Y:S05]  /*13960*/  WARPSYNC.COLLECTIVE R6, `(.L_x_2464) ;  /* 0x0000000006087348 */ /* 0x000fea0003c00000 */
[----:B------:R0:W1:Y:S02]  /*13970*/  SHFL.UP P0, R10, R9, R8, R7 ;  /* 0x04000008090a7389 */ /* 0x0000640000000007 */
[----:B01----:R-:W-:Y:S01]  /*13980*/  ENDCOLLECTIVE ;  /* 0x000000000000791b */ /* 0x003fe20003800000 */
.L_x_2464:
[----:B------:R-:W-:Y:S05]  /*13990*/  BRA `(.L_x_2465) ;  /* 0xfffffee800f07947 */ /* 0x000fea000383ffff */
.L_x_2186:
[----:B------:R-:W-:Y:S02]  /*139a0*/  IMAD.MOV.U32 R9, RZ, RZ, R31 ;  /* 0x000000ffff097224 */ /* 0x000fe400078e001f */
[----:B------:R-:W-:Y:S02]  /*139b0*/  IMAD.MOV.U32 R8, RZ, RZ, 0x1 ;  /* 0x00000001ff087424 */ /* 0x000fe400078e00ff */
[----:B------:R-:W-:Y:S02]  /*139c0*/  IMAD.MOV.U32 R7, RZ, RZ, RZ ;  /* 0x000000ffff077224 */ /* 0x000fe400078e00ff */
[----:B------:R-:W-:-:S07]  /*139d0*/  IMAD.MOV.U32 R6, RZ, RZ, -0x1 ;  /* 0xffffffffff067424 */ /* 0x000fce00078e00ff */
[----:B------:R-:W-:Y:S05]  /*139e0*/  WARPSYNC.COLLECTIVE R6, `(.L_x_2466) ;  /* 0x0000000006087348 */ /* 0x000fea0003c00000 */
[----:B------:R0:W1:Y:S02]  /*139f0*/  SHFL.UP P0, R10, R9, R8, R7 ;  /* 0x04000008090a7389 */ /* 0x0000640000000007 */
[----:B01----:R-:W-:Y:S01]  /*13a00*/  ENDCOLLECTIVE ;  /* 0x000000000000791b */ /* 0x003fe20003800000 */
.L_x_2466:
[----:B------:R-:W-:Y:S02]  /*13a10*/  IMAD.MOV.U32 R8, RZ, RZ, 0x2 ;  /* 0x00000002ff087424 */ /* 0x000fe400078e00ff */
[----:B------:R-:W-:-:S04]  /*13a20*/  IMAD.MOV.U32 R30, RZ, RZ, R10 ;  /* 0x000000ffff1e7224 */ /* 0x000fc800078e000a */
[----:B------:R-:W-:-:S04]  /*13a30*/  @P0 IMAD.IADD R30, R31, 0x1, R30 ;  /* 0x000000011f1e0824 */ /* 0x000fc800078e021e */
[----:B------:R-:W-:-:S07]  /*13a40*/  IMAD.MOV.U32 R9, RZ, RZ, R30 ;  /* 0x000000ffff097224 */ /* 0x000fce00078e001e */
[----:B------:R-:W-:Y:S05]  /*13a50*/  WARPSYNC.COLLECTIVE R6, `(.L_x_2467) ;  /* 0x0000000006087348 */ /* 0x000fea0003c00000 */
[----:B------:R0:W1:Y:S02]  /*13a60*/  SHFL.UP P0, R10, R9, R8, R7 ;  /* 0x04000008090a7389 */ /* 0x0000640000000007 */
[----:B01----:R-:W-:Y:S01]  /*13a70*/  ENDCOLLECTIVE ;  /* 0x000000000000791b */ /* 0x003fe20003800000 */
.L_x_2467:
[----:B------:R-:W-:Y:S02]  /*13a80*/  IMAD.MOV.U32 R8, RZ, RZ, 0x4 ;  /* 0x00000004ff087424 */ /* 0x000fe400078e00ff */
[----:B------:R-:W-:-:S04]  /*13a90*/  IMAD.MOV.U32 R33, RZ, RZ, R10 ;  /* 0x000000ffff217224 */ /* 0x000fc800078e000a */
[----:B------:R-:W-:-:S04]  /*13aa0*/  @P0 IMAD.IADD R33, R30, 0x1, R33 ;  /* 0x000000011e210824 */ /* 0x000fc800078e0221 */
[----:B------:R-:W-:-:S07]  /*13ab0*/  IMAD.MOV.U32 R9, RZ, RZ, R33 ;  /* 0x000000ffff097224 */ /* 0x000fce00078e0021 */
[----:B------:R-:W-:Y:S05]  /*13ac0*/  WARPSYNC.COLLECTIVE R6, `(.L_x_2468) ;  /* 0x0000000006087348 */ /* 0x000fea0003c00000 */
[----:B------:R0:W1:Y:S02]  /*13ad0*/  SHFL.UP P0, R10, R9, R8, R7 ;  /* 0x04000008090a7389 */ /* 0x0000640000000007 */
[----:B01----:R-:W-:Y:S01]  /*13ae0*/  ENDCOLLECTIVE ;  /* 0x000000000000791b */ /* 0x003fe20003800000 */
.L_x_2468:
[----:B------:R-:W-:Y:S02]  /*13af0*/  IMAD.MOV.U32 R8, RZ, RZ, 0x8 ;  /* 0x00000008ff087424 */ /* 0x000fe400078e00ff */
[----:B------:R-:W-:-:S04]  /*13b00*/  IMAD.MOV.U32 R32, RZ, RZ, R10 ;  /* 0x000000ffff207224 */ /* 0x000fc800078e000a */
[----:B------:R-:W-:-:S04]  /*13b10*/  @P0 IMAD.IADD R32, R33, 0x1, R32 ;  /* 0x0000000121200824 */ /* 0x000fc800078e0220 */
[----:B------:R-:W-:-:S07]  /*13b20*/  IMAD.MOV.U32 R9, RZ, RZ, R32 ;  /* 0x000000ffff097224 */ /* 0x000fce00078e0020 */
[----:B------:R-:W-:Y:S05]  /*13b30*/  WARPSYNC.COLLECTIVE R6, `(.L_x_2469) ;  /* 0x0000000006087348 */ /* 0x000fea0003c00000 */
[----:B------:R0:W1:Y:S02]  /*13b40*/  SHFL.UP P0, R10, R9, R8, R7 ;  /* 0x04000008090a7389 */ /* 0x0000640000000007 */
[----:B01----:R-:W-:Y:S01]  /*13b50*/  ENDCOLLECTIVE ;  /* 0x000000000000791b */ /* 0x003fe20003800000 */
.L_x_2469:
[----:B------:R-:W-:Y:S02]  /*13b60*/  IMAD.MOV.U32 R8, RZ, RZ, 0x10 ;  /* 0x00000010ff087424 */ /* 0x000fe400078e00ff */
[----:B------:R-:W-:-:S04]  /*13b70*/  IMAD.MOV.U32 R35, RZ, RZ, R10 ;  /* 0x000000ffff237224 */ /* 0x000fc800078e000a */
[----:B------:R-:W-:-:S04]  /*13b80*/  @P0 IMAD.IADD R35, R32, 0x1, R35 ;  /* 0x0000000120230824 */ /* 0x000fc800078e0223 */
[----:B------:R-:W-:-:S07]  /*13b90*/  IMAD.MOV.U32 R9, RZ, RZ, R35 ;  /* 0x000000ffff097224 */ /* 0x000fce00078e0023 */
[----:B------:R-:W-:Y:S05]  /*13ba0*/  WARPSYNC.COLLECTIVE R6, `(.L_x_2470) ;  /* 0x0000000006087348 */ /* 0x000fea0003c00000 */
[----:B------:R0:W1:Y:S02]  /*13bb0*/  SHFL.UP P0, R10, R9, R8, R7 ;  /* 0x04000008090a7389 */ /* 0x0000640000000007 */
[----:B01----:R-:W-:Y:S01]  /*13bc0*/  ENDCOLLECTIVE ;  /* 0x000000000000791b */ /* 0x003fe20003800000 */
.L_x_2470:
[----:B------:R-:W-:Y:S05]  /*13bd0*/  BRA `(.L_x_2471) ;  /* 0xffffff2800907947 */ /* 0x000fea000383ffff */
.L_x_2283:
[----:B------:R-:W-:Y:S02]  /*13be0*/  IMAD.MOV.U32 R9, RZ, RZ, R31 ;  /* 0x000000ffff097224 */ /* 0x000fe400078e001f */
[----:B------:R-:W-:Y:S02]  /*13bf0*/  IMAD.MOV.U32 R8, RZ, RZ, 0x1 ;  /* 0x00000001ff087424 */ /* 0x000fe400078e00ff */
[----:B------:R-:W-:Y:S02]  /*13c00*/  IMAD.MOV.U32 R7, RZ, RZ, RZ ;  /* 0x000000ffff077224 */ /* 0x000fe400078e00ff */
[----:B------:R-:W-:-:S07]  /*13c10*/  IMAD.MOV.U32 R6, RZ, RZ, -0x1 ;  /* 0xffffffffff067424 */ /* 0x000fce00078e00ff */
[----:B------:R-:W-:Y:S05]  /*13c20*/  WARPSYNC.COLLECTIVE R6, `(.L_x_2472) ;  /* 0x0000000006087348 */ /* 0x000fea0003c00000 */
[----:B------:R0:W1:Y:S02]  /*13c30*/  SHFL.UP P0, R10, R9, R8, R7 ;  /* 0x04000008090a7389 */ /* 0x0000640000000007 */
[----:B01----:R-:W-:Y:S01]  /*13c40*/  ENDCOLLECTIVE ;  /* 0x000000000000791b */ /* 0x003fe20003800000 */
.L_x_2472:
[----:B------:R-:W-:Y:S02]  /*13c50*/  IMAD.MOV.U32 R8, RZ, RZ, 0x2 ;  /* 0x00000002ff087424 */ /* 0x000fe400078e00ff */
[----:B------:R-:W-:-:S04]  /*13c60*/  IMAD.MOV.U32 R30, RZ, RZ, R10 ;  /* 0x000000ffff1e7224 */ /* 0x000fc800078e000a */
[----:B------:R-:W-:-:S04]  /*13c70*/  @P0 IMAD.IADD R30, R31, 0x1, R30 ;  /* 0x000000011f1e0824 */ /* 0x000fc800078e021e */
[----:B------:R-:W-:-:S07]  /*13c80*/  IMAD.MOV.U32 R9, RZ, RZ, R30 ;  /* 0x000000ffff097224 */ /* 0x000fce00078e001e */
[----:B------:R-:W-:Y:S05]  /*13c90*/  WARPSYNC.COLLECTIVE R6, `(.L_x_2473) ;  /* 0x0000000006087348 */ /* 0x000fea0003c00000 */
[----:B------:R0:W1:Y:S02]  /*13ca0*/  SHFL.UP P0, R10, R9, R8, R7 ;  /* 0x04000008090a7389 */ /* 0x0000640000000007 */
[----:B01----:R-:W-:Y:S01]  /*13cb0*/  ENDCOLLECTIVE ;  /* 0x000000000000791b */ /* 0x003fe20003800000 */
.L_x_2473:
[----:B------:R-:W-:Y:S02]  /*13cc0*/  IMAD.MOV.U32 R8, RZ, RZ, 0x4 ;  /* 0x00000004ff087424 */ /* 0x000fe400078e00ff */
[----:B------:R-:W-:-:S04]  /*13cd0*/  IMAD.MOV.U32 R33, RZ, RZ, R10 ;  /* 0x000000ffff217224 */ /* 0x000fc800078e000a */
[----:B------:R-:W-:-:S04]  /*13ce0*/  @P0 IMAD.IADD R33, R30, 0x1, R33 ;  /* 0x000000011e210824 */ /* 0x000fc800078e0221 */
[----:B------:R-:W-:-:S07]  /*13cf0*/  IMAD.MOV.U32 R9, RZ, RZ, R33 ;  /* 0x000000ffff097224 */ /* 0x000fce00078e0021 */
[----:B------:R-:W-:Y:S05]  /*13d00*/  WARPSYNC.COLLECTIVE R6, `(.L_x_2474) ;  /* 0x0000000006087348 */ /* 0x000fea0003c00000 */
[----:B------:R0:W1:Y:S02]  /*13d10*/  SHFL.UP P0, R10, R9, R8, R7 ;  /* 0x04000008090a7389 */ /* 0x0000640000000007 */
[----:B01----:R-:W-:Y:S01]  /*13d20*/  ENDCOLLECTIVE ;  /* 0x000000000000791b */ /* 0x003fe20003800000 */
.L_x_2474:
[----:B------:R-:W-:Y:S02]  /*13d30*/  IMAD.MOV.U32 R8, RZ, RZ, 0x8 ;  /* 0x00000008ff087424 */ /* 0x000fe400078e00ff */
[----:B------:R-:W-:-:S04]  /*13d40*/  IMAD.MOV.U32 R32, RZ, RZ, R10 ;  /* 0x000000ffff207224 */ /* 0x000fc800078e000a */
[----:B------:R-:W-:-:S04]  /*13d50*/  @P0 IMAD.IADD R32, R33, 0x1, R32 ;  /* 0x0000000121200824 */ /* 0x000fc800078e0220 */
[----:B------:R-:W-:-:S07]  /*13d60*/  IMAD.MOV.U32 R9, RZ, RZ, R32 ;  /* 0x000000ffff097224 */ /* 0x000fce00078e0020 */
[----:B------:R-:W-:Y:S05]  /*13d70*/  WARPSYNC.COLLECTIVE R6, `(.L_x_2475) ;  /* 0x0000000006087348 */ /* 0x000fea0003c00000 */
[----:B------:R0:W1:Y:S02]  /*13d80*/  SHFL.UP P0, R10, R9, R8, R7 ;  /* 0x04000008090a7389 */ /* 0x0000640000000007 */
[----:B01----:R-:W-:Y:S01]  /*13d90*/  ENDCOLLECTIVE ;  /* 0x000000000000791b */ /* 0x003fe20003800000 */
.L_x_2475:
[----:B------:R-:W-:Y:S02]  /*13da0*/  IMAD.MOV.U32 R8, RZ, RZ, 0x10 ;  /* 0x00000010ff087424 */ /* 0x000fe400078e00ff */
[----:B------:R-:W-:-:S04]  /*13db0*/  IMAD.MOV.U32 R35, RZ, RZ, R10 ;  /* 0x000000ffff237224 */ /* 0x000fc800078e000a */
[----:B------:R-:W-:-:S04]  /*13dc0*/  @P0 IMAD.IADD R35, R32, 0x1, R35 ;  /* 0x0000000120230824 */ /* 0x000fc800078e0223 */
[----:B------:R-:W-:-:S07]  /*13dd0*/  IMAD.MOV.U32 R9, RZ, RZ, R35 ;  /* 0x000000ffff097224 */ /* 0x000fce00078e0023 */
[----:B------:R-:W-:Y:S05]  /*13de0*/  WARPSYNC.COLLECTIVE R6, `(.L_x_2476) ;  /* 0x0000000006087348 */ /* 0x000fea0003c00000 */
[----:B------:R0:W1:Y:S02]  /*13df0*/  SHFL.UP P0, R10, R9, R8, R7 ;  /* 0x04000008090a7389 */ /* 0x0000640000000007 */
[----:B01----:R-:W-:Y:S01]  /*13e00*/  ENDCOLLECTIVE ;  /* 0x000000000000791b */ /* 0x003fe20003800000 */
.L_x_2476:
[----:B------:R-:W-:Y:S05]  /*13e10*/  BRA `(.L_x_2477) ;  /* 0xffffff6c00187947 */ /* 0x000fea000383ffff */
.L_x_2395:
[----:B------:R-:W-:Y:S02]  /*13e20*/  IMAD.MOV.U32 R9, RZ, RZ, R31 ;  /* 0x000000ffff097224 */ /* 0x000fe400078e001f */
[----:B------:R-:W-:Y:S02]  /*13e30*/  IMAD.MOV.U32 R8, RZ, RZ, 0x1 ;  /* 0x00000001ff087424 */ /* 0x000fe400078e00ff */
[----:B------:R-:W-:Y:S02]  /*13e40*/  IMAD.MOV.U32 R7, RZ, RZ, RZ ;  /* 0x000000ffff077224 */ /* 0x000fe400078e00ff */
[----:B------:R-:W-:-:S07]  /*13e50*/  IMAD.MOV.U32 R6, RZ, RZ, -0x1 ;  /* 0xffffffffff067424 */ /* 0x000fce00078e00ff */
[----:B------:R-:W-:Y:S05]  /*13e60*/  WARPSYNC.COLLECTIVE R6, `(.L_x_2478) ;  /* 0x0000000006087348 */ /* 0x000fea0003c00000 */
[----:B------:R0:W1:Y:S02]  /*13e70*/  SHFL.UP P0, R10, R9, R8, R7 ;  /* 0x04000008090a7389 */ /* 0x0000640000000007 */
[----:B01----:R-:W-:Y:S01]  /*13e80*/  ENDCOLLECTIVE ;  /* 0x000000000000791b */ /* 0x003fe20003800000 */
.L_x_2478:
[----:B------:R-:W-:Y:S02]  /*13e90*/  IMAD.MOV.U32 R8, RZ, RZ, 0x2 ;  /* 0x00000002ff087424 */ /* 0x000fe400078e00ff */
[----:B------:R-:W-:-:S04]  /*13ea0*/  IMAD.MOV.U32 R30, RZ, RZ, R10 ;  /* 0x000000ffff1e7224 */ /* 0x000fc800078e000a */
[----:B------:R-:W-:-:S04]  /*13eb0*/  @P0 IMAD.IADD R30, R31, 0x1, R30 ;  /* 0x000000011f1e0824 */ /* 0x000fc800078e021e */
[----:B------:R-:W-:-:S07]  /*13ec0*/  IMAD.MOV.U32 R9, RZ, RZ, R30 ;  /* 0x000000ffff097224 */ /* 0x000fce00078e001e */
[----:B------:R-:W-:Y:S05]  /*13ed0*/  WARPSYNC.COLLECTIVE R6, `(.L_x_2479) ;  /* 0x0000000006087348 */ /* 0x000fea0003c00000 */
[----:B------:R0:W1:Y:S02]  /*13ee0*/  SHFL.UP P0, R10, R9, R8, R7 ;  /* 0x04000008090a7389 */ /* 0x0000640000000007 */
[----:B01----:R-:W-:Y:S01]  /*13ef0*/  ENDCOLLECTIVE ;  /* 0x000000000000791b */ /* 0x003fe20003800000 */
.L_x_2479:
[----:B------:R-:W-:Y:S02]  /*13f00*/  IMAD.MOV.U32 R8, RZ, RZ, 0x4 ;  /* 0x00000004ff087424 */ /* 0x000fe400078e00ff */
[----:B------:R-:W-:-:S04]  /*13f10*/  IMAD.MOV.U32 R33, RZ, RZ, R10 ;  /* 0x000000ffff217224 */ /* 0x000fc800078e000a */
[----:B------:R-:W-:-:S04]  /*13f20*/  @P0 IMAD.IADD R33, R30, 0x1, R33 ;  /* 0x000000011e210824 */ /* 0x000fc800078e0221 */
[----:B------:R-:W-:-:S07]  /*13f30*/  IMAD.MOV.U32 R9, RZ, RZ, R33 ;  /* 0x000000ffff097224 */ /* 0x000fce00078e0021 */
[----:B------:R-:W-:Y:S05]  /*13f40*/  WARPSYNC.COLLECTIVE R6, `(.L_x_2480) ;  /* 0x0000000006087348 */ /* 0x000fea0003c00000 */
[----:B------:R0:W1:Y:S02]  /*13f50*/  SHFL.UP P0, R10, R9, R8, R7 ;  /* 0x04000008090a7389 */ /* 0x0000640000000007 */
[----:B01----:R-:W-:Y:S01]  /*13f60*/  ENDCOLLECTIVE ;  /* 0x000000000000791b */ /* 0x003fe20003800000 */
.L_x_2480:
[----:B------:R-:W-:Y:S02]  /*13f70*/  IMAD.MOV.U32 R8, RZ, RZ, 0x8 ;  /* 0x00000008ff087424 */ /* 0x000fe400078e00ff */
[----:B------:R-:W-:-:S04]  /*13f80*/  IMAD.MOV.U32 R32, RZ, RZ, R10 ;  /* 0x000000ffff207224 */ /* 0x000fc800078e000a */
[----:B------:R-:W-:-:S04]  /*13f90*/  @P0 IMAD.IADD R32, R33, 0x1, R32 ;  /* 0x0000000121200824 */ /* 0x000fc800078e0220 */
[----:B------:R-:W-:-:S07]  /*13fa0*/  IMAD.MOV.U32 R9, RZ, RZ, R32 ;  /* 0x000000ffff097224 */ /* 0x000fce00078e0020 */
[----:B------:R-:W-:Y:S05]  /*13fb0*/  WARPSYNC.COLLECTIVE R6, `(.L_x_2481) ;  /* 0x0000000006087348 */ /* 0x000fea0003c00000 */
[----:B------:R0:W1:Y:S02]  /*13fc0*/  SHFL.UP P0, R10, R9, R8, R7 ;  /* 0x04000008090a7389 */ /* 0x0000640000000007 */
[----:B01----:R-:W-:Y:S01]  /*13fd0*/  ENDCOLLECTIVE ;  /* 0x000000000000791b */ /* 0x003fe20003800000 */
.L_x_2481:
[----:B------:R-:W-:Y:S02]  /*13fe0*/  IMAD.MOV.U32 R8, RZ, RZ, 0x10 ;  /* 0x00000010ff087424 */ /* 0x000fe400078e00ff */
[----:B------:R-:W-:-:S04]  /*13ff0*/  IMAD.MOV.U32 R35, RZ, RZ, R10 ;  /* 0x000000ffff237224 */ /* 0x000fc800078e000a */
[----:B------:R-:W-:-:S04]  /*14000*/  @P0 IMAD.IADD R35, R32, 0x1, R35 ;  /* 0x0000000120230824 */ /* 0x000fc800078e0223 */
[----:B------:R-:W-:-:S07]  /*14010*/  IMAD.MOV.U32 R9, RZ, RZ, R35 ;  /* 0x000000ffff097224 */ /* 0x000fce00078e0023 */
[----:B------:R-:W-:Y:S05]  /*14020*/  WARPSYNC.COLLECTIVE R6, `(.L_x_2482) ;  /* 0x0000000006087348 */ /* 0x000fea0003c00000 */
[----:B------:R0:W1:Y:S02]  /*14030*/  SHFL.UP P0, R10, R9, R8, R7 ;  /* 0x04000008090a7389 */ /* 0x0000640000000007 */
[----:B01----:R-:W-:Y:S01]  /*14040*/  ENDCOLLECTIVE ;  /* 0x000000000000791b */ /* 0x003fe20003800000 */
.L_x_2482:
[----:B------:R-:W-:Y:S05]  /*14050*/  BRA `(.L_x_2483) ;  /* 0xffffffbc00547947 */ /* 0x000fea000383ffff */
.L_x_2484:
        /* <DEDUP_REMOVED lines=10> */
.L_x_2509:


//--------------------- .text._ZN4vllm33apply_repetition_penalties_kernelIN3c108BFloat16EEEvPT_PKbS6_PKS3_iii --------------------------
	.section	.text._ZN4vllm33apply_repetition_penalties_kernelIN3c108BFloat16EEEvPT_PKbS6_PKS3_iii,"ax",@progbits
	.align	128
        .global         _ZN4vllm33apply_repetition_penalties_kernelIN3c108BFloat16EEEvPT_PKbS6_PKS3_iii
        .type           _ZN4vllm33apply_repetition_penalties_kernelIN3c108BFloat16EEEvPT_PKbS6_PKS3_iii,@function
        .size           _ZN4vllm33apply_repetition_penalties_kernelIN3c108BFloat16EEEvPT_PKbS6_PKS3_iii,(.L_x_2510 - _ZN4vllm33apply_repetition_penalties_kernelIN3c108BFloat16EEEvPT_PKbS6_PKS3_iii)
        .other          _ZN4vllm33apply_repetition_penalties_kernelIN3c108BFloat16EEEvPT_PKbS6_PKS3_iii,@"STO_CUDA_ENTRY STV_DEFAULT"
_ZN4vllm33apply_repetition_penalties_kernelIN3c108BFloat16EEEvPT_PKbS6_PKS3_iii:
.text._ZN4vllm33apply_repetition_penalties_kernelIN3c108BFloat16EEEvPT_PKbS6_PKS3_iii:
[----:B------:R-:W-:Y:S01]  /*0000*/  LDC R1, c[0x0][0x28] ;  /* 0x00000a00ff017b82 */ /* 0x000fe20000000800 */
[----:B------:R-:W0:Y:S01]  /*0010*/  S2R R0, SR_CTAID.X ;  /* 0x0000000000007919 */ /* 0x000e220000002500 */
[----:B------:R-:W-:Y:S02]  /*0020*/  ULDC UR4, c[0x0][0x230] ;  /* 0x00008c0000047ab9 */ /* 0x000fe40000000800 */
[----:B0-----:R-:W-:-:S13]  /*0030*/  ISETP.GE.AND P0, PT, R0, UR4, PT ;  /* 0x0000000400007c0c */ /* 0x001fda000bf06270 */
[----:B------:R-:W-:Y:S05]  /*0040*/  @P0 EXIT ;  /* 0x000000000000094d */ /* 0x000fea0003800000 */
[----:B------:R-:W0:Y:S01]  /*0050*/  S2R R3, SR_TID.X ;  /* 0x0000000000037919 */ /* 0x000e220000002100 */
[----:B------:R-:W1:Y:S01]  /*0060*/  S2UR UR4, SR_CTAID.Y ;  /* 0x00000000000479c3 */ /* 0x000e620000002600 */
[----:B------:R-:W-:-:S07]  /*0070*/  ULDC UR5, c[0x0][0x234] ;  /* 0x00008d0000057ab9 */ /* 0x000fce0000000800 */
[----:B------:R-:W1:Y:S02]  /*0080*/  LDC R4, c[0x0][0x238] ;  /* 0x00008e00ff047b82 */ /* 0x000e640000000800 */
[C---:B-1----:R-:W-:Y:S02]  /*0090*/  IMAD R2, R4.reuse, UR4, R4 ;  /* 0x0000000404027c24 */ /* 0x042fe4000f8e0204 */
[----:B0-----:R-:W-:-:S03]  /*00a0*/  IMAD R3, R4, UR4, R3 ;  /* 0x0000000404037c24 */ /* 0x001fc6000f8e0203 */
[----:B------:R-:W-:-:S04]  /*00b0*/  VIMNMX R2, R2, UR5, PT ;  /* 0x0000000502027c48 */ /* 0x000fc8000bfe0100 */
[----:B------:R-:W-:-:S13]  /*00c0*/  ISETP.GE.AND P0, PT, R3, R2, PT ;  /* 0x000000020300720c */ /* 0x000fda0003f06270 */
[----:B------:R-:W-:Y:S05]  /*00d0*/  @P0 EXIT ;  /* 0x000000000000094d */ /* 0x000fea0003800000 */
[----:B------:R-:W0:Y:S01]  /*00e0*/  LDC.64 R4, c[0x0][0x228] ;  /* 0x00008a00ff047b82 */ /* 0x000e220000000a00 */
[----:B------:R-:W-:Y:S01]  /*00f0*/  ULDC.64 UR6, c[0x0][0x208] ;  /* 0x0000820000067ab9 */ /* 0x000fe20000000a00 */
[----:B------:R-:W-:Y:S01]  /*0100*/  ULDC UR4, c[0x0][0x0] ;  /* 0x0000000000047ab9 */ /* 0x000fe20000000800 */
[----:B------:R-:W-:Y:S01]  /*0110*/  ULDC UR5, c[0x0][0x234] ;  /* 0x00008d0000057ab9 */ /* 0x000fe20000000800 */
[----:B------:R-:W-:Y:S01]  /*0120*/  ULDC.64 UR8, c[0x0][0x218] ;  /* 0x0000860000087ab9 */ /* 0x000fe20000000a00 */
[----:B------:R-:W-:Y:S01]  /*0130*/  ULDC.64 UR10, c[0x0][0x220] ;  /* 0x00008800000a7ab9 */ /* 0x000fe20000000a00 */
[----:B------:R-:W-:Y:S01]  /*0140*/  ULDC.64 UR12, c[0x0][0x210] ;  /* 0x00008400000c7ab9 */ /* 0x000fe20000000a00 */
[----:B0-----:R-:W-:-:S06]  /*0150*/  IMAD.WIDE R4, R0, 0x2, R4 ;  /* 0x0000000200047825 */ /* 0x001fcc00078e0204 */
[----:B------:R-:W2:Y:S02]  /*0160*/  LDG.E.U16.CONSTANT R4, desc[UR6][R4.64] ;  /* 0x0000000604047981 */ /* 0x000ea4000c1e9500 */
[----:B--2---:R-:W-:-:S07]  /*0170*/  IMAD.U32 R6, R4, 0x10000, RZ ;  /* 0x0001000004067824 */ /* 0x004fce00078e00ff */
.L_x_2489:
[--C-:B-1----:R-:W-:Y:S01]  /*0180*/  SHF.R.S32.HI R5, RZ, 0x1f, R3.reuse ;  /* 0x0000001fff057819 */ /* 0x102fe20000011403 */
[----:B------:R-:W-:-:S04]  /*0190*/  IMAD.MOV.U32 R4, RZ, RZ, R3 ;  /* 0x000000ffff047224 */ /* 0x000fc800078e0003 */
[----:B------:R-:W-:-:S03]  /*01a0*/  IMAD.WIDE R8, R0, UR5, R4 ;  /* 0x0000000500087c25 */ /* 0x000fc6000f8e0204 */
[----:B------:R-:W-:-:S04]  /*01b0*/  IADD3 R4, P0, R8, UR8, RZ ;  /* 0x0000000808047c10 */ /* 0x000fc8000ff1e0ff */
[----:B------:R-:W-:-:S05]  /*01c0*/  IADD3.X R5, R9, UR9, RZ, P0, !PT ;  /* 0x0000000909057c10 */ /* 0x000fca00087fe4ff */
[----:B------:R-:W2:Y:S01]  /*01d0*/  LDG.E.U8.CONSTANT R4, desc[UR6][R4.64] ;  /* 0x0000000604047981 */ /* 0x000ea2000c1e9100 */
[----:B------:R-:W-:Y:S01]  /*01e0*/  VIADD R3, R3, UR4 ;  /* 0x0000000403037c36 */ /* 0x000fe20008000000 */
[----:B------:R-:W-:Y:S04]  /*01f0*/  BSSY B0, `(.L_x_2485) ;  /* 0x0000018000007945 */ /* 0x000fe80003800000 */
[----:B------:R-:W-:Y:S01]  /*0200*/  BSSY B1, `(.L_x_2486) ;  /* 0x000000a000017945 */ /* 0x000fe20003800000 */
[----:B------:R-:W-:Y:S02]  /*0210*/  ISETP.GE.AND P0, PT, R3, R2, PT ;  /* 0x000000020300720c */ /* 0x000fe40003f06270 */
[----:B--2---:R-:W-:-:S13]  /*0220*/  ISETP.NE.AND P1, PT, R4, RZ, PT ;  /* 0x000000ff0400720c */ /* 0x004fda0003f25270 */
[----:B------:R-:W-:Y:S05]  /*0230*/  @P1 BRA `(.L_x_2487) ;  /* 0x0000000000181947 */ /* 0x000fea0003800000 */
[----:B------:R-:W-:-:S04]  /*0240*/  IADD3 R4, P1, R8, UR10, RZ ;  /* 0x0000000a08047c10 */ /* 0x000fc8000ff3e0ff */
[----:B------:R-:W-:-:S05]  /*0250*/  IADD3.X R5, R9, UR11, RZ, P1, !PT ;  /* 0x0000000b09057c10 */ /* 0x000fca0008ffe4ff */
[----:B------:R-:W2:Y:S02]  /*0260*/  LDG.E.U8.CONSTANT R4, desc[UR6][R4.64] ;  /* 0x0000000604047981 */ /* 0x000ea4000c1e9100 */
[----:B--2---:R-:W-:-:S13]  /*0270*/  ISETP.NE.AND P1, PT, R4, RZ, PT ;  /* 0x000000ff0400720c */ /* 0x004fda0003f25270 */
[----:B------:R-:W-:Y:S05]  /*0280*/  @!P1 BREAK B1 ;  /* 0x0000000000019942 */ /* 0x000fea0003800000 */
[----:B------:R-:W-:Y:S05]  /*0290*/  @!P1 BRA `(.L_x_2488) ;  /* 0x0000000000349947 */ /* 0x000fea0003800000 */
.L_x_2487:
[----:B------:R-:W-:Y:S05]  /*02a0*/  BSYNC B1 ;  /* 0x0000000000017941 */ /* 0x000fea0003800000 */
.L_x_2486:
[----:B------:R-:W-:-:S04]  /*02b0*/  LEA R4, P1, R8, UR12, 0x1 ;  /* 0x0000000c08047c11 */ /* 0x000fc8000f8208ff */
[----:B------:R-:W-:-:S05]  /*02c0*/  LEA.HI.X R5, R8, UR13, R9, 0x1, P1 ;  /* 0x0000000d08057c11 */ /* 0x000fca00088f0c09 */
[----:B------:R-:W2:Y:S02]  /*02d0*/  LDG.E.U16 R7, desc[UR6][R4.64] ;  /* 0x0000000604077981 */ /* 0x000ea4000c1e1500 */
[----:B--2---:R-:W-:-:S05]  /*02e0*/  IMAD.U32 R7, R7, 0x10000, RZ ;  /* 0x0001000007077824 */ /* 0x004fca00078e00ff */
[----:B------:R-:W-:-:S13]  /*02f0*/  FSETP.GT.FTZ.AND P1, PT, R7, RZ, PT ;  /* 0x000000ff0700720b */ /* 0x000fda0003f34000 */
[----:B------:R-:W0:Y:S01]  /*0300*/  @P1 MUFU.RCP R10, R6 ;  /* 0x00000006000a1308 */ /* 0x000e220000001000 */
[----:B------:R-:W-:-:S05]  /*0310*/  @!P1 FMUL.FTZ R8, R6, R7 ;  /* 0x0000000706089220 */ /* 0x000fca0000410000 */
[----:B------:R-:W-:-:S05]  /*0320*/  @!P1 F2FP.BF16.F32.PACK_AB R8, RZ, R8 ;  /* 0x00000008ff08923e */ /* 0x000fca00000010ff */
[----:B------:R1:W-:Y:S01]  /*0330*/  @!P1 STG.E.U16 desc[UR6][R4.64], R8 ;  /* 0x0000000804009986 */ /* 0x0003e2000c101506 */
[----:B0-----:R-:W-:-:S05]  /*0340*/  @P1 FMUL.FTZ R7, R7, R10 ;  /* 0x0000000a07071220 */ /* 0x001fca0000410000 */
[----:B------:R-:W-:-:S05]  /*0350*/  @P1 F2FP.BF16.F32.PACK_AB R7, RZ, R7 ;  /* 0x00000007ff07123e */ /* 0x000fca00000010ff */
[----:B------:R1:W-:Y:S02]  /*0360*/  @P1 STG.E.U16 desc[UR6][R4.64], R7 ;  /* 0x0000000704001986 */ /* 0x0003e4000c101506 */
.L_x_2488:
[----:B------:R-:W-:Y:S05]  /*0370*/  BSYNC B0 ;  /* 0x0000000000007941 */ /* 0x000fea0003800000 */
.L_x_2485:
[----:B------:R-:W-:Y:S05]  /*0380*/  @!P0 BRA `(.L_x_2489) ;  /* 0xfffffffc007c8947 */ /* 0x000fea000383ffff */
[----:B------:R-:W-:Y:S05]  /*0390*/  EXIT ;  /* 0x000000000000794d */ /* 0x000fea0003800000 */
.L_x_2490:
        /* <DEDUP_REMOVED lines=14> */
.L_x_2510:


//--------------------- .text._ZN4vllm33apply_repetition_penalties_kernelIN3c104HalfEEEvPT_PKbS6_PKS3_iii --------------------------
	.section	.text._ZN4vllm33apply_repetition_penalties_kernelIN3c104HalfEEEvPT_PKbS6_PKS3_iii,"ax",@progbits
	.align	128
        .global         _ZN4vllm33apply_repetition_penalties_kernelIN3c104HalfEEEvPT_PKbS6_PKS3_iii
        .type           _ZN4vllm33apply_repetition_penalties_kernelIN3c104HalfEEEvPT_PKbS6_PKS3_iii,@function
        .size           _ZN4vllm33apply_repetition_penalties_kernelIN3c104HalfEEEvPT_PKbS6_PKS3_iii,(.L_x_2511 - _ZN4vllm33apply_repetition_penalties_kernelIN3c104HalfEEEvPT_PKbS6_PKS3_iii)
        .other          _ZN4vllm33apply_repetition_penalties_kernelIN3c104HalfEEEvPT_PKbS6_PKS3_iii,@"STO_CUDA_ENTRY STV_DEFAULT"
_ZN4vllm33apply_repetition_penalties_kernelIN3c104HalfEEEvPT_PKbS6_PKS3_iii:
.text._ZN4vllm33apply_repetition_penalties_kernelIN3c104HalfEEEvPT_PKbS6_PKS3_iii:
        /* <DEDUP_REMOVED lines=23> */
[----:B--2---:R-:W-:-:S07]  /*0170*/  HADD2.F32 R6, -RZ, R4.H0_H0 ;  /* 0x20000004ff067230 */ /* 0x004fce0000004100 */
.L_x_2495:
        /* <DEDUP_REMOVED lines=18> */
.L_x_2493:
[----:B------:R-:W-:Y:S05]  /*02a0*/  BSYNC B1 ;  /* 0x0000000000017941 */ /* 0x000fea0003800000 */
.L_x_2492:
[----:B------:R-:W-:-:S04]  /*02b0*/  LEA R4, P1, R8, UR12, 0x1 ;  /* 0x0000000c08047c11 */ /* 0x000fc8000f8208ff */
[----:B------:R-:W-:-:S05]  /*02c0*/  LEA.HI.X R5, R8, UR13, R9, 0x1, P1 ;  /* 0x0000000d08057c11 */ /* 0x000fca00088f0c09 */
[----:B------:R-:W2:Y:S02]  /*02d0*/  LDG.E.U16 R7, desc[UR6][R4.64] ;  /* 0x0000000604077981 */ /* 0x000ea4000c1e1500 */
[----:B--2---:R-:W-:-:S05]  /*02e0*/  HADD2.F32 R7, -RZ, R7.H0_H0 ;  /* 0x20000007ff077230 */ /* 0x004fca0000004100 */
[----:B------:R-:W-:-:S13]  /*02f0*/  FSETP.GT.FTZ.AND P1, PT, R7, RZ, PT ;  /* 0x000000ff0700720b */ /* 0x000fda0003f34000 */
[----:B------:R-:W0:Y:S01]  /*0300*/  @P1 MUFU.RCP R10, R6 ;  /* 0x00000006000a1308 */ /* 0x000e220000001000 */
[----:B------:R-:W-:-:S05]  /*0310*/  @!P1 FMUL.FTZ R8, R6, R7 ;  /* 0x0000000706089220 */ /* 0x000fca0000410000 */
[----:B------:R-:W-:-:S05]  /*0320*/  @!P1 F2FP.F16.F32.PACK_AB R8, RZ, R8 ;  /* 0x00000008ff08923e */ /* 0x000fca00000000ff */
[----:B------:R1:W-:Y:S01]  /*0330*/  @!P1 STG.E.U16 desc[UR6][R4.64], R8 ;  /* 0x0000000804009986 */ /* 0x0003e2000c101506 */
[----:B0-----:R-:W-:-:S05]  /*0340*/  @P1 FMUL.FTZ R7, R7, R10 ;  /* 0x0000000a07071220 */ /* 0x001fca0000410000 */
[----:B------:R-:W-:-:S05]  /*0350*/  @P1 F2FP.F16.F32.PACK_AB R7, RZ, R7 ;  /* 0x00000007ff07123e */ /* 0x000fca00000000ff */
[----:B------:R1:W-:Y:S02]  /*0360*/  @P1 STG.E.U16 desc[UR6][R4.64], R7 ;  /* 0x0000000704001986 */ /* 0x0003e4000c101506 */
.L_x_2494:
[----:B------:R-:W-:Y:S05]  /*0370*/  BSYNC B0 ;  /* 0x0000000000007941 */ /* 0x000fea0003800000 */
.L_x_2491:
[----:B------:R-:W-:Y:S05]  /*0380*/  @!P0 BRA `(.L_x_2495) ;  /* 0xfffffffc007c8947 */ /* 0x000fea000383ffff */
[----:B------:R-:W-:Y:S05]  /*0390*/  EXIT ;  /* 0x000000000000794d */ /* 0x000fea0003800000 */
.L_x_2496:
        /* <DEDUP_REMOVED lines=14> */
.L_x_2511:


//--------------------- .text._ZN4vllm33apply_repetition_penalties_kernelIfEEvPT_PKbS4_PKS1_iii --------------------------
	.section	.text._ZN4vllm33apply_repetition_penalties_kernelIfEEvPT_PKbS4_PKS1_iii,"ax",@progbits
	.align	128
        .global         _ZN4vllm33apply_repetition_penalties_kernelIfEEvPT_PKbS4_PKS1_iii
        .type           _ZN4vllm33apply_repetition_penalties_kernelIfEEvPT_PKbS4_PKS1_iii,@function
        .size           _ZN4vllm33apply_repetition_penalties_kernelIfEEvPT_PKbS4_PKS1_iii,(.L_x_2512 - _ZN4vllm33apply_repetition_penalties_kernelIfEEvPT_PKbS4_PKS1_iii)
        .other          _ZN4vllm33apply_repetition_penalties_kernelIfEEvPT_PKbS4_PKS1_iii,@"STO_CUDA_ENTRY STV_DEFAULT"
_ZN4vllm33apply_repetition_penalties_kernelIfEEvPT_PKbS4_PKS1_iii:
.text._ZN4vllm33apply_repetition_penalties_kernelIfEEvPT_PKbS4_PKS1_iii:
        /* <DEDUP_REMOVED lines=16> */
[----:B------:R-:W-:Y:S01]  /*0100*/  USHF.R.S32.HI UR6, URZ, 0x1f, UR7 ;  /* 0x0000001f3f067899 */ /* 0x000fe20008011407 */
[----:B------:R-:W-:Y:S01]  /*0110*/  SHF.R.S32.HI R8, RZ, 0x1f, R3 ;  /* 0x0000001fff087819 */ /* 0x000fe20000011403 */
[----:B------:R-:W-:Y:S01]  /*0120*/  ULDC.64 UR8, c[0x0][0x218] ;  /* 0x0000860000087ab9 */ /* 0x000fe20000000a00 */
[----:B------:R-:W-:Y:S01]  /*0130*/  ULDC.64 UR10, c[0x0][0x220] ;  /* 0x00008800000a7ab9 */ /* 0x000fe20000000a00 */
[----:B------:R-:W-:Y:S01]  /*0140*/  ULDC.64 UR12, c[0x0][0x210] ;  /* 0x00008400000c7ab9 */ /* 0x000fe20000000a00 */
[----:B0-----:R-:W-:-:S05]  /*0150*/  IMAD.WIDE R4, R3, 0x4, R4 ;  /* 0x0000000403047825 */ /* 0x001fca00078e0204 */
[----:B------:R0:W5:Y:S01]  /*0160*/  LDG.E.CONSTANT R6, desc[UR4][R4.64] ;  /* 0x0000000404067981 */ /* 0x000162000c1e9900 */
[C---:B------:R-:W-:Y:S01]  /*0170*/  IMAD R9, R3.reuse, UR6, RZ ;  /* 0x0000000603097c24 */ /* 0x040fe2000f8e02ff */
[----:B------:R-:W-:Y:S01]  /*0180*/  ULDC UR6, c[0x0][0x0] ;  /* 0x0000000000067ab9 */ /* 0x000fe20000000800 */
[----:B------:R-:W-:-:S04]  /*0190*/  IMAD.WIDE.U32 R2, R3, UR7, RZ ;  /* 0x0000000703027c25 */ /* 0x000fc8000f8e00ff */
[----:B------:R-:W-:-:S04]  /*01a0*/  IMAD R9, R8, UR7, R9 ;  /* 0x0000000708097c24 */ /* 0x000fc8000f8e0209 */
[----:B0-----:R-:W-:-:S07]  /*01b0*/  IMAD.IADD R8, R3, 0x1, R9 ;  /* 0x0000000103087824 */ /* 0x001fce00078e0209 */
.L_x_2501:
[----:B-1----:R-:W-:-:S04]  /*01c0*/  IADD3 R9, P0, R7, R2, RZ ;  /* 0x0000000207097210 */ /* 0x002fc80007f1e0ff */
[----:B------:R-:W-:Y:S02]  /*01d0*/  LEA.HI.X.SX32 R10, R7, R8, 0x1, P0 ;  /* 0x00000008070a7211 */ /* 0x000fe400000f0eff */
        /* <DEDUP_REMOVED lines=15> */
.L_x_2499:
[----:B------:R-:W-:Y:S05]  /*02d0*/  BSYNC B1 ;  /* 0x0000000000017941 */ /* 0x000fea0003800000 */
.L_x_2498:
[----:B------:R-:W-:-:S04]  /*02e0*/  LEA R4, P1, R9, UR12, 0x2 ;  /* 0x0000000c09047c11 */ /* 0x000fc8000f8210ff */
[----:B------:R-:W-:-:S05]  /*02f0*/  LEA.HI.X R5, R9, UR13, R10, 0x2, P1 ;  /* 0x0000000d09057c11 */ /* 0x000fca00088f140a */
[----:B------:R-:W2:Y:S02]  /*0300*/  LDG.E R10, desc[UR4][R4.64] ;  /* 0x00000004040a7981 */ /* 0x000ea4000c1e1900 */
[----:B--2---:R-:W-:-:S13]  /*0310*/  FSETP.GT.FTZ.AND P1, PT, R10, RZ, PT ;  /* 0x000000ff0a00720b */ /* 0x004fda0003f34000 */
[----:B-----5:R-:W0:Y:S01]  /*0320*/  @P1 MUFU.RCP R9, R6 ;  /* 0x0000000600091308 */ /* 0x020e220000001000 */
[----:B------:R-:W-:-:S05]  /*0330*/  @!P1 FMUL.FTZ R11, R6, R10 ;  /* 0x0000000a060b9220 */ /* 0x000fca0000410000 */
[----:B------:R1:W-:Y:S01]  /*0340*/  @!P1 STG.E desc[UR4][R4.64], R11 ;  /* 0x0000000b04009986 */ /* 0x0003e2000c101904 */
[----:B0-----:R-:W-:-:S05]  /*0350*/  @P1 FMUL.FTZ R9, R10, R9 ;  /* 0x000000090a091220 */ /* 0x001fca0000410000 */
[----:B------:R1:W-:Y:S02]  /*0360*/  @P1 STG.E desc[UR4][R4.64], R9 ;  /* 0x0000000904001986 */ /* 0x0003e4000c101904 */
.L_x_2500:
[----:B------:R-:W-:Y:S05]  /*0370*/  BSYNC B0 ;  /* 0x0000000000007941 */ /* 0x000fea0003800000 */
.L_x_2497:
[----:B------:R-:W-:Y:S05]  /*0380*/  @!P0 BRA `(.L_x_2501) ;  /* 0xfffffffc008c8947 */ /* 0x000fea000383ffff */
[----:B------:R-:W-:Y:S05]  /*0390*/  EXIT ;  /* 0x000000000000794d */ /* 0x000fea0003800000 */
.L_x_2502:
        /* <DEDUP_REMOVED lines=14> */
.L_x_2512:


//--------------------- .text._ZN3cub17CUB_300001_SM_9006detail11EmptyKernelIvEEvv --------------------------
	.section	.text._ZN3cub17CUB_300001_SM_9006detail11EmptyKernelIvEEvv,"ax",@progbits
	.align	128
        .global         _ZN3cub17CUB_300001_SM_9006detail11EmptyKernelIvEEvv
        .type           _ZN3cub17CUB_300001_SM_9006detail11EmptyKernelIvEEvv,@function
        .size           _ZN3cub17CUB_300001_SM_9006detail11EmptyKernelIvEEvv,(.L_x_2513 - _ZN3cub17CUB_300001_SM_9006detail11EmptyKernelIvEEvv)
        .other          _ZN3cub17CUB_300001_SM_9006detail11EmptyKernelIvEEvv,@"STO_CUDA_ENTRY STV_DEFAULT"
_ZN3cub17CUB_300001_SM_9006detail11EmptyKernelIvEEvv:
.text._ZN3cub17CUB_300001_SM_9006detail11EmptyKernelIvEEvv:
[----:B------:R-:W-:Y:S01]  /*0000*/  LDC R1, c[0x0][0x28] ;  /* 0x00000a00ff017b82 */ /* 0x000fe20000000800 */
[----:B------:R-:W-:Y:S05]  /*0010*/  EXIT ;  /* 0x000000000000794d */ /* 0x000fea0003800000 */
.L_x_2503:
        /* <DEDUP_REMOVED lines=14> */
.L_x_2513:


//--------------------- .nv.shared._ZN4vllm17topKPerRowPrefillILi512ELb1EEEvPKfPKiS4_Piiiii --------------------------
	.section	.nv.shared._ZN4vllm17topKPerRowPrefillILi512ELb1EEEvPKfPKiS4_Piiiii,"aw",@nobits
	.sectionflags	@""
	.align	16
.nv.shared._ZN4vllm17topKPerRowPrefillILi512ELb1EEEvPKfPKiS4_Piiiii:
	.zero		19568


//--------------------- .nv.shared.reserved.0     --------------------------
	.section	.nv.shared.reserved.0,"aw",@nobits
	.weak		__nv_reservedSMEM_offset_0_alias
	.size		__nv_reservedSMEM_offset_0_alias, 0, 0
	.other		__nv_reservedSMEM_offset_0_alias,@"STO_CUDA_RESERVED_SHARED STV_DEFAULT"
__nv_reservedSMEM_offset_0_alias:
	.zero		0


//--------------------- .nv.global                --------------------------
	.section	.nv.global,"aw",@nobits
.nv.global:
	.type		_ZN41_INTERNAL_907cbfd8_10_sampler_cu_83dab9b36thrust23THRUST_300001_SM_900_NS12placeholders2_5E,@object
	.size		_ZN41_INTERNAL_907cbfd8_10_sampler_cu_83dab9b36thrust23THRUST_300001_SM_900_NS12placeholders2_5E,(_ZN41_INTERNAL_907cbfd8_10_sampler_cu_83dab9b34cuda3std3__45__cpo6cbeginE - _ZN41_INTERNAL_907cbfd8_10_sampler_cu_83dab9b36thrust23THRUST_300001_SM_900_NS12placeholders2_5E)
_ZN41_INTERNAL_907cbfd8_10_sampler_cu_83dab9b36thrust23THRUST_300001_SM_900_NS12placeholders2_5E:
	.zero		1
	.type		_ZN41_INTERNAL_907cbfd8_10_sampler_cu_83dab9b34cuda3std3__45__cpo6cbeginE,@object
	.size		_ZN41_INTERNAL_907cbfd8_10_sampler_cu_83dab9b34cuda3std3__45__cpo6cbeginE,(_ZN41_INTERNAL_907cbfd8_10_sampler_cu_83dab9b34cuda3std6ranges3__45__cpo6cbeginE - _ZN41_INTERNAL_907cbfd8_10_sampler_cu_83dab9b34cuda3std3__45__cpo6cbeginE)
_ZN41_INTERNAL_907cbfd8_10_sampler_cu_83dab9b34cuda3std3__45__cpo6cbeginE:
	.zero		1
	.type		_ZN41_INTERNAL_907cbfd8_10_sampler_cu_83dab9b34cuda3std6ranges3__45__cpo6cbeginE,@object
	.size		_ZN41_INTERNAL_907cbfd8_10_sampler_cu_83dab9b34cuda3std6ranges3__45__cpo6cbeginE,(_ZN41_INTERNAL_907cbfd8_10_sampler_cu_83dab9b34cuda3std3__48in_placeE - _ZN41_INTERNAL_907cbfd8_10_sampler_cu_83dab9b34cuda3std6ranges3__45__cpo6cbeginE)
_ZN41_INTERNAL_907cbfd8_10_sampler_cu_83dab9b34cuda3std6ranges3__45__cpo6cbeginE:
	.zero		1
	.type		_ZN41_INTERNAL_907cbfd8_10_sampler_cu_83dab9b34cuda3std3__48in_placeE,@object
	.size		_ZN41_INTERNAL_907cbfd8_10_sampler_cu_83dab9b34cuda3std3__48in_placeE,(_ZN41_INTERNAL_907cbfd8_10_sampler_cu_83dab9b34cuda3std6ranges3__45__cpo4sizeE - _ZN41_INTERNAL_907cbfd8_10_sampler_cu_83dab9b34cuda3std3__48in_placeE)
_ZN41_INTERNAL_907cbfd8_10_sampler_cu_83dab9b34cuda3std3__48in_placeE:
	.zero		1
	.type		_ZN41_INTERNAL_907cbfd8_10_sampler_cu_83dab9b34cuda3std6ranges3__45__cpo4sizeE,@object
	.size		_ZN41_INTERNAL_907cbfd8_10_sampler_cu_83dab9b34cuda3std6ranges3__45__cpo4sizeE,(_ZN41_INTERNAL_907cbfd8_10_sampler_cu_83dab9b36thrust23THRUST_300001_SM_900_NS12placeholders2_9E - _ZN41_INTERNAL_907cbfd8_10_sampler_cu_83dab9b34cuda3std6ranges3__45__cpo4sizeE)
_ZN41_INTERNAL_907cbfd8_10_sampler_cu_83dab9b34cuda3std6ranges3__45__cpo4sizeE:
	.zero		1
	.type		_ZN41_INTERNAL_907cbfd8_10_sampler_cu_83dab9b36thrust23THRUST_300001_SM_900_NS12placeholders2_9E,@object
	.size		_ZN41_INTERNAL_907cbfd8_10_sampler_cu_83dab9b36thrust23THRUST_300001_SM_900_NS12placeholders2_9E,(_ZN41_INTERNAL_907cbfd8_10_sampler_cu_83dab9b34cuda3std3__45__cpo7crbeginE - _ZN41_INTERNAL_907cbfd8_10_sampler_cu_83dab9b36thrust23THRUST_300001_SM_900_NS12placeholders2_9E)
_ZN41_INTERNAL_907cbfd8_10_sampler_cu_83dab9b36thrust23THRUST_300001_SM_900_NS12placeholders2_9E:
	.zero		1
	.type		_ZN41_INTERNAL_907cbfd8_10_sampler_cu_83dab9b34cuda3std3__45__cpo7crbeginE,@object
	.size		_ZN41_INTERNAL_907cbfd8_10_sampler_cu_83dab9b34cuda3std3__45__cpo7crbeginE,(_ZN41_INTERNAL_907cbfd8_10_sampler_cu_83dab9b34cuda3std6ranges3__45__cpo4nextE - _ZN41_INTERNAL_907cbfd8_10_sampler_cu_83dab9b34cuda3std3__45__cpo7crbeginE)
_ZN41_INTERNAL_907cbfd8_10_sampler_cu_83dab9b34cuda3std3__45__cpo7crbeginE:
	.zero		1
	.type		_ZN41_INTERNAL_907cbfd8_10_sampler_cu_83dab9b34cuda3std6ranges3__45__cpo4nextE,@object
	.size		_ZN41_INTERNAL_907cbfd8_10_sampler_cu_83dab9b34cuda3std6ranges3__45__cpo4nextE,(_ZN41_INTERNAL_907cbfd8_10_sampler_cu_83dab9b34cuda3std6ranges3__45__cpo4swapE - _ZN41_INTERNAL_907cbfd8_10_sampler_cu_83dab9b34cuda3std6ranges3__45__cpo4nextE)
_ZN41_INTERNAL_907cbfd8_10_sampler_cu_83dab9b34cuda3std6ranges3__45__cpo4nextE:
	.zero		1
	.type		_ZN41_INTERNAL_907cbfd8_10_sampler_cu_83dab9b34cuda3std6ranges3__45__cpo4swapE,@object
	.size		_ZN41_INTERNAL_907cbfd8_10_sampler_cu_83dab9b34cuda3std6ranges3__45__cpo4swapE,(_ZN41_INTERNAL_907cbfd8_10_sampler_cu_83dab9b36thrust23THRUST_300001_SM_900_NS12placeholders2_1E - _ZN41_INTERNAL_907cbfd8_10_sampler_cu_83dab9b34cuda3std6ranges3__45__cpo4swapE)
_ZN41_INTERNAL_907cbfd8_10_sampler_cu_83dab9b34cuda3std6ranges3__45__cpo4swapE:
	.zero		1
	.type		_ZN41_INTERNAL_907cbfd8_10_sampler_cu_83dab9b36thrust23THRUST_300001_SM_900_NS12placeholders2_1E,@object
	.size		_ZN41_INTERNAL_907cbfd8_10_sampler_cu_83dab9b36thrust23THRUST_300001_SM_900_NS12placeholders2_1E,(_ZN41_INTERNAL_907cbfd8_10_sampler_cu_83dab9b36thrust23THRUST_300001_SM_900_NS12placeholders2_3E - _ZN41_INTERNAL_907cbfd8_10_sampler_cu_83dab9b36thrust23THRUST_300001_SM_900_NS12placeholders2_1E)
_ZN41_INTERNAL_907cbfd8_10_sampler_cu_83dab9b36thrust23THRUST_300001_SM_900_NS12placeholders2_1E:
	.zero		1
	.type		_ZN41_INTERNAL_907cbfd8_10_sampler_cu_83dab9b36thrust23THRUST_300001_SM_900_NS12placeholders2_3E,@object
	.size		_ZN41_INTERNAL_907cbfd8_10_sampler_cu_83dab9b36thrust23THRUST_300001_SM_900_NS12placeholders2_3E,(_ZN41_INTERNAL_907cbfd8_10_sampler_cu_83dab9b34cuda3std3__45__cpo5beginE - _ZN41_INTERNAL_907cbfd8_10_sampler_cu_83dab9b36thrust23THRUST_300001_SM_900_NS12placeholders2_3E)
_ZN41_INTERNAL_907cbfd8_10_sampler_cu_83dab9b36thrust23THRUST_300001_SM_900_NS12placeholders2_3E:
	.zero		1
	.type		_ZN41_INTERNAL_907cbfd8_10_sampler_cu_83dab9b34cuda3std3__45__cpo5beginE,@object
	.size		_ZN41_INTERNAL_907cbfd8_10_sampler_cu_83dab9b34cuda3std3__45__cpo5beginE,(_ZN41_INTERNAL_907cbfd8_10_sampler_cu_83dab9b34cuda3std6ranges3__45__cpo5beginE - _ZN41_INTERNAL_907cbfd8_10_sampler_cu_83dab9b34cuda3std3__45__cpo5beginE)
_ZN41_INTERNAL_907cbfd8_10_sampler_cu_83dab9b34cuda3std3__45__cpo5beginE:
	.zero		1
	.type		_ZN41_INTERNAL_907cbfd8_10_sampler_cu_83dab9b34cuda3std6ranges3__45__cpo5beginE,@object
	.size		_ZN41_INTERNAL_907cbfd8_10_sampler_cu_83dab9b34cuda3std6ranges3__45__cpo5beginE,(_ZN41_INTERNAL_907cbfd8_10_sampler_cu_83dab9b34cuda3std3__443_GLOBAL__N__907cbfd8_10_sampler_cu_83dab9b36ignoreE - _ZN41_INTERNAL_907cbfd8_10_sampler_cu_83dab9b34cuda3std6ranges3__45__cpo5beginE)
_ZN41_INTERNAL_907cbfd8_10_sampler_cu_83dab9b34cuda3std6ranges3__45__cpo5beginE:
	.zero		1
	.type		_ZN41_INTERNAL_907cbfd8_10_sampler_cu_83dab9b34cuda3std3__443_GLOBAL__N__907cbfd8_10_sampler_cu_83dab9b36ignoreE,@object
	.size		_ZN41_INTERNAL_907cbfd8_10_sampler_cu_83dab9b34cuda3std3__443_GLOBAL__N__907cbfd8_10_sampler_cu_83dab9b36ignoreE,(_ZN41_INTERNAL_907cbfd8_10_sampler_cu_83dab9b34cuda3std6ranges3__45__cpo4dataE - _ZN41_INTERNAL_907cbfd8_10_sampler_cu_83dab9b34cuda3std3__443_GLOBAL__N__907cbfd8_10_sampler_cu_83dab9b36ignoreE)
_ZN41_INTERNAL_907cbfd8_10_sampler_cu_83dab9b34cuda3std3__443_GLOBAL__N__907cbfd8_10_sampler_cu_83dab9b36ignoreE:
	.zero		1
	.type		_ZN41_INTERNAL_907cbfd8_10_sampler_cu_83dab9b34cuda3std6ranges3__45__cpo4dataE,@object
	.size		_ZN41_INTERNAL_907cbfd8_10_sampler_cu_83dab9b34cuda3std6ranges3__45__cpo4dataE,(_ZN41_INTERNAL_907cbfd8_10_sampler_cu_83dab9b36thrust23THRUST_300001_SM_900_NS12placeholders2_7E - _ZN41_INTERNAL_907cbfd8_10_sampler_cu_83dab9b34cuda3std6ranges3__45__cpo4dataE)
_ZN41_INTERNAL_907cbfd8_10_sampler_cu_83dab9b34cuda3std6ranges3__45__cpo4dataE:
	.zero		1
	.type		_ZN41_INTERNAL_907cbfd8_10_sampler_cu_83dab9b36thrust23THRUST_300001_SM_900_NS12placeholders2_7E,@object
	.size		_ZN41_INTERNAL_907cbfd8_10_sampler_cu_83dab9b36thrust23THRUST_300001_SM_900_NS12placeholders2_7E,(_ZN41_INTERNAL_907cbfd8_10_sampler_cu_83dab9b34cuda3std3__45__cpo6rbeginE - _ZN41_INTERNAL_907cbfd8_10_sampler_cu_83dab9b36thrust23THRUST_300001_SM_900_NS12placeholders2_7E)
_ZN41_INTERNAL_907cbfd8_10_sampler_cu_83dab9b36thrust23THRUST_300001_SM_900_NS12placeholders2_7E:
	.zero		1
	.type		_ZN41_INTERNAL_907cbfd8_10_sampler_cu_83dab9b34cuda3std3__45__cpo6rbeginE,@object
	.size		_ZN41_INTERNAL_907cbfd8_10_sampler_cu_83dab9b34cuda3std3__45__cpo6rbeginE,(_ZN41_INTERNAL_907cbfd8_10_sampler_cu_83dab9b34cuda3std6ranges3__45__cpo7advanceE - _ZN41_INTERNAL_907cbfd8_10_sampler_cu_83dab9b34cuda3std3__45__cpo6rbeginE)
_ZN41_INTERNAL_907cbfd8_10_sampler_cu_83dab9b34cuda3std3__45__cpo6rbeginE:
	.zero		1
	.type		_ZN41_INTERNAL_907cbfd8_10_sampler_cu_83dab9b34cuda3std6ranges3__45__cpo7advanceE,@object
	.size		_ZN41_INTERNAL_907cbfd8_10_sampler_cu_83dab9b34cuda3std6ranges3__45__cpo7advanceE,(_ZN41_INTERNAL_907cbfd8_10_sampler_cu_83dab9b34cuda3std3__47nulloptE - _ZN41_INTERNAL_907cbfd8_10_sampler_cu_83dab9b34cuda3std6ranges3__45__cpo7advanceE)
_ZN41_INTERNAL_907cbfd8_10_sampler_cu_83dab9b34cuda3std6ranges3__45__cpo7advanceE:
	.zero		1
	.type		_ZN41_INTERNAL_907cbfd8_10_sampler_cu_83dab9b34cuda3std3__47nulloptE,@object
	.size		_ZN41_INTERNAL_907cbfd8_10_sampler_cu_83dab9b34cuda3std3__47nulloptE,(_ZN41_INTERNAL_907cbfd8_10_sampler_cu_83dab9b34cuda3std6ranges3__45__cpo8distanceE - _ZN41_INTERNAL_907cbfd8_10_sampler_cu_83dab9b34cuda3std3__47nulloptE)
_ZN41_INTERNAL_907cbfd8_10_sampler_cu_83dab9b34cuda3std3__47nulloptE:
	.zero		1
	.type		_ZN41_INTERNAL_907cbfd8_10_sampler_cu_83dab9b34cuda3std6ranges3__45__cpo8distanceE,@object
	.size		_ZN41_INTERNAL_907cbfd8_10_sampler_cu_83dab9b34cuda3std6ranges3__45__cpo8distanceE,(_ZN41_INTERNAL_907cbfd8_10_sampler_cu_83dab9b36thrust23THRUST_300001_SM_900_NS12placeholders2_6E - _ZN41_INTERNAL_907cbfd8_10_sampler_cu_83dab9b34cuda3std6ranges3__45__cpo8distanceE)
_ZN41_INTERNAL_907cbfd8_10_sampler_cu_83dab9b34cuda3std6ranges3__45__cpo8distanceE:
	.zero		1
	.type		_ZN41_INTERNAL_907cbfd8_10_sampler_cu_83dab9b36thrust23THRUST_300001_SM_900_NS12placeholders2_6E,@object
	.size		_ZN41_INTERNAL_907cbfd8_10_sampler_cu_83dab9b36thrust23THRUST_300001_SM_900_NS12placeholders2_6E,(_ZN41_INTERNAL_907cbfd8_10_sampler_cu_83dab9b34cuda3std3__45__cpo4cendE - _ZN41_INTERNAL_907cbfd8_10_sampler_cu_83dab9b36thrust23THRUST_300001_SM_900_NS12placeholders2_6E)
_ZN41_INTERNAL_907cbfd8_10_sampler_cu_83dab9b36thrust23THRUST_300001_SM_900_NS12placeholders2_6E:
	.zero		1
	.type		_ZN41_INTERNAL_907cbfd8_10_sampler_cu_83dab9b34cuda3std3__45__cpo4cendE,@object
	.size		_ZN41_INTERNAL_907cbfd8_10_sampler_cu_83dab9b34cuda3std3__45__cpo4cendE,(_ZN41_INTERNAL_907cbfd8_10_sampler_cu_83dab9b34cuda3std6ranges3__45__cpo4cendE - _ZN41_INTERNAL_907cbfd8_10_sampler_cu_83dab9b34cuda3std3__45__cpo4cendE)
_ZN41_INTERNAL_907cbfd8_10_sampler_cu_83dab9b34cuda3std3__45__cpo4cendE:
	.zero		1
	.type		_ZN41_INTERNAL_907cbfd8_10_sampler_cu_83dab9b34cuda3std6ranges3__45__cpo4cendE,@object
	.size		_ZN41_INTERNAL_907cbfd8_10_sampler_cu_83dab9b34cuda3std6ranges3__45__cpo4cendE,(_ZN41_INTERNAL_907cbfd8_10_sampler_cu_83dab9b34cuda3std3__420unreachable_sentinelE - _ZN41_INTERNAL_907cbfd8_10_sampler_cu_83dab9b34cuda3std6ranges3__45__cpo4cendE)
_ZN41_INTERNAL_907cbfd8_10_sampler_cu_83dab9b34cuda3std6ranges3__45__cpo4cendE:
	.zero		1
	.type		_ZN41_INTERNAL_907cbfd8_10_sampler_cu_83dab9b34cuda3std3__420unreachable_sentinelE,@object
	.size		_ZN41_INTERNAL_907cbfd8_10_sampler_cu_83dab9b34cuda3std3__420unreachable_sentinelE,(_ZN41_INTERNAL_907cbfd8_10_sampler_cu_83dab9b34cuda3std6ranges3__45__cpo5ssizeE - _ZN41_INTERNAL_907cbfd8_10_sampler_cu_83dab9b34cuda3std3__420unreachable_sentinelE)
_ZN41_INTERNAL_907cbfd8_10_sampler_cu_83dab9b34cuda3std3__420unreachable_sentinelE:
	.zero		1
	.type		_ZN41_INTERNAL_907cbfd8_10_sampler_cu_83dab9b34cuda3std6ranges3__45__cpo5ssizeE,@object
	.size		_ZN41_INTERNAL_907cbfd8_10_sampler_cu_83dab9b34cuda3std6ranges3__45__cpo5ssizeE,(_ZN41_INTERNAL_907cbfd8_10_sampler_cu_83dab9b36thrust23THRUST_300001_SM_900_NS12placeholders3_10E - _ZN41_INTERNAL_907cbfd8_10_sampler_cu_83dab9b34cuda3std6ranges3__45__cpo5ssizeE)
_ZN41_INTERNAL_907cbfd8_10_sampler_cu_83dab9b34cuda3std6ranges3__45__cpo5ssizeE:
	.zero		1
	.type		_ZN41_INTERNAL_907cbfd8_10_sampler_cu_83dab9b36thrust23THRUST_300001_SM_900_NS12placeholders3_10E,@object
	.size		_ZN41_INTERNAL_907cbfd8_10_sampler_cu_83dab9b36thrust23THRUST_300001_SM_900_NS12placeholders3_10E,(_ZN41_INTERNAL_907cbfd8_10_sampler_cu_83dab9b34cuda3std3__45__cpo5crendE - _ZN41_INTERNAL_907cbfd8_10_sampler_cu_83dab9b36thrust23THRUST_300001_SM_900_NS12placeholders3_10E)
_ZN41_INTERNAL_907cbfd8_10_sampler_cu_83dab9b36thrust23THRUST_300001_SM_900_NS12placeholders3_10E:
	.zero		1
	.type		_ZN41_INTERNAL_907cbfd8_10_sampler_cu_83dab9b34cuda3std3__45__cpo5crendE,@object
	.size		_ZN41_INTERNAL_907cbfd8_10_sampler_cu_83dab9b34cuda3std3__45__cpo5crendE,(_ZN41_INTERNAL_907cbfd8_10_sampler_cu_83dab9b34cuda3std6ranges3__45__cpo4prevE - _ZN41_INTERNAL_907cbfd8_10_sampler_cu_83dab9b34cuda3std3__45__cpo5crendE)
_ZN41_INTERNAL_907cbfd8_10_sampler_cu_83dab9b34cuda3std3__45__cpo5crendE:
	.zero		1
	.type		_ZN41_INTERNAL_907cbfd8_10_sampler_cu_83dab9b34cuda3std6ranges3__45__cpo4prevE,@object
	.size		_ZN41_INTERNAL_907cbfd8_10_sampler_cu_83dab9b34cuda3std6ranges3__45__cpo4prevE,(_ZN41_INTERNAL_907cbfd8_10_sampler_cu_83dab9b34cuda3std6ranges3__45__cpo9iter_moveE - _ZN41_INTERNAL_907cbfd8_10_sampler_cu_83dab9b34cuda3std6ranges3__45__cpo4prevE)
_ZN41_INTERNAL_907cbfd8_10_sampler_cu_83dab9b34cuda3std6ranges3__45__cpo4prevE:
	.zero		1
	.type		_ZN41_INTERNAL_907cbfd8_10_sampler_cu_83dab9b34cuda3std6ranges3__45__cpo9iter_moveE,@object
	.size		_ZN41_INTERNAL_907cbfd8_10_sampler_cu_83dab9b34cuda3std6ranges3__45__cpo9iter_moveE,(_ZN41_INTERNAL_907cbfd8_10_sampler_cu_83dab9b36thrust23THRUST_300001_SM_900_NS12placeholders2_2E - _ZN41_INTERNAL_907cbfd8_10_sampler_cu_83dab9b34cuda3std6ranges3__45__cpo9iter_moveE)
_ZN41_INTERNAL_907cbfd8_10_sampler_cu_83dab9b34cuda3std6ranges3__45__cpo9iter_moveE:
	.zero		1
	.type		_ZN41_INTERNAL_907cbfd8_10_sampler_cu_83dab9b36thrust23THRUST_300001_SM_900_NS12placeholders2_2E,@object
	.size		_ZN41_INTERNAL_907cbfd8_10_sampler_cu_83dab9b36thrust23THRUST_300001_SM_900_NS12placeholders2_2E,(_ZN41_INTERNAL_907cbfd8_10_sampler_cu_83dab9b36thrust23THRUST_300001_SM_900_NS12placeholders2_4E - _ZN41_INTERNAL_907cbfd8_10_sampler_cu_83dab9b36thrust23THRUST_300001_SM_900_NS12placeholders2_2E)
_ZN41_INTERNAL_907cbfd8_10_sampler_cu_83dab9b36thrust23THRUST_300001_SM_900_NS12placeholders2_2E:
	.zero		1
	.type		_ZN41_INTERNAL_907cbfd8_10_sampler_cu_83dab9b36thrust23THRUST_300001_SM_900_NS12placeholders2_4E,@object
	.size		_ZN41_INTERNAL_907cbfd8_10_sampler_cu_83dab9b36thrust23THRUST_300001_SM_900_NS12placeholders2_4E,(_ZN41_INTERNAL_907cbfd8_10_sampler_cu_83dab9b34cuda3std3__45__cpo3endE - _ZN41_INTERNAL_907cbfd8_10_sampler_cu_83dab9b36thrust23THRUST_300001_SM_900_NS12placeholders2_4E)
_ZN41_INTERNAL_907cbfd8_10_sampler_cu_83dab9b36thrust23THRUST_300001_SM_900_NS12placeholders2_4E:
	.zero		1
	.type		_ZN41_INTERNAL_907cbfd8_10_sampler_cu_83dab9b34cuda3std3__45__cpo3endE,@object
	.size		_ZN41_INTERNAL_907cbfd8_10_sampler_cu_83dab9b34cuda3std3__45__cpo3endE,(_ZN41_INTERNAL_907cbfd8_10_sampler_cu_83dab9b34cuda3std6ranges3__45__cpo3endE - _ZN41_INTERNAL_907cbfd8_10_sampler_cu_83dab9b34cuda3std3__45__cpo3endE)
_ZN41_INTERNAL_907cbfd8_10_sampler_cu_83dab9b34cuda3std3__45__cpo3endE:
	.zero		1
	.type		_ZN41_INTERNAL_907cbfd8_10_sampler_cu_83dab9b34cuda3std6ranges3__45__cpo3endE,@object
	.size		_ZN41_INTERNAL_907cbfd8_10_sampler_cu_83dab9b34cuda3std6ranges3__45__cpo3endE,(_ZN41_INTERNAL_907cbfd8_10_sampler_cu_83dab9b34cuda3std3__419piecewise_constructE - _ZN41_INTERNAL_907cbfd8_10_sampler_cu_83dab9b34cuda3std6ranges3__45__cpo3endE)
_ZN41_INTERNAL_907cbfd8_10_sampler_cu_83dab9b34cuda3std6ranges3__45__cpo3endE:
	.zero		1
	.type		_ZN41_INTERNAL_907cbfd8_10_sampler_cu_83dab9b34cuda3std3__419piecewise_constructE,@object
	.size		_ZN41_INTERNAL_907cbfd8_10_sampler_cu_83dab9b34cuda3std3__419piecewise_constructE,(_ZN41_INTERNAL_907cbfd8_10_sampler_cu_83dab9b34cuda3std6ranges3__45__cpo5cdataE - _ZN41_INTERNAL_907cbfd8_10_sampler_cu_83dab9b34cuda3std3__419piecewise_constructE)
_ZN41_INTERNAL_907cbfd8_10_sampler_cu_83dab9b34cuda3std3__419piecewise_constructE:
	.zero		1
	.type		_ZN41_INTERNAL_907cbfd8_10_sampler_cu_83dab9b34cuda3std6ranges3__45__cpo5cdataE,@object
	.size		_ZN41_INTERNAL_907cbfd8_10_sampler_cu_83dab9b34cuda3std6ranges3__45__cpo5cdataE,(_ZN41_INTERNAL_907cbfd8_10_sampler_cu_83dab9b36thrust23THRUST_300001_SM_900_NS12placeholders2_8E - _ZN41_INTERNAL_907cbfd8_10_sampler_cu_83dab9b34cuda3std6ranges3__45__cpo5cdataE)
_ZN41_INTERNAL_907cbfd8_10_sampler_cu_83dab9b34cuda3std6ranges3__45__cpo5cdataE:
	.zero		1
	.type		_ZN41_INTERNAL_907cbfd8_10_sampler_cu_83dab9b36thrust23THRUST_300001_SM_900_NS12placeholders2_8E,@object
	.size		_ZN41_INTERNAL_907cbfd8_10_sampler_cu_83dab9b36thrust23THRUST_300001_SM_900_NS12placeholders2_8E,(_ZN41_INTERNAL_907cbfd8_10_sampler_cu_83dab9b34cuda3std3__45__cpo4rendE - _ZN41_INTERNAL_907cbfd8_10_sampler_cu_83dab9b36thrust23THRUST_300001_SM_900_NS12placeholders2_8E)
_ZN41_INTERNAL_907cbfd8_10_sampler_cu_83dab9b36thrust23THRUST_300001_SM_900_NS12placeholders2_8E:
	.zero		1
	.type		_ZN41_INTERNAL_907cbfd8_10_sampler_cu_83dab9b34cuda3std3__45__cpo4rendE,@object
	.size		_ZN41_INTERNAL_907cbfd8_10_sampler_cu_83dab9b34cuda3std3__45__cpo4rendE,(_ZN41_INTERNAL_907cbfd8_10_sampler_cu_83dab9b34cuda3std6ranges3__45__cpo9iter_swapE - _ZN41_INTERNAL_907cbfd8_10_sampler_cu_83dab9b34cuda3std3__45__cpo4rendE)
_ZN41_INTERNAL_907cbfd8_10_sampler_cu_83dab9b34cuda3std3__45__cpo4rendE:
	.zero		1
	.type		_ZN41_INTERNAL_907cbfd8_10_sampler_cu_83dab9b34cuda3std6ranges3__45__cpo9iter_swapE,@object
	.size		_ZN41_INTERNAL_907cbfd8_10_sampler_cu_83dab9b34cuda3std6ranges3__45__cpo9iter_swapE,(_ZN41_INTERNAL_907cbfd8_10_sampler_cu_83dab9b34cuda3std3__48unexpectE - _ZN41_INTERNAL_907cbfd8_10_sampler_cu_83dab9b34cuda3std6ranges3__45__cpo9iter_swapE)
_ZN41_INTERNAL_907cbfd8_10_sampler_cu_83dab9b34cuda3std6ranges3__45__cpo9iter_swapE:
	.zero		1
	.type		_ZN41_INTERNAL_907cbfd8_10_sampler_cu_83dab9b34cuda3std3__48unexpectE,@object
	.size		_ZN41_INTERNAL_907cbfd8_10_sampler_cu_83dab9b34cuda3std3__48unexpectE,(_ZN41_INTERNAL_907cbfd8_10_sampler_cu_83dab9b36thrust23THRUST_300001_SM_900_NS6system6detail10sequential3seqE - _ZN41_INTERNAL_907cbfd8_10_sampler_cu_83dab9b34cuda3std3__48unexpectE)
_ZN41_INTERNAL_907cbfd8_10_sampler_cu_83dab9b34cuda3std3__48unexpectE:
	.zero		1
	.type		_ZN41_INTERNAL_907cbfd8_10_sampler_cu_83dab9b36thrust23THRUST_300001_SM_900_NS6system6detail10sequential3seqE,@object
	.size		_ZN41_INTERNAL_907cbfd8_10_sampler_cu_83dab9b36thrust23THRUST_300001_SM_900_NS6system6detail10sequential3seqE,(.L_29 - _ZN41_INTERNAL_907cbfd8_10_sampler_cu_83dab9b36thrust23THRUST_300001_SM_900_NS6system6detail10sequential3seqE)
_ZN41_INTERNAL_907cbfd8_10_sampler_cu_83dab9b36thrust23THRUST_300001_SM_900_NS6system6detail10sequential3seqE:
	.zero		1
.L_29:


//--------------------- .nv.shared._ZN4vllm17topKPerRowPrefillILi512ELb0EEEvPKfPKiS4_Piiiii --------------------------
	.section	.nv.shared._ZN4vllm17topKPerRowPrefillILi512ELb0EEEvPKfPKiS4_Piiiii,"aw",@nobits
	.sectionflags	@""
	.align	16
.nv.shared._ZN4vllm17topKPerRowPrefillILi512ELb0EEEvPKfPKiS4_Piiiii:
	.zero		17424


//--------------------- .nv.shared._ZN4vllm16topKPerRowDecodeILi1024ELb1ELb0ELb1EEEvPKfPKiPiiiiiiPfiS4_ --------------------------
	.section	.nv.shared._ZN4vllm16topKPerRowDecodeILi1024ELb1ELb0ELb1EEEvPKfPKiPiiiiiiPfiS4_,"aw",@nobits
	.sectionflags	@""
	.align	16
.nv.shared._ZN4vllm16topKPerRowDecodeILi1024ELb1ELb0ELb1EEEvPKfPKiPiiiiiiPfiS4_:
	.zero		38096


//--------------------- .nv.shared._ZN4vllm16topKPerRowDecodeILi512ELb1ELb1ELb0EEEvPKfPKiPiiiiiiPfiS4_ --------------------------
	.section	.nv.shared._ZN4vllm16topKPerRowDecodeILi512ELb1ELb1ELb0EEEvPKfPKiPiiiiiiPfiS4_,"aw",@nobits
	.sectionflags	@""
	.align	16
.nv.shared._ZN4vllm16topKPerRowDecodeILi512ELb1ELb1ELb0EEEvPKfPKiPiiiiiiPfiS4_:
	.zero		19568


//--------------------- .nv.shared._ZN4vllm16topKPerRowDecodeILi512ELb1ELb0ELb0EEEvPKfPKiPiiiiiiPfiS4_ --------------------------
	.section	.nv.shared._ZN4vllm16topKPerRowDecodeILi512ELb1ELb0ELb0EEEvPKfPKiPiiiiiiPfiS4_,"aw",@nobits
	.sectionflags	@""
	.align	16
.nv.shared._ZN4vllm16topKPerRowDecodeILi512ELb1ELb0ELb0EEEvPKfPKiPiiiiiiPfiS4_:
	.zero		19568


//--------------------- .nv.shared._ZN4vllm16topKPerRowDecodeILi512ELb0ELb0ELb0EEEvPKfPKiPiiiiiiPfiS4_ --------------------------
	.section	.nv.shared._ZN4vllm16topKPerRowDecodeILi512ELb0ELb0ELb0EEEvPKfPKiPiiiiiiPfiS4_,"aw",@nobits
	.sectionflags	@""
	.align	16
.nv.shared._ZN4vllm16topKPerRowDecodeILi512ELb0ELb0ELb0EEEvPKfPKiPiiiiiiPfiS4_:
	.zero		17424


//--------------------- .nv.shared._ZN4vllm33apply_repetition_penalties_kernelIN3c108BFloat16EEEvPT_PKbS6_PKS3_iii --------------------------
	.section	.nv.shared._ZN4vllm33apply_repetition_penalties_kernelIN3c108BFloat16EEEvPT_PKbS6_PKS3_iii,"aw",@nobits
	.sectionflags	@""
	.align	16
	.zero		1024


//--------------------- .nv.shared._ZN4vllm33apply_repetition_penalties_kernelIN3c104HalfEEEvPT_PKbS6_PKS3_iii --------------------------
	.section	.nv.shared._ZN4vllm33apply_repetition_penalties_kernelIN3c104HalfEEEvPT_PKbS6_PKS3_iii,"aw",@nobits
	.sectionflags	@""
	.align	16
	.zero		1024


//--------------------- .nv.shared._ZN4vllm33apply_repetition_penalties_kernelIfEEvPT_PKbS4_PKS1_iii --------------------------
	.section	.nv.shared._ZN4vllm33apply_repetition_penalties_kernelIfEEvPT_PKbS4_PKS1_iii,"aw",@nobits
	.sectionflags	@""
	.align	16
	.zero		1024


//--------------------- .nv.shared._ZN3cub17CUB_300001_SM_9006detail11EmptyKernelIvEEvv --------------------------
	.section	.nv.shared._ZN3cub17CUB_300001_SM_9006detail11EmptyKernelIvEEvv,"aw",@nobits
	.sectionflags	@""
	.align	16
	.zero		1024


//--------------------- .nv.constant0._ZN4vllm17topKPerRowPrefillILi512ELb1EEEvPKfPKiS4_Piiiii --------------------------
	.section	.nv.constant0._ZN4vllm17topKPerRowPrefillILi512ELb1EEEvPKfPKiS4_Piiiii,"a",@progbits
	.sectionflags	@""
	.align	4
.nv.constant0._ZN4vllm17topKPerRowPrefillILi512ELb1EEEvPKfPKiS4_Piiiii:
	.zero		576


//--------------------- .nv.constant0._ZN4vllm17topKPerRowPrefillILi512ELb0EEEvPKfPKiS4_Piiiii --------------------------
	.section	.nv.constant0._ZN4vllm17topKPerRowPrefillILi512ELb0EEEvPKfPKiS4_Piiiii,"a",@progbits
	.sectionflags	@""
	.align	4
.nv.constant0._ZN4vllm17topKPerRowPrefillILi512ELb0EEEvPKfPKiS4_Piiiii:
	.zero		576


//--------------------- .nv.constant0._ZN4vllm16topKPerRowDecodeILi1024ELb1ELb0ELb1EEEvPKfPKiPiiiiiiPfiS4_ --------------------------
	.section	.nv.constant0._ZN4vllm16topKPerRowDecodeILi1024ELb1ELb0ELb1EEEvPKfPKiPiiiiiiPfiS4_,"a",@progbits
	.sectionflags	@""
	.align	4
.nv.constant0._ZN4vllm16topKPerRowDecodeILi1024ELb1ELb0ELb1EEEvPKfPKiPiiiiiiPfiS4_:
	.zero		600


//--------------------- .nv.constant0._ZN4vllm16topKPerRowDecodeILi512ELb1ELb1ELb0EEEvPKfPKiPiiiiiiPfiS4_ --------------------------
	.section	.nv.constant0._ZN4vllm16topKPerRowDecodeILi512ELb1ELb1ELb0EEEvPKfPKiPiiiiiiPfiS4_,"a",@progbits
	.sectionflags	@""
	.align	4
.nv.constant0._ZN4vllm16topKPerRowDecodeILi512ELb1ELb1ELb0EEEvPKfPKiPiiiiiiPfiS4_:
	.zero		600


//--------------------- .nv.constant0._ZN4vllm16topKPerRowDecodeILi512ELb1ELb0ELb0EEEvPKfPKiPiiiiiiPfiS4_ --------------------------
	.section	.nv.constant0._ZN4vllm16topKPerRowDecodeILi512ELb1ELb0ELb0EEEvPKfPKiPiiiiiiPfiS4_,"a",@progbits
	.sectionflags	@""
	.align	4
.nv.constant0._ZN4vllm16topKPerRowDecodeILi512ELb1ELb0ELb0EEEvPKfPKiPiiiiiiPfiS4_:
	.zero		600


//--------------------- .nv.constant0._ZN4vllm16topKPerRowDecodeILi512ELb0ELb0ELb0EEEvPKfPKiPiiiiiiPfiS4_ --------------------------
	.section	.nv.constant0._ZN4vllm16topKPerRowDecodeILi512ELb0ELb0ELb0EEEvPKfPKiPiiiiiiPfiS4_,"a",@progbits
	.sectionflags	@""
	.align	4
.nv.constant0._ZN4vllm16topKPerRowDecodeILi512ELb0ELb0ELb0EEEvPKfPKiPiiiiiiPfiS4_:
	.zero		600


//--------------------- .nv.constant0._ZN4vllm33apply_repetition_penalties_kernelIN3c108BFloat16EEEvPT_PKbS6_PKS3_iii --------------------------
	.section	.nv.constant0._ZN4vllm33apply_repetition_penalties_kernelIN3c108BFloat16EEEvPT_PKbS6_PKS3_iii,"a",@progbits
	.sectionflags	@""
	.align	4
.nv.constant0._ZN4vllm33apply_repetition_penalties_kernelIN3c108BFloat16EEEvPT_PKbS6_PKS3_iii:
	.zero		572


//--------------------- .nv.constant0._ZN4vllm33apply_repetition_penalties_kernelIN3c104HalfEEEvPT_PKbS6_PKS3_iii --------------------------
	.section	.nv.constant0._ZN4vllm33apply_repetition_penalties_kernelIN3c104HalfEEEvPT_PKbS6_PKS3_iii,"a",@progbits
	.sectionflags	@""
	.align	4
.nv.constant0._ZN4vllm33apply_repetition_penalties_kernelIN3c104HalfEEEvPT_PKbS6_PKS3_iii:
	.zero		572


//--------------------- .nv.constant0._ZN4vllm33apply_repetition_penalties_kernelIfEEvPT_PKbS4_PKS1_iii --------------------------
	.section	.nv.constant0._ZN4vllm33apply_repetition_penalties_kernelIfEEvPT_PKbS4_PKS1_iii,"a",@progbits
	.sectionflags	@""
	.align	4
.nv.constant0._ZN4vllm33apply_repetition_penalties_kernelIfEEvPT_PKbS4_PKS1_iii:
	.zero		572


//--------------------- .nv.constant0._ZN3cub17CUB_300001_SM_9006detail11EmptyKernelIvEEvv --------------------------
	.section	.nv.constant0._ZN3cub17CUB_300001_SM_9006detail11EmptyKernelIvEEvv,"a",@progbits
	.sectionflags	@""
	.align	4
.nv.constant0._ZN3cub17CUB_300001_SM_9006detail11EmptyKernelIvEEvv:
	.zero		528


//--------------------- SYMBOLS --------------------------

	.type		.nv.reservedSmem.offset0,@object
	.size		.nv.reservedSmem.offset0,0x4
